//
// Generated by NVIDIA NVVM Compiler
//
// Compiler Build ID: CL-36424714
// Cuda compilation tools, release 13.0, V13.0.88
// Based on NVVM 20.0.0
//

.version 9.0
.target sm_100
.address_size 64

	// .globl	_Z10jacobiEdgePdS_iiiii

.visible .entry _Z10jacobiEdgePdS_iiiii(
	.param .u64 .ptr .align 1 _Z10jacobiEdgePdS_iiiii_param_0,
	.param .u64 .ptr .align 1 _Z10jacobiEdgePdS_iiiii_param_1,
	.param .u32 _Z10jacobiEdgePdS_iiiii_param_2,
	.param .u32 _Z10jacobiEdgePdS_iiiii_param_3,
	.param .u32 _Z10jacobiEdgePdS_iiiii_param_4,
	.param .u32 _Z10jacobiEdgePdS_iiiii_param_5,
	.param .u32 _Z10jacobiEdgePdS_iiiii_param_6
)
{
	.reg .pred 	%p<35>;
	.reg .b32 	%r<461>;
	.reg .b64 	%rd<203>;
	.reg .b64 	%fd<217>;

	ld.param.u64 	%rd5, [_Z10jacobiEdgePdS_iiiii_param_0];
	ld.param.u64 	%rd6, [_Z10jacobiEdgePdS_iiiii_param_1];
	ld.param.u32 	%r108, [_Z10jacobiEdgePdS_iiiii_param_2];
	ld.param.u32 	%r109, [_Z10jacobiEdgePdS_iiiii_param_3];
	ld.param.u32 	%r111, [_Z10jacobiEdgePdS_iiiii_param_5];
	ld.param.u32 	%r112, [_Z10jacobiEdgePdS_iiiii_param_6];
	cvta.to.global.u64 	%rd1, %rd6;
	cvta.to.global.u64 	%rd2, %rd5;
	mov.u32 	%r1, %ctaid.x;
	mov.u32 	%r2, %ctaid.y;
	mov.u32 	%r3, %ctaid.z;
	mov.u32 	%r4, %nctaid.x;
	mov.u32 	%r5, %nctaid.y;
	mad.lo.s32 	%r113, %r3, %r5, %r2;
	mad.lo.s32 	%r6, %r113, %r4, %r1;
	mov.u32 	%r7, %ntid.x;
	mov.u32 	%r8, %ntid.y;
	mul.lo.s32 	%r114, %r7, %r8;
	mov.u32 	%r9, %ntid.z;
	mul.lo.s32 	%r115, %r114, %r9;
	mov.u32 	%r10, %tid.x;
	mov.u32 	%r11, %tid.y;
	mov.u32 	%r12, %tid.z;
	mad.lo.s32 	%r116, %r12, %r8, %r11;
	mad.lo.s32 	%r117, %r116, %r7, %r10;
	mad.lo.s32 	%r13, %r6, %r115, %r117;
	mov.u32 	%r14, %nctaid.z;
	mul.lo.s32 	%r118, %r5, %r14;
	mul.lo.s32 	%r119, %r118, %r4;
	mul.lo.s32 	%r15, %r119, %r115;
	shl.b32 	%r16, %r112, 1;
	setp.ge.s32 	%p1, %r16, %r15;
	@%p1 bra 	$L__BB0_15;
	setp.le.s32 	%p23, %r112, %r13;
	@%p23 bra 	$L__BB0_8;
	setp.lt.s32 	%p31, %r111, 0;
	@%p31 bra 	$L__BB0_41;
	add.s32 	%r17, %r108, -2;
	add.s32 	%r18, %r109, -2;
	mul.lo.s32 	%r19, %r18, %r17;
	mul.lo.s32 	%r20, %r109, %r108;
	setp.eq.s32 	%p32, %r111, 0;
	mov.b32 	%r457, 0;
	@%p32 bra 	$L__BB0_6;
	add.s32 	%r383, %r111, 1;
	and.b32  	%r457, %r383, -2;
	neg.s32 	%r439, %r457;
	add.s32 	%r384, %r14, %r3;
	mad.lo.s32 	%r385, %r5, %r384, %r2;
	mad.lo.s32 	%r386, %r4, %r385, %r1;
	mad.lo.s32 	%r387, %r9, %r386, %r12;
	mad.lo.s32 	%r388, %r8, %r387, %r11;
	mad.lo.s32 	%r438, %r7, %r388, %r10;
	mul.lo.s32 	%r389, %r9, %r8;
	mul.lo.s32 	%r390, %r389, %r7;
	mul.lo.s32 	%r391, %r390, %r14;
	mul.lo.s32 	%r392, %r391, %r5;
	mul.lo.s32 	%r393, %r392, %r4;
	shl.b32 	%r24, %r393, 1;
	mad.lo.s32 	%r394, %r9, %r6, %r12;
	mad.lo.s32 	%r395, %r8, %r394, %r11;
	mad.lo.s32 	%r437, %r7, %r395, %r10;
	mul.wide.s32 	%rd168, %r108, 8;
	mul.wide.s32 	%rd172, %r20, 8;
$L__BB0_5:
	div.s32 	%r396, %r437, %r17;
	mul.lo.s32 	%r397, %r396, %r17;
	sub.s32 	%r398, %r437, %r397;
	rem.s32 	%r399, %r396, %r18;
	div.s32 	%r400, %r437, %r19;
	mad.lo.s32 	%r401, %r109, %r400, %r109;
	add.s32 	%r402, %r399, %r401;
	mad.lo.s32 	%r403, %r108, %r402, %r108;
	add.s32 	%r404, %r398, %r403;
	add.s32 	%r405, %r404, 1;
	mul.wide.s32 	%rd166, %r405, 8;
	add.s64 	%rd167, %rd2, %rd166;
	ld.global.f64 	%fd181, [%rd167+8];
	ld.global.f64 	%fd182, [%rd167+-8];
	add.f64 	%fd183, %fd181, %fd182;
	add.s64 	%rd169, %rd167, %rd168;
	ld.global.f64 	%fd184, [%rd169];
	add.f64 	%fd185, %fd183, %fd184;
	sub.s32 	%r406, %r405, %r108;
	mul.wide.s32 	%rd170, %r406, 8;
	add.s64 	%rd171, %rd2, %rd170;
	ld.global.f64 	%fd186, [%rd171];
	add.f64 	%fd187, %fd185, %fd186;
	add.s64 	%rd173, %rd167, %rd172;
	ld.global.f64 	%fd188, [%rd173];
	add.f64 	%fd189, %fd187, %fd188;
	sub.s32 	%r407, %r405, %r20;
	mul.wide.s32 	%rd174, %r407, 8;
	add.s64 	%rd175, %rd2, %rd174;
	ld.global.f64 	%fd190, [%rd175];
	add.f64 	%fd191, %fd189, %fd190;
	mul.f64 	%fd192, %fd191, 0d3FC5555555555555;
	add.s64 	%rd176, %rd1, %rd166;
	st.global.f64 	[%rd176], %fd192;
	div.s32 	%r408, %r438, %r17;
	mul.lo.s32 	%r409, %r408, %r17;
	sub.s32 	%r410, %r438, %r409;
	rem.s32 	%r411, %r408, %r18;
	div.s32 	%r412, %r438, %r19;
	mad.lo.s32 	%r413, %r109, %r412, %r109;
	add.s32 	%r414, %r411, %r413;
	mad.lo.s32 	%r415, %r108, %r414, %r108;
	add.s32 	%r416, %r410, %r415;
	add.s32 	%r417, %r416, 1;
	mul.wide.s32 	%rd177, %r417, 8;
	add.s64 	%rd178, %rd2, %rd177;
	ld.global.f64 	%fd193, [%rd178+8];
	ld.global.f64 	%fd194, [%rd178+-8];
	add.f64 	%fd195, %fd193, %fd194;
	add.s64 	%rd179, %rd178, %rd168;
	ld.global.f64 	%fd196, [%rd179];
	add.f64 	%fd197, %fd195, %fd196;
	sub.s32 	%r418, %r417, %r108;
	mul.wide.s32 	%rd180, %r418, 8;
	add.s64 	%rd181, %rd2, %rd180;
	ld.global.f64 	%fd198, [%rd181];
	add.f64 	%fd199, %fd197, %fd198;
	add.s64 	%rd182, %rd178, %rd172;
	ld.global.f64 	%fd200, [%rd182];
	add.f64 	%fd201, %fd199, %fd200;
	sub.s32 	%r419, %r417, %r20;
	mul.wide.s32 	%rd183, %r419, 8;
	add.s64 	%rd184, %rd2, %rd183;
	ld.global.f64 	%fd202, [%rd184];
	add.f64 	%fd203, %fd201, %fd202;
	mul.f64 	%fd204, %fd203, 0d3FC5555555555555;
	add.s64 	%rd185, %rd1, %rd177;
	st.global.f64 	[%rd185], %fd204;
	add.s32 	%r439, %r439, 2;
	add.s32 	%r438, %r438, %r24;
	add.s32 	%r437, %r437, %r24;
	setp.eq.s32 	%p33, %r439, 0;
	@%p33 bra 	$L__BB0_6;
	bra.uni 	$L__BB0_5;
$L__BB0_6:
	and.b32  	%r420, %r111, 1;
	setp.eq.b32 	%p34, %r420, 1;
	@%p34 bra 	$L__BB0_41;
	mad.lo.s32 	%r421, %r457, %r15, %r13;
	div.s32 	%r422, %r421, %r17;
	mul.lo.s32 	%r423, %r422, %r17;
	sub.s32 	%r424, %r421, %r423;
	rem.s32 	%r425, %r422, %r18;
	div.s32 	%r426, %r421, %r19;
	mad.lo.s32 	%r427, %r109, %r426, %r109;
	add.s32 	%r428, %r425, %r427;
	mad.lo.s32 	%r429, %r108, %r428, %r108;
	add.s32 	%r430, %r424, %r429;
	add.s32 	%r431, %r430, 1;
	mul.wide.s32 	%rd186, %r431, 8;
	add.s64 	%rd187, %rd2, %rd186;
	ld.global.f64 	%fd205, [%rd187+8];
	ld.global.f64 	%fd206, [%rd187+-8];
	add.f64 	%fd207, %fd205, %fd206;
	mul.wide.s32 	%rd188, %r108, 8;
	add.s64 	%rd189, %rd187, %rd188;
	ld.global.f64 	%fd208, [%rd189];
	add.f64 	%fd209, %fd207, %fd208;
	sub.s32 	%r432, %r431, %r108;
	mul.wide.s32 	%rd190, %r432, 8;
	add.s64 	%rd191, %rd2, %rd190;
	ld.global.f64 	%fd210, [%rd191];
	add.f64 	%fd211, %fd209, %fd210;
	mul.wide.s32 	%rd192, %r20, 8;
	add.s64 	%rd193, %rd187, %rd192;
	ld.global.f64 	%fd212, [%rd193];
	add.f64 	%fd213, %fd211, %fd212;
	sub.s32 	%r433, %r431, %r20;
	mul.wide.s32 	%rd194, %r433, 8;
	add.s64 	%rd195, %rd2, %rd194;
	ld.global.f64 	%fd214, [%rd195];
	add.f64 	%fd215, %fd213, %fd214;
	mul.f64 	%fd216, %fd215, 0d3FC5555555555555;
	add.s64 	%rd196, %rd1, %rd186;
	st.global.f64 	[%rd196], %fd216;
	bra.uni 	$L__BB0_41;
$L__BB0_8:
	setp.ge.s32 	%p24, %r112, %r13;
	setp.le.s32 	%p25, %r16, %r13;
	or.pred  	%p26, %p24, %p25;
	@%p26 bra 	$L__BB0_41;
	ld.param.u32 	%r436, [_Z10jacobiEdgePdS_iiiii_param_4];
	add.s32 	%r32, %r108, -2;
	mul.lo.s32 	%r33, %r436, %r32;
	add.s32 	%r34, %r33, %r13;
	setp.lt.s32 	%p27, %r111, 0;
	@%p27 bra 	$L__BB0_41;
	add.s32 	%r35, %r109, -2;
	mul.lo.s32 	%r36, %r35, %r32;
	mul.lo.s32 	%r37, %r109, %r108;
	setp.eq.s32 	%p28, %r111, 0;
	mov.b32 	%r458, 0;
	@%p28 bra 	$L__BB0_13;
	add.s32 	%r332, %r111, 1;
	and.b32  	%r458, %r332, -2;
	neg.s32 	%r442, %r458;
	add.s32 	%r333, %r14, %r3;
	mad.lo.s32 	%r334, %r5, %r333, %r2;
	mad.lo.s32 	%r335, %r4, %r334, %r1;
	mad.lo.s32 	%r336, %r9, %r335, %r12;
	mad.lo.s32 	%r337, %r8, %r336, %r11;
	mad.lo.s32 	%r338, %r7, %r337, %r10;
	add.s32 	%r441, %r338, %r33;
	mul.lo.s32 	%r339, %r9, %r8;
	mul.lo.s32 	%r340, %r339, %r7;
	mul.lo.s32 	%r341, %r340, %r14;
	mul.lo.s32 	%r342, %r341, %r5;
	mul.lo.s32 	%r343, %r342, %r4;
	shl.b32 	%r41, %r343, 1;
	mul.wide.s32 	%rd137, %r108, 8;
	mul.wide.s32 	%rd141, %r37, 8;
	mov.u32 	%r440, %r34;
$L__BB0_12:
	div.s32 	%r344, %r440, %r32;
	mul.lo.s32 	%r345, %r344, %r32;
	sub.s32 	%r346, %r440, %r345;
	rem.s32 	%r347, %r344, %r35;
	div.s32 	%r348, %r440, %r36;
	mad.lo.s32 	%r349, %r109, %r348, %r109;
	add.s32 	%r350, %r347, %r349;
	mad.lo.s32 	%r351, %r108, %r350, %r108;
	add.s32 	%r352, %r346, %r351;
	add.s32 	%r353, %r352, 1;
	mul.wide.s32 	%rd135, %r353, 8;
	add.s64 	%rd136, %rd2, %rd135;
	ld.global.f64 	%fd145, [%rd136+8];
	ld.global.f64 	%fd146, [%rd136+-8];
	add.f64 	%fd147, %fd145, %fd146;
	add.s64 	%rd138, %rd136, %rd137;
	ld.global.f64 	%fd148, [%rd138];
	add.f64 	%fd149, %fd147, %fd148;
	sub.s32 	%r354, %r353, %r108;
	mul.wide.s32 	%rd139, %r354, 8;
	add.s64 	%rd140, %rd2, %rd139;
	ld.global.f64 	%fd150, [%rd140];
	add.f64 	%fd151, %fd149, %fd150;
	add.s64 	%rd142, %rd136, %rd141;
	ld.global.f64 	%fd152, [%rd142];
	add.f64 	%fd153, %fd151, %fd152;
	sub.s32 	%r355, %r353, %r37;
	mul.wide.s32 	%rd143, %r355, 8;
	add.s64 	%rd144, %rd2, %rd143;
	ld.global.f64 	%fd154, [%rd144];
	add.f64 	%fd155, %fd153, %fd154;
	mul.f64 	%fd156, %fd155, 0d3FC5555555555555;
	add.s64 	%rd145, %rd1, %rd135;
	st.global.f64 	[%rd145], %fd156;
	div.s32 	%r356, %r441, %r32;
	mul.lo.s32 	%r357, %r356, %r32;
	sub.s32 	%r358, %r441, %r357;
	rem.s32 	%r359, %r356, %r35;
	div.s32 	%r360, %r441, %r36;
	mad.lo.s32 	%r361, %r109, %r360, %r109;
	add.s32 	%r362, %r359, %r361;
	mad.lo.s32 	%r363, %r108, %r362, %r108;
	add.s32 	%r364, %r358, %r363;
	add.s32 	%r365, %r364, 1;
	mul.wide.s32 	%rd146, %r365, 8;
	add.s64 	%rd147, %rd2, %rd146;
	ld.global.f64 	%fd157, [%rd147+8];
	ld.global.f64 	%fd158, [%rd147+-8];
	add.f64 	%fd159, %fd157, %fd158;
	add.s64 	%rd148, %rd147, %rd137;
	ld.global.f64 	%fd160, [%rd148];
	add.f64 	%fd161, %fd159, %fd160;
	sub.s32 	%r366, %r365, %r108;
	mul.wide.s32 	%rd149, %r366, 8;
	add.s64 	%rd150, %rd2, %rd149;
	ld.global.f64 	%fd162, [%rd150];
	add.f64 	%fd163, %fd161, %fd162;
	add.s64 	%rd151, %rd147, %rd141;
	ld.global.f64 	%fd164, [%rd151];
	add.f64 	%fd165, %fd163, %fd164;
	sub.s32 	%r367, %r365, %r37;
	mul.wide.s32 	%rd152, %r367, 8;
	add.s64 	%rd153, %rd2, %rd152;
	ld.global.f64 	%fd166, [%rd153];
	add.f64 	%fd167, %fd165, %fd166;
	mul.f64 	%fd168, %fd167, 0d3FC5555555555555;
	add.s64 	%rd154, %rd1, %rd146;
	st.global.f64 	[%rd154], %fd168;
	add.s32 	%r442, %r442, 2;
	add.s32 	%r441, %r441, %r41;
	add.s32 	%r440, %r440, %r41;
	setp.eq.s32 	%p29, %r442, 0;
	@%p29 bra 	$L__BB0_13;
	bra.uni 	$L__BB0_12;
$L__BB0_13:
	and.b32  	%r368, %r111, 1;
	setp.eq.b32 	%p30, %r368, 1;
	@%p30 bra 	$L__BB0_41;
	mad.lo.s32 	%r369, %r458, %r15, %r34;
	div.s32 	%r370, %r369, %r32;
	mul.lo.s32 	%r371, %r370, %r32;
	sub.s32 	%r372, %r369, %r371;
	rem.s32 	%r373, %r370, %r35;
	div.s32 	%r374, %r369, %r36;
	mad.lo.s32 	%r375, %r109, %r374, %r109;
	add.s32 	%r376, %r373, %r375;
	mad.lo.s32 	%r377, %r108, %r376, %r108;
	add.s32 	%r378, %r372, %r377;
	add.s32 	%r379, %r378, 1;
	mul.wide.s32 	%rd155, %r379, 8;
	add.s64 	%rd156, %rd2, %rd155;
	ld.global.f64 	%fd169, [%rd156+8];
	ld.global.f64 	%fd170, [%rd156+-8];
	add.f64 	%fd171, %fd169, %fd170;
	mul.wide.s32 	%rd157, %r108, 8;
	add.s64 	%rd158, %rd156, %rd157;
	ld.global.f64 	%fd172, [%rd158];
	add.f64 	%fd173, %fd171, %fd172;
	sub.s32 	%r380, %r379, %r108;
	mul.wide.s32 	%rd159, %r380, 8;
	add.s64 	%rd160, %rd2, %rd159;
	ld.global.f64 	%fd174, [%rd160];
	add.f64 	%fd175, %fd173, %fd174;
	mul.wide.s32 	%rd161, %r37, 8;
	add.s64 	%rd162, %rd156, %rd161;
	ld.global.f64 	%fd176, [%rd162];
	add.f64 	%fd177, %fd175, %fd176;
	sub.s32 	%r381, %r379, %r37;
	mul.wide.s32 	%rd163, %r381, 8;
	add.s64 	%rd164, %rd2, %rd163;
	ld.global.f64 	%fd178, [%rd164];
	add.f64 	%fd179, %fd177, %fd178;
	mul.f64 	%fd180, %fd179, 0d3FC5555555555555;
	add.s64 	%rd165, %rd1, %rd155;
	st.global.f64 	[%rd165], %fd180;
	bra.uni 	$L__BB0_41;
$L__BB0_15:
	setp.lt.s32 	%p2, %r112, %r15;
	@%p2 bra 	$L__BB0_28;
	setp.lt.s32 	%p3, %r111, 1;
	@%p3 bra 	$L__BB0_22;
	add.s32 	%r48, %r108, -2;
	add.s32 	%r49, %r109, -2;
	setp.eq.s32 	%p4, %r111, 1;
	mov.b32 	%r453, 0;
	@%p4 bra 	$L__BB0_20;
	and.b32  	%r121, %r111, 2147483646;
	neg.s32 	%r452, %r121;
	add.s32 	%r122, %r14, %r3;
	mad.lo.s32 	%r123, %r5, %r122, %r2;
	mad.lo.s32 	%r124, %r4, %r123, %r1;
	mad.lo.s32 	%r125, %r9, %r124, %r12;
	mad.lo.s32 	%r126, %r8, %r125, %r11;
	mad.lo.s32 	%r451, %r7, %r126, %r10;
	mul.wide.s32 	%rd10, %r108, 8;
	mov.u32 	%r450, %r13;
$L__BB0_19:
	ld.param.u64 	%rd197, [_Z10jacobiEdgePdS_iiiii_param_0];
	and.b32  	%r453, %r111, 2147483646;
	div.s32 	%r127, %r450, %r48;
	mul.lo.s32 	%r128, %r127, %r48;
	sub.s32 	%r129, %r450, %r128;
	rem.s32 	%r130, %r127, %r49;
	mul.lo.s32 	%r131, %r49, %r48;
	div.s32 	%r132, %r450, %r131;
	mad.lo.s32 	%r133, %r109, %r132, %r109;
	add.s32 	%r134, %r130, %r133;
	mad.lo.s32 	%r135, %r108, %r134, %r108;
	add.s32 	%r136, %r129, %r135;
	add.s32 	%r137, %r136, 1;
	cvta.to.global.u64 	%rd7, %rd197;
	mul.wide.s32 	%rd8, %r137, 8;
	add.s64 	%rd9, %rd7, %rd8;
	ld.global.f64 	%fd1, [%rd9+8];
	ld.global.f64 	%fd2, [%rd9+-8];
	add.f64 	%fd3, %fd1, %fd2;
	add.s64 	%rd11, %rd9, %rd10;
	ld.global.f64 	%fd4, [%rd11];
	add.f64 	%fd5, %fd3, %fd4;
	sub.s32 	%r138, %r137, %r108;
	mul.wide.s32 	%rd12, %r138, 8;
	add.s64 	%rd13, %rd7, %rd12;
	ld.global.f64 	%fd6, [%rd13];
	add.f64 	%fd7, %fd5, %fd6;
	mul.lo.s32 	%r139, %r109, %r108;
	mul.wide.s32 	%rd14, %r139, 8;
	add.s64 	%rd15, %rd9, %rd14;
	ld.global.f64 	%fd8, [%rd15];
	add.f64 	%fd9, %fd7, %fd8;
	sub.s32 	%r140, %r137, %r139;
	mul.wide.s32 	%rd16, %r140, 8;
	add.s64 	%rd17, %rd7, %rd16;
	ld.global.f64 	%fd10, [%rd17];
	add.f64 	%fd11, %fd9, %fd10;
	mul.f64 	%fd12, %fd11, 0d3FC5555555555555;
	add.s64 	%rd18, %rd1, %rd8;
	st.global.f64 	[%rd18], %fd12;
	div.s32 	%r141, %r451, %r48;
	mul.lo.s32 	%r142, %r141, %r48;
	sub.s32 	%r143, %r451, %r142;
	rem.s32 	%r144, %r141, %r49;
	div.s32 	%r145, %r451, %r131;
	mad.lo.s32 	%r146, %r109, %r145, %r109;
	add.s32 	%r147, %r144, %r146;
	mad.lo.s32 	%r148, %r108, %r147, %r108;
	add.s32 	%r149, %r143, %r148;
	add.s32 	%r150, %r149, 1;
	mul.wide.s32 	%rd19, %r150, 8;
	add.s64 	%rd20, %rd7, %rd19;
	ld.global.f64 	%fd13, [%rd20+8];
	ld.global.f64 	%fd14, [%rd20+-8];
	add.f64 	%fd15, %fd13, %fd14;
	add.s64 	%rd21, %rd20, %rd10;
	ld.global.f64 	%fd16, [%rd21];
	add.f64 	%fd17, %fd15, %fd16;
	sub.s32 	%r151, %r150, %r108;
	mul.wide.s32 	%rd22, %r151, 8;
	add.s64 	%rd23, %rd7, %rd22;
	ld.global.f64 	%fd18, [%rd23];
	add.f64 	%fd19, %fd17, %fd18;
	add.s64 	%rd24, %rd20, %rd14;
	ld.global.f64 	%fd20, [%rd24];
	add.f64 	%fd21, %fd19, %fd20;
	sub.s32 	%r152, %r150, %r139;
	mul.wide.s32 	%rd25, %r152, 8;
	add.s64 	%rd26, %rd7, %rd25;
	ld.global.f64 	%fd22, [%rd26];
	add.f64 	%fd23, %fd21, %fd22;
	mul.f64 	%fd24, %fd23, 0d3FC5555555555555;
	add.s64 	%rd27, %rd1, %rd19;
	st.global.f64 	[%rd27], %fd24;
	add.s32 	%r452, %r452, 2;
	mul.lo.s32 	%r153, %r9, %r8;
	mul.lo.s32 	%r154, %r153, %r7;
	mul.lo.s32 	%r155, %r154, %r14;
	mul.lo.s32 	%r156, %r155, %r5;
	mul.lo.s32 	%r157, %r156, %r4;
	shl.b32 	%r158, %r157, 1;
	add.s32 	%r451, %r451, %r158;
	add.s32 	%r450, %r450, %r158;
	setp.ne.s32 	%p5, %r452, 0;
	@%p5 bra 	$L__BB0_19;
$L__BB0_20:
	and.b32  	%r159, %r111, 1;
	setp.eq.b32 	%p6, %r159, 1;
	not.pred 	%p7, %p6;
	@%p7 bra 	$L__BB0_22;
	ld.param.u64 	%rd198, [_Z10jacobiEdgePdS_iiiii_param_0];
	mad.lo.s32 	%r160, %r453, %r15, %r13;
	div.s32 	%r161, %r160, %r48;
	mul.lo.s32 	%r162, %r161, %r48;
	sub.s32 	%r163, %r160, %r162;
	rem.s32 	%r164, %r161, %r49;
	mul.lo.s32 	%r165, %r49, %r48;
	div.s32 	%r166, %r160, %r165;
	mad.lo.s32 	%r167, %r109, %r166, %r109;
	add.s32 	%r168, %r164, %r167;
	mad.lo.s32 	%r169, %r108, %r168, %r108;
	add.s32 	%r170, %r163, %r169;
	add.s32 	%r171, %r170, 1;
	cvta.to.global.u64 	%rd28, %rd198;
	mul.wide.s32 	%rd29, %r171, 8;
	add.s64 	%rd30, %rd28, %rd29;
	ld.global.f64 	%fd25, [%rd30+8];
	ld.global.f64 	%fd26, [%rd30+-8];
	add.f64 	%fd27, %fd25, %fd26;
	mul.wide.s32 	%rd31, %r108, 8;
	add.s64 	%rd32, %rd30, %rd31;
	ld.global.f64 	%fd28, [%rd32];
	add.f64 	%fd29, %fd27, %fd28;
	sub.s32 	%r172, %r171, %r108;
	mul.wide.s32 	%rd33, %r172, 8;
	add.s64 	%rd34, %rd28, %rd33;
	ld.global.f64 	%fd30, [%rd34];
	add.f64 	%fd31, %fd29, %fd30;
	mul.lo.s32 	%r173, %r109, %r108;
	mul.wide.s32 	%rd35, %r173, 8;
	add.s64 	%rd36, %rd30, %rd35;
	ld.global.f64 	%fd32, [%rd36];
	add.f64 	%fd33, %fd31, %fd32;
	sub.s32 	%r174, %r171, %r173;
	mul.wide.s32 	%rd37, %r174, 8;
	add.s64 	%rd38, %rd28, %rd37;
	ld.global.f64 	%fd34, [%rd38];
	add.f64 	%fd35, %fd33, %fd34;
	mul.f64 	%fd36, %fd35, 0d3FC5555555555555;
	add.s64 	%rd39, %rd1, %rd29;
	st.global.f64 	[%rd39], %fd36;
$L__BB0_22:
	ld.param.u32 	%r434, [_Z10jacobiEdgePdS_iiiii_param_4];
	add.s32 	%r89, %r108, -2;
	mad.lo.s32 	%r90, %r434, %r89, %r111;
	setp.lt.s32 	%p8, %r90, 1;
	@%p8 bra 	$L__BB0_41;
	ld.param.u64 	%rd199, [_Z10jacobiEdgePdS_iiiii_param_0];
	cvta.to.global.u64 	%rd4, %rd199;
	add.s32 	%r91, %r109, -2;
	mul.lo.s32 	%r92, %r91, %r89;
	mul.lo.s32 	%r93, %r109, %r108;
	setp.eq.s32 	%p9, %r90, 1;
	mov.b32 	%r460, 0;
	@%p9 bra 	$L__BB0_26;
	and.b32  	%r460, %r90, 2147483646;
	neg.s32 	%r456, %r460;
	add.s32 	%r176, %r14, %r3;
	mad.lo.s32 	%r177, %r5, %r176, %r2;
	mad.lo.s32 	%r178, %r4, %r177, %r1;
	mad.lo.s32 	%r179, %r9, %r178, %r12;
	mad.lo.s32 	%r180, %r8, %r179, %r11;
	mad.lo.s32 	%r455, %r7, %r180, %r10;
	mul.lo.s32 	%r181, %r9, %r8;
	mul.lo.s32 	%r182, %r181, %r7;
	mul.lo.s32 	%r183, %r182, %r14;
	mul.lo.s32 	%r184, %r183, %r5;
	mul.lo.s32 	%r185, %r184, %r4;
	shl.b32 	%r97, %r185, 1;
	mul.wide.s32 	%rd42, %r108, 8;
	mul.wide.s32 	%rd46, %r93, 8;
	mov.u32 	%r454, %r13;
$L__BB0_25:
	div.s32 	%r186, %r454, %r89;
	mul.lo.s32 	%r187, %r186, %r89;
	sub.s32 	%r188, %r454, %r187;
	rem.s32 	%r189, %r186, %r91;
	div.s32 	%r190, %r454, %r92;
	mad.lo.s32 	%r191, %r109, %r190, %r109;
	add.s32 	%r192, %r189, %r191;
	mad.lo.s32 	%r193, %r108, %r192, %r108;
	add.s32 	%r194, %r188, %r193;
	add.s32 	%r195, %r194, 1;
	mul.wide.s32 	%rd40, %r195, 8;
	add.s64 	%rd41, %rd4, %rd40;
	ld.global.f64 	%fd37, [%rd41+8];
	ld.global.f64 	%fd38, [%rd41+-8];
	add.f64 	%fd39, %fd37, %fd38;
	add.s64 	%rd43, %rd41, %rd42;
	ld.global.f64 	%fd40, [%rd43];
	add.f64 	%fd41, %fd39, %fd40;
	sub.s32 	%r196, %r195, %r108;
	mul.wide.s32 	%rd44, %r196, 8;
	add.s64 	%rd45, %rd4, %rd44;
	ld.global.f64 	%fd42, [%rd45];
	add.f64 	%fd43, %fd41, %fd42;
	add.s64 	%rd47, %rd41, %rd46;
	ld.global.f64 	%fd44, [%rd47];
	add.f64 	%fd45, %fd43, %fd44;
	sub.s32 	%r197, %r195, %r93;
	mul.wide.s32 	%rd48, %r197, 8;
	add.s64 	%rd49, %rd4, %rd48;
	ld.global.f64 	%fd46, [%rd49];
	add.f64 	%fd47, %fd45, %fd46;
	mul.f64 	%fd48, %fd47, 0d3FC5555555555555;
	add.s64 	%rd50, %rd1, %rd40;
	st.global.f64 	[%rd50], %fd48;
	div.s32 	%r198, %r455, %r89;
	mul.lo.s32 	%r199, %r198, %r89;
	sub.s32 	%r200, %r455, %r199;
	rem.s32 	%r201, %r198, %r91;
	div.s32 	%r202, %r455, %r92;
	mad.lo.s32 	%r203, %r109, %r202, %r109;
	add.s32 	%r204, %r201, %r203;
	mad.lo.s32 	%r205, %r108, %r204, %r108;
	add.s32 	%r206, %r200, %r205;
	add.s32 	%r207, %r206, 1;
	mul.wide.s32 	%rd51, %r207, 8;
	add.s64 	%rd52, %rd4, %rd51;
	ld.global.f64 	%fd49, [%rd52+8];
	ld.global.f64 	%fd50, [%rd52+-8];
	add.f64 	%fd51, %fd49, %fd50;
	add.s64 	%rd53, %rd52, %rd42;
	ld.global.f64 	%fd52, [%rd53];
	add.f64 	%fd53, %fd51, %fd52;
	sub.s32 	%r208, %r207, %r108;
	mul.wide.s32 	%rd54, %r208, 8;
	add.s64 	%rd55, %rd4, %rd54;
	ld.global.f64 	%fd54, [%rd55];
	add.f64 	%fd55, %fd53, %fd54;
	add.s64 	%rd56, %rd52, %rd46;
	ld.global.f64 	%fd56, [%rd56];
	add.f64 	%fd57, %fd55, %fd56;
	sub.s32 	%r209, %r207, %r93;
	mul.wide.s32 	%rd57, %r209, 8;
	add.s64 	%rd58, %rd4, %rd57;
	ld.global.f64 	%fd58, [%rd58];
	add.f64 	%fd59, %fd57, %fd58;
	mul.f64 	%fd60, %fd59, 0d3FC5555555555555;
	add.s64 	%rd59, %rd1, %rd51;
	st.global.f64 	[%rd59], %fd60;
	add.s32 	%r456, %r456, 2;
	add.s32 	%r455, %r455, %r97;
	add.s32 	%r454, %r454, %r97;
	setp.eq.s32 	%p10, %r456, 0;
	@%p10 bra 	$L__BB0_26;
	bra.uni 	$L__BB0_25;
$L__BB0_26:
	and.b32  	%r210, %r90, 1;
	setp.eq.b32 	%p11, %r210, 1;
	not.pred 	%p12, %p11;
	@%p12 bra 	$L__BB0_41;
	mad.lo.s32 	%r211, %r460, %r15, %r13;
	div.s32 	%r212, %r211, %r89;
	mul.lo.s32 	%r213, %r212, %r89;
	sub.s32 	%r214, %r211, %r213;
	rem.s32 	%r215, %r212, %r91;
	div.s32 	%r216, %r211, %r92;
	mad.lo.s32 	%r217, %r109, %r216, %r109;
	add.s32 	%r218, %r215, %r217;
	mad.lo.s32 	%r219, %r108, %r218, %r108;
	add.s32 	%r220, %r214, %r219;
	add.s32 	%r221, %r220, 1;
	mul.wide.s32 	%rd60, %r221, 8;
	add.s64 	%rd61, %rd4, %rd60;
	ld.global.f64 	%fd61, [%rd61+8];
	ld.global.f64 	%fd62, [%rd61+-8];
	add.f64 	%fd63, %fd61, %fd62;
	mul.wide.s32 	%rd62, %r108, 8;
	add.s64 	%rd63, %rd61, %rd62;
	ld.global.f64 	%fd64, [%rd63];
	add.f64 	%fd65, %fd63, %fd64;
	sub.s32 	%r222, %r221, %r108;
	mul.wide.s32 	%rd64, %r222, 8;
	add.s64 	%rd65, %rd4, %rd64;
	ld.global.f64 	%fd66, [%rd65];
	add.f64 	%fd67, %fd65, %fd66;
	mul.wide.s32 	%rd66, %r93, 8;
	add.s64 	%rd67, %rd61, %rd66;
	ld.global.f64 	%fd68, [%rd67];
	add.f64 	%fd69, %fd67, %fd68;
	sub.s32 	%r223, %r221, %r93;
	mul.wide.s32 	%rd68, %r223, 8;
	add.s64 	%rd69, %rd4, %rd68;
	ld.global.f64 	%fd70, [%rd69];
	add.f64 	%fd71, %fd69, %fd70;
	mul.f64 	%fd72, %fd71, 0d3FC5555555555555;
	add.s64 	%rd70, %rd1, %rd60;
	st.global.f64 	[%rd70], %fd72;
	bra.uni 	$L__BB0_41;
$L__BB0_28:
	setp.le.s32 	%p13, %r112, %r13;
	@%p13 bra 	$L__BB0_41;
	add.s32 	%r52, %r111, 1;
	setp.lt.s32 	%p14, %r111, 0;
	@%p14 bra 	$L__BB0_35;
	add.s32 	%r53, %r108, -2;
	add.s32 	%r54, %r109, -2;
	setp.eq.s32 	%p15, %r111, 0;
	mov.b32 	%r446, 0;
	@%p15 bra 	$L__BB0_33;
	and.b32  	%r225, %r52, -2;
	neg.s32 	%r445, %r225;
	add.s32 	%r226, %r14, %r3;
	mad.lo.s32 	%r227, %r5, %r226, %r2;
	mad.lo.s32 	%r228, %r4, %r227, %r1;
	mad.lo.s32 	%r229, %r9, %r228, %r12;
	mad.lo.s32 	%r230, %r8, %r229, %r11;
	mad.lo.s32 	%r444, %r7, %r230, %r10;
	mul.wide.s32 	%rd74, %r108, 8;
	mov.u32 	%r443, %r13;
$L__BB0_32:
	ld.param.u64 	%rd200, [_Z10jacobiEdgePdS_iiiii_param_0];
	add.s32 	%r231, %r111, 1;
	and.b32  	%r446, %r231, -2;
	div.s32 	%r232, %r443, %r53;
	mul.lo.s32 	%r233, %r232, %r53;
	sub.s32 	%r234, %r443, %r233;
	rem.s32 	%r235, %r232, %r54;
	mul.lo.s32 	%r236, %r54, %r53;
	div.s32 	%r237, %r443, %r236;
	mad.lo.s32 	%r238, %r109, %r237, %r109;
	add.s32 	%r239, %r235, %r238;
	mad.lo.s32 	%r240, %r108, %r239, %r108;
	add.s32 	%r241, %r234, %r240;
	add.s32 	%r242, %r241, 1;
	cvta.to.global.u64 	%rd71, %rd200;
	mul.wide.s32 	%rd72, %r242, 8;
	add.s64 	%rd73, %rd71, %rd72;
	ld.global.f64 	%fd73, [%rd73+8];
	ld.global.f64 	%fd74, [%rd73+-8];
	add.f64 	%fd75, %fd73, %fd74;
	add.s64 	%rd75, %rd73, %rd74;
	ld.global.f64 	%fd76, [%rd75];
	add.f64 	%fd77, %fd75, %fd76;
	sub.s32 	%r243, %r242, %r108;
	mul.wide.s32 	%rd76, %r243, 8;
	add.s64 	%rd77, %rd71, %rd76;
	ld.global.f64 	%fd78, [%rd77];
	add.f64 	%fd79, %fd77, %fd78;
	mul.lo.s32 	%r244, %r109, %r108;
	mul.wide.s32 	%rd78, %r244, 8;
	add.s64 	%rd79, %rd73, %rd78;
	ld.global.f64 	%fd80, [%rd79];
	add.f64 	%fd81, %fd79, %fd80;
	sub.s32 	%r245, %r242, %r244;
	mul.wide.s32 	%rd80, %r245, 8;
	add.s64 	%rd81, %rd71, %rd80;
	ld.global.f64 	%fd82, [%rd81];
	add.f64 	%fd83, %fd81, %fd82;
	mul.f64 	%fd84, %fd83, 0d3FC5555555555555;
	add.s64 	%rd82, %rd1, %rd72;
	st.global.f64 	[%rd82], %fd84;
	div.s32 	%r246, %r444, %r53;
	mul.lo.s32 	%r247, %r246, %r53;
	sub.s32 	%r248, %r444, %r247;
	rem.s32 	%r249, %r246, %r54;
	div.s32 	%r250, %r444, %r236;
	mad.lo.s32 	%r251, %r109, %r250, %r109;
	add.s32 	%r252, %r249, %r251;
	mad.lo.s32 	%r253, %r108, %r252, %r108;
	add.s32 	%r254, %r248, %r253;
	add.s32 	%r255, %r254, 1;
	mul.wide.s32 	%rd83, %r255, 8;
	add.s64 	%rd84, %rd71, %rd83;
	ld.global.f64 	%fd85, [%rd84+8];
	ld.global.f64 	%fd86, [%rd84+-8];
	add.f64 	%fd87, %fd85, %fd86;
	add.s64 	%rd85, %rd84, %rd74;
	ld.global.f64 	%fd88, [%rd85];
	add.f64 	%fd89, %fd87, %fd88;
	sub.s32 	%r256, %r255, %r108;
	mul.wide.s32 	%rd86, %r256, 8;
	add.s64 	%rd87, %rd71, %rd86;
	ld.global.f64 	%fd90, [%rd87];
	add.f64 	%fd91, %fd89, %fd90;
	add.s64 	%rd88, %rd84, %rd78;
	ld.global.f64 	%fd92, [%rd88];
	add.f64 	%fd93, %fd91, %fd92;
	sub.s32 	%r257, %r255, %r244;
	mul.wide.s32 	%rd89, %r257, 8;
	add.s64 	%rd90, %rd71, %rd89;
	ld.global.f64 	%fd94, [%rd90];
	add.f64 	%fd95, %fd93, %fd94;
	mul.f64 	%fd96, %fd95, 0d3FC5555555555555;
	add.s64 	%rd91, %rd1, %rd83;
	st.global.f64 	[%rd91], %fd96;
	add.s32 	%r445, %r445, 2;
	mul.lo.s32 	%r258, %r9, %r8;
	mul.lo.s32 	%r259, %r258, %r7;
	mul.lo.s32 	%r260, %r259, %r14;
	mul.lo.s32 	%r261, %r260, %r5;
	mul.lo.s32 	%r262, %r261, %r4;
	shl.b32 	%r263, %r262, 1;
	add.s32 	%r444, %r444, %r263;
	add.s32 	%r443, %r443, %r263;
	setp.ne.s32 	%p16, %r445, 0;
	@%p16 bra 	$L__BB0_32;
$L__BB0_33:
	and.b32  	%r264, %r111, 1;
	setp.eq.b32 	%p17, %r264, 1;
	@%p17 bra 	$L__BB0_35;
	ld.param.u64 	%rd201, [_Z10jacobiEdgePdS_iiiii_param_0];
	mad.lo.s32 	%r265, %r446, %r15, %r13;
	div.s32 	%r266, %r265, %r53;
	mul.lo.s32 	%r267, %r266, %r53;
	sub.s32 	%r268, %r265, %r267;
	rem.s32 	%r269, %r266, %r54;
	mul.lo.s32 	%r270, %r54, %r53;
	div.s32 	%r271, %r265, %r270;
	mad.lo.s32 	%r272, %r109, %r271, %r109;
	add.s32 	%r273, %r269, %r272;
	mad.lo.s32 	%r274, %r108, %r273, %r108;
	add.s32 	%r275, %r268, %r274;
	add.s32 	%r276, %r275, 1;
	cvta.to.global.u64 	%rd92, %rd201;
	mul.wide.s32 	%rd93, %r276, 8;
	add.s64 	%rd94, %rd92, %rd93;
	ld.global.f64 	%fd97, [%rd94+8];
	ld.global.f64 	%fd98, [%rd94+-8];
	add.f64 	%fd99, %fd97, %fd98;
	mul.wide.s32 	%rd95, %r108, 8;
	add.s64 	%rd96, %rd94, %rd95;
	ld.global.f64 	%fd100, [%rd96];
	add.f64 	%fd101, %fd99, %fd100;
	sub.s32 	%r277, %r276, %r108;
	mul.wide.s32 	%rd97, %r277, 8;
	add.s64 	%rd98, %rd92, %rd97;
	ld.global.f64 	%fd102, [%rd98];
	add.f64 	%fd103, %fd101, %fd102;
	mul.lo.s32 	%r278, %r109, %r108;
	mul.wide.s32 	%rd99, %r278, 8;
	add.s64 	%rd100, %rd94, %rd99;
	ld.global.f64 	%fd104, [%rd100];
	add.f64 	%fd105, %fd103, %fd104;
	sub.s32 	%r279, %r276, %r278;
	mul.wide.s32 	%rd101, %r279, 8;
	add.s64 	%rd102, %rd92, %rd101;
	ld.global.f64 	%fd106, [%rd102];
	add.f64 	%fd107, %fd105, %fd106;
	mul.f64 	%fd108, %fd107, 0d3FC5555555555555;
	add.s64 	%rd103, %rd1, %rd93;
	st.global.f64 	[%rd103], %fd108;
$L__BB0_35:
	ld.param.u32 	%r435, [_Z10jacobiEdgePdS_iiiii_param_4];
	add.s32 	%r65, %r108, -2;
	mul.lo.s32 	%r66, %r435, %r65;
	add.s32 	%r280, %r111, %r66;
	add.s32 	%r67, %r280, 1;
	setp.lt.s32 	%p18, %r67, 1;
	@%p18 bra 	$L__BB0_41;
	ld.param.u64 	%rd202, [_Z10jacobiEdgePdS_iiiii_param_0];
	cvta.to.global.u64 	%rd3, %rd202;
	add.s32 	%r68, %r109, -2;
	mul.lo.s32 	%r69, %r68, %r65;
	mul.lo.s32 	%r70, %r109, %r108;
	neg.s32 	%r282, %r66;
	setp.eq.s32 	%p19, %r111, %r282;
	mov.b32 	%r459, 0;
	@%p19 bra 	$L__BB0_39;
	and.b32  	%r459, %r67, 2147483646;
	neg.s32 	%r449, %r459;
	add.s32 	%r283, %r14, %r3;
	mad.lo.s32 	%r284, %r5, %r283, %r2;
	mad.lo.s32 	%r285, %r4, %r284, %r1;
	mad.lo.s32 	%r286, %r9, %r285, %r12;
	mad.lo.s32 	%r287, %r8, %r286, %r11;
	mad.lo.s32 	%r448, %r7, %r287, %r10;
	mul.lo.s32 	%r288, %r9, %r8;
	mul.lo.s32 	%r289, %r288, %r7;
	mul.lo.s32 	%r290, %r289, %r14;
	mul.lo.s32 	%r291, %r290, %r5;
	mul.lo.s32 	%r292, %r291, %r4;
	shl.b32 	%r74, %r292, 1;
	mul.wide.s32 	%rd106, %r108, 8;
	mul.wide.s32 	%rd110, %r70, 8;
	mov.u32 	%r447, %r13;
$L__BB0_38:
	div.s32 	%r293, %r447, %r65;
	mul.lo.s32 	%r294, %r293, %r65;
	sub.s32 	%r295, %r447, %r294;
	rem.s32 	%r296, %r293, %r68;
	div.s32 	%r297, %r447, %r69;
	mad.lo.s32 	%r298, %r109, %r297, %r109;
	add.s32 	%r299, %r296, %r298;
	mad.lo.s32 	%r300, %r108, %r299, %r108;
	add.s32 	%r301, %r295, %r300;
	add.s32 	%r302, %r301, 1;
	mul.wide.s32 	%rd104, %r302, 8;
	add.s64 	%rd105, %rd3, %rd104;
	ld.global.f64 	%fd109, [%rd105+8];
	ld.global.f64 	%fd110, [%rd105+-8];
	add.f64 	%fd111, %fd109, %fd110;
	add.s64 	%rd107, %rd105, %rd106;
	ld.global.f64 	%fd112, [%rd107];
	add.f64 	%fd113, %fd111, %fd112;
	sub.s32 	%r303, %r302, %r108;
	mul.wide.s32 	%rd108, %r303, 8;
	add.s64 	%rd109, %rd3, %rd108;
	ld.global.f64 	%fd114, [%rd109];
	add.f64 	%fd115, %fd113, %fd114;
	add.s64 	%rd111, %rd105, %rd110;
	ld.global.f64 	%fd116, [%rd111];
	add.f64 	%fd117, %fd115, %fd116;
	sub.s32 	%r304, %r302, %r70;
	mul.wide.s32 	%rd112, %r304, 8;
	add.s64 	%rd113, %rd3, %rd112;
	ld.global.f64 	%fd118, [%rd113];
	add.f64 	%fd119, %fd117, %fd118;
	mul.f64 	%fd120, %fd119, 0d3FC5555555555555;
	add.s64 	%rd114, %rd1, %rd104;
	st.global.f64 	[%rd114], %fd120;
	div.s32 	%r305, %r448, %r65;
	mul.lo.s32 	%r306, %r305, %r65;
	sub.s32 	%r307, %r448, %r306;
	rem.s32 	%r308, %r305, %r68;
	div.s32 	%r309, %r448, %r69;
	mad.lo.s32 	%r310, %r109, %r309, %r109;
	add.s32 	%r311, %r308, %r310;
	mad.lo.s32 	%r312, %r108, %r311, %r108;
	add.s32 	%r313, %r307, %r312;
	add.s32 	%r314, %r313, 1;
	mul.wide.s32 	%rd115, %r314, 8;
	add.s64 	%rd116, %rd3, %rd115;
	ld.global.f64 	%fd121, [%rd116+8];
	ld.global.f64 	%fd122, [%rd116+-8];
	add.f64 	%fd123, %fd121, %fd122;
	add.s64 	%rd117, %rd116, %rd106;
	ld.global.f64 	%fd124, [%rd117];
	add.f64 	%fd125, %fd123, %fd124;
	sub.s32 	%r315, %r314, %r108;
	mul.wide.s32 	%rd118, %r315, 8;
	add.s64 	%rd119, %rd3, %rd118;
	ld.global.f64 	%fd126, [%rd119];
	add.f64 	%fd127, %fd125, %fd126;
	add.s64 	%rd120, %rd116, %rd110;
	ld.global.f64 	%fd128, [%rd120];
	add.f64 	%fd129, %fd127, %fd128;
	sub.s32 	%r316, %r314, %r70;
	mul.wide.s32 	%rd121, %r316, 8;
	add.s64 	%rd122, %rd3, %rd121;
	ld.global.f64 	%fd130, [%rd122];
	add.f64 	%fd131, %fd129, %fd130;
	mul.f64 	%fd132, %fd131, 0d3FC5555555555555;
	add.s64 	%rd123, %rd1, %rd115;
	st.global.f64 	[%rd123], %fd132;
	add.s32 	%r449, %r449, 2;
	add.s32 	%r448, %r448, %r74;
	add.s32 	%r447, %r447, %r74;
	setp.eq.s32 	%p20, %r449, 0;
	@%p20 bra 	$L__BB0_39;
	bra.uni 	$L__BB0_38;
$L__BB0_39:
	and.b32  	%r317, %r67, 1;
	setp.eq.b32 	%p21, %r317, 1;
	not.pred 	%p22, %p21;
	@%p22 bra 	$L__BB0_41;
	mad.lo.s32 	%r318, %r459, %r15, %r13;
	div.s32 	%r319, %r318, %r65;
	mul.lo.s32 	%r320, %r319, %r65;
	sub.s32 	%r321, %r318, %r320;
	rem.s32 	%r322, %r319, %r68;
	div.s32 	%r323, %r318, %r69;
	mad.lo.s32 	%r324, %r109, %r323, %r109;
	add.s32 	%r325, %r322, %r324;
	mad.lo.s32 	%r326, %r108, %r325, %r108;
	add.s32 	%r327, %r321, %r326;
	add.s32 	%r328, %r327, 1;
	mul.wide.s32 	%rd124, %r328, 8;
	add.s64 	%rd125, %rd3, %rd124;
	ld.global.f64 	%fd133, [%rd125+8];
	ld.global.f64 	%fd134, [%rd125+-8];
	add.f64 	%fd135, %fd133, %fd134;
	mul.wide.s32 	%rd126, %r108, 8;
	add.s64 	%rd127, %rd125, %rd126;
	ld.global.f64 	%fd136, [%rd127];
	add.f64 	%fd137, %fd135, %fd136;
	sub.s32 	%r329, %r328, %r108;
	mul.wide.s32 	%rd128, %r329, 8;
	add.s64 	%rd129, %rd3, %rd128;
	ld.global.f64 	%fd138, [%rd129];
	add.f64 	%fd139, %fd137, %fd138;
	mul.wide.s32 	%rd130, %r70, 8;
	add.s64 	%rd131, %rd125, %rd130;
	ld.global.f64 	%fd140, [%rd131];
	add.f64 	%fd141, %fd139, %fd140;
	sub.s32 	%r330, %r328, %r70;
	mul.wide.s32 	%rd132, %r330, 8;
	add.s64 	%rd133, %rd3, %rd132;
	ld.global.f64 	%fd142, [%rd133];
	add.f64 	%fd143, %fd141, %fd142;
	mul.f64 	%fd144, %fd143, 0d3FC5555555555555;
	add.s64 	%rd134, %rd1, %rd124;
	st.global.f64 	[%rd134], %fd144;
$L__BB0_41:
	ret;

}
	// .globl	_Z9jacobiMidPdS_iiiiiiiiiii
.visible .entry _Z9jacobiMidPdS_iiiiiiiiiii(
	.param .u64 .ptr .align 1 _Z9jacobiMidPdS_iiiiiiiiiii_param_0,
	.param .u64 .ptr .align 1 _Z9jacobiMidPdS_iiiiiiiiiii_param_1,
	.param .u32 _Z9jacobiMidPdS_iiiiiiiiiii_param_2,
	.param .u32 _Z9jacobiMidPdS_iiiiiiiiiii_param_3,
	.param .u32 _Z9jacobiMidPdS_iiiiiiiiiii_param_4,
	.param .u32 _Z9jacobiMidPdS_iiiiiiiiiii_param_5,
	.param .u32 _Z9jacobiMidPdS_iiiiiiiiiii_param_6,
	.param .u32 _Z9jacobiMidPdS_iiiiiiiiiii_param_7,
	.param .u32 _Z9jacobiMidPdS_iiiiiiiiiii_param_8,
	.param .u32 _Z9jacobiMidPdS_iiiiiiiiiii_param_9,
	.param .u32 _Z9jacobiMidPdS_iiiiiiiiiii_param_10,
	.param .u32 _Z9jacobiMidPdS_iiiiiiiiiii_param_11,
	.param .u32 _Z9jacobiMidPdS_iiiiiiiiiii_param_12
)
{
	.reg .pred 	%p<14>;
	.reg .b32 	%r<188>;
	.reg .b64 	%rd<67>;
	.reg .b64 	%fd<73>;

	ld.param.u64 	%rd3, [_Z9jacobiMidPdS_iiiiiiiiiii_param_0];
	ld.param.u64 	%rd4, [_Z9jacobiMidPdS_iiiiiiiiiii_param_1];
	ld.param.u32 	%r48, [_Z9jacobiMidPdS_iiiiiiiiiii_param_2];
	ld.param.u32 	%r49, [_Z9jacobiMidPdS_iiiiiiiiiii_param_3];
	ld.param.u32 	%r55, [_Z9jacobiMidPdS_iiiiiiiiiii_param_5];
	ld.param.u32 	%r56, [_Z9jacobiMidPdS_iiiiiiiiiii_param_6];
	ld.param.u32 	%r51, [_Z9jacobiMidPdS_iiiiiiiiiii_param_9];
	ld.param.u32 	%r52, [_Z9jacobiMidPdS_iiiiiiiiiii_param_10];
	ld.param.u32 	%r54, [_Z9jacobiMidPdS_iiiiiiiiiii_param_12];
	cvta.to.global.u64 	%rd1, %rd4;
	cvta.to.global.u64 	%rd2, %rd3;
	mov.u32 	%r1, %ctaid.x;
	mov.u32 	%r2, %ctaid.y;
	mov.u32 	%r3, %ctaid.z;
	mov.u32 	%r4, %nctaid.x;
	mov.u32 	%r5, %nctaid.y;
	mad.lo.s32 	%r57, %r3, %r5, %r2;
	mad.lo.s32 	%r6, %r57, %r4, %r1;
	mov.u32 	%r7, %ntid.x;
	mov.u32 	%r8, %ntid.y;
	mul.lo.s32 	%r58, %r7, %r8;
	mov.u32 	%r9, %ntid.z;
	mul.lo.s32 	%r59, %r58, %r9;
	mov.u32 	%r10, %tid.x;
	mov.u32 	%r11, %tid.y;
	mov.u32 	%r12, %tid.z;
	mad.lo.s32 	%r60, %r12, %r8, %r11;
	mad.lo.s32 	%r61, %r60, %r7, %r10;
	mad.lo.s32 	%r13, %r6, %r59, %r61;
	mov.u32 	%r14, %nctaid.z;
	mul.lo.s32 	%r62, %r5, %r14;
	mul.lo.s32 	%r63, %r62, %r4;
	mul.lo.s32 	%r15, %r63, %r59;
	setp.ge.s32 	%p1, %r56, %r55;
	@%p1 bra 	$L__BB1_7;
	ld.param.u32 	%r178, [_Z9jacobiMidPdS_iiiiiiiiiii_param_8];
	setp.gt.s32 	%p8, %r51, %r13;
	selp.u32 	%r121, 1, 0, %p8;
	add.s32 	%r16, %r178, %r121;
	setp.lt.s32 	%p9, %r16, 1;
	@%p9 bra 	$L__BB1_13;
	add.s32 	%r17, %r48, -2;
	add.s32 	%r18, %r49, -2;
	mul.lo.s32 	%r19, %r49, %r48;
	setp.eq.s32 	%p10, %r16, 1;
	mov.b32 	%r186, 0;
	@%p10 bra 	$L__BB1_5;
	and.b32  	%r123, %r16, 2147483646;
	neg.s32 	%r182, %r123;
	add.s32 	%r124, %r10, %r54;
	add.s32 	%r125, %r14, %r3;
	mad.lo.s32 	%r126, %r5, %r125, %r2;
	mad.lo.s32 	%r127, %r4, %r126, %r1;
	mad.lo.s32 	%r128, %r9, %r127, %r12;
	mad.lo.s32 	%r129, %r8, %r128, %r11;
	mad.lo.s32 	%r181, %r7, %r129, %r124;
	mul.lo.s32 	%r130, %r9, %r8;
	mul.lo.s32 	%r131, %r130, %r7;
	mul.lo.s32 	%r132, %r131, %r14;
	mul.lo.s32 	%r133, %r132, %r5;
	mul.lo.s32 	%r134, %r133, %r4;
	shl.b32 	%r22, %r134, 1;
	mad.lo.s32 	%r135, %r9, %r6, %r12;
	mad.lo.s32 	%r136, %r8, %r135, %r11;
	mad.lo.s32 	%r180, %r7, %r136, %r124;
	mul.wide.s32 	%rd38, %r48, 8;
	mul.wide.s32 	%rd42, %r19, 8;
$L__BB1_4:
	and.b32  	%r186, %r16, 2147483646;
	div.s32 	%r137, %r180, %r17;
	mul.lo.s32 	%r138, %r137, %r17;
	sub.s32 	%r139, %r180, %r138;
	rem.s32 	%r140, %r137, %r18;
	mul.lo.s32 	%r141, %r18, %r17;
	div.s32 	%r142, %r180, %r141;
	mad.lo.s32 	%r143, %r49, %r142, %r49;
	add.s32 	%r144, %r140, %r143;
	mad.lo.s32 	%r145, %r48, %r144, %r48;
	add.s32 	%r146, %r139, %r145;
	add.s32 	%r147, %r146, 1;
	mul.wide.s32 	%rd36, %r147, 8;
	add.s64 	%rd37, %rd2, %rd36;
	ld.global.f64 	%fd37, [%rd37+8];
	ld.global.f64 	%fd38, [%rd37+-8];
	add.f64 	%fd39, %fd37, %fd38;
	add.s64 	%rd39, %rd37, %rd38;
	ld.global.f64 	%fd40, [%rd39];
	add.f64 	%fd41, %fd39, %fd40;
	sub.s32 	%r148, %r147, %r48;
	mul.wide.s32 	%rd40, %r148, 8;
	add.s64 	%rd41, %rd2, %rd40;
	ld.global.f64 	%fd42, [%rd41];
	add.f64 	%fd43, %fd41, %fd42;
	add.s64 	%rd43, %rd37, %rd42;
	ld.global.f64 	%fd44, [%rd43];
	add.f64 	%fd45, %fd43, %fd44;
	sub.s32 	%r149, %r147, %r19;
	mul.wide.s32 	%rd44, %r149, 8;
	add.s64 	%rd45, %rd2, %rd44;
	ld.global.f64 	%fd46, [%rd45];
	add.f64 	%fd47, %fd45, %fd46;
	mul.f64 	%fd48, %fd47, 0d3FC5555555555555;
	add.s64 	%rd46, %rd1, %rd36;
	st.global.f64 	[%rd46], %fd48;
	div.s32 	%r150, %r181, %r17;
	mul.lo.s32 	%r151, %r150, %r17;
	sub.s32 	%r152, %r181, %r151;
	rem.s32 	%r153, %r150, %r18;
	div.s32 	%r154, %r181, %r141;
	mad.lo.s32 	%r155, %r49, %r154, %r49;
	add.s32 	%r156, %r153, %r155;
	mad.lo.s32 	%r157, %r48, %r156, %r48;
	add.s32 	%r158, %r152, %r157;
	add.s32 	%r159, %r158, 1;
	mul.wide.s32 	%rd47, %r159, 8;
	add.s64 	%rd48, %rd2, %rd47;
	ld.global.f64 	%fd49, [%rd48+8];
	ld.global.f64 	%fd50, [%rd48+-8];
	add.f64 	%fd51, %fd49, %fd50;
	add.s64 	%rd49, %rd48, %rd38;
	ld.global.f64 	%fd52, [%rd49];
	add.f64 	%fd53, %fd51, %fd52;
	sub.s32 	%r160, %r159, %r48;
	mul.wide.s32 	%rd50, %r160, 8;
	add.s64 	%rd51, %rd2, %rd50;
	ld.global.f64 	%fd54, [%rd51];
	add.f64 	%fd55, %fd53, %fd54;
	add.s64 	%rd52, %rd48, %rd42;
	ld.global.f64 	%fd56, [%rd52];
	add.f64 	%fd57, %fd55, %fd56;
	sub.s32 	%r161, %r159, %r19;
	mul.wide.s32 	%rd53, %r161, 8;
	add.s64 	%rd54, %rd2, %rd53;
	ld.global.f64 	%fd58, [%rd54];
	add.f64 	%fd59, %fd57, %fd58;
	mul.f64 	%fd60, %fd59, 0d3FC5555555555555;
	add.s64 	%rd55, %rd1, %rd47;
	st.global.f64 	[%rd55], %fd60;
	add.s32 	%r182, %r182, 2;
	add.s32 	%r181, %r181, %r22;
	add.s32 	%r180, %r180, %r22;
	setp.eq.s32 	%p11, %r182, 0;
	@%p11 bra 	$L__BB1_5;
	bra.uni 	$L__BB1_4;
$L__BB1_5:
	and.b32  	%r162, %r16, 1;
	setp.eq.b32 	%p12, %r162, 1;
	not.pred 	%p13, %p12;
	@%p13 bra 	$L__BB1_13;
	add.s32 	%r163, %r54, %r13;
	mad.lo.s32 	%r164, %r186, %r15, %r163;
	div.s32 	%r165, %r164, %r17;
	mul.lo.s32 	%r166, %r165, %r17;
	sub.s32 	%r167, %r164, %r166;
	rem.s32 	%r168, %r165, %r18;
	mul.lo.s32 	%r169, %r18, %r17;
	div.s32 	%r170, %r164, %r169;
	mad.lo.s32 	%r171, %r49, %r170, %r49;
	add.s32 	%r172, %r168, %r171;
	mad.lo.s32 	%r173, %r48, %r172, %r48;
	add.s32 	%r174, %r167, %r173;
	add.s32 	%r175, %r174, 1;
	mul.wide.s32 	%rd56, %r175, 8;
	add.s64 	%rd57, %rd2, %rd56;
	ld.global.f64 	%fd61, [%rd57+8];
	ld.global.f64 	%fd62, [%rd57+-8];
	add.f64 	%fd63, %fd61, %fd62;
	mul.wide.s32 	%rd58, %r48, 8;
	add.s64 	%rd59, %rd57, %rd58;
	ld.global.f64 	%fd64, [%rd59];
	add.f64 	%fd65, %fd63, %fd64;
	sub.s32 	%r176, %r175, %r48;
	mul.wide.s32 	%rd60, %r176, 8;
	add.s64 	%rd61, %rd2, %rd60;
	ld.global.f64 	%fd66, [%rd61];
	add.f64 	%fd67, %fd65, %fd66;
	mul.wide.s32 	%rd62, %r19, 8;
	add.s64 	%rd63, %rd57, %rd62;
	ld.global.f64 	%fd68, [%rd63];
	add.f64 	%fd69, %fd67, %fd68;
	sub.s32 	%r177, %r175, %r19;
	mul.wide.s32 	%rd64, %r177, 8;
	add.s64 	%rd65, %rd2, %rd64;
	ld.global.f64 	%fd70, [%rd65];
	add.f64 	%fd71, %fd69, %fd70;
	mul.f64 	%fd72, %fd71, 0d3FC5555555555555;
	add.s64 	%rd66, %rd1, %rd56;
	st.global.f64 	[%rd66], %fd72;
	bra.uni 	$L__BB1_13;
$L__BB1_7:
	ld.param.u32 	%r179, [_Z9jacobiMidPdS_iiiiiiiiiii_param_11];
	setp.gt.s32 	%p2, %r179, %r13;
	selp.u32 	%r64, 1, 0, %p2;
	add.s32 	%r31, %r52, %r64;
	setp.lt.s32 	%p3, %r31, 1;
	@%p3 bra 	$L__BB1_13;
	add.s32 	%r32, %r48, -2;
	add.s32 	%r33, %r49, -2;
	mul.lo.s32 	%r34, %r49, %r48;
	setp.eq.s32 	%p4, %r31, 1;
	mov.b32 	%r187, 0;
	@%p4 bra 	$L__BB1_11;
	and.b32  	%r66, %r31, 2147483646;
	neg.s32 	%r185, %r66;
	add.s32 	%r67, %r10, %r54;
	add.s32 	%r68, %r14, %r3;
	mad.lo.s32 	%r69, %r5, %r68, %r2;
	mad.lo.s32 	%r70, %r4, %r69, %r1;
	mad.lo.s32 	%r71, %r9, %r70, %r12;
	mad.lo.s32 	%r72, %r8, %r71, %r11;
	mad.lo.s32 	%r184, %r7, %r72, %r67;
	mul.lo.s32 	%r73, %r9, %r8;
	mul.lo.s32 	%r74, %r73, %r7;
	mul.lo.s32 	%r75, %r74, %r14;
	mul.lo.s32 	%r76, %r75, %r5;
	mul.lo.s32 	%r77, %r76, %r4;
	shl.b32 	%r37, %r77, 1;
	mad.lo.s32 	%r78, %r9, %r6, %r12;
	mad.lo.s32 	%r79, %r8, %r78, %r11;
	mad.lo.s32 	%r183, %r7, %r79, %r67;
	mul.wide.s32 	%rd7, %r48, 8;
	mul.wide.s32 	%rd11, %r34, 8;
$L__BB1_10:
	and.b32  	%r187, %r31, 2147483646;
	div.s32 	%r80, %r183, %r32;
	mul.lo.s32 	%r81, %r80, %r32;
	sub.s32 	%r82, %r183, %r81;
	rem.s32 	%r83, %r80, %r33;
	mul.lo.s32 	%r84, %r33, %r32;
	div.s32 	%r85, %r183, %r84;
	mad.lo.s32 	%r86, %r49, %r85, %r49;
	add.s32 	%r87, %r83, %r86;
	mad.lo.s32 	%r88, %r48, %r87, %r48;
	add.s32 	%r89, %r82, %r88;
	add.s32 	%r90, %r89, 1;
	mul.wide.s32 	%rd5, %r90, 8;
	add.s64 	%rd6, %rd2, %rd5;
	ld.global.f64 	%fd1, [%rd6+8];
	ld.global.f64 	%fd2, [%rd6+-8];
	add.f64 	%fd3, %fd1, %fd2;
	add.s64 	%rd8, %rd6, %rd7;
	ld.global.f64 	%fd4, [%rd8];
	add.f64 	%fd5, %fd3, %fd4;
	sub.s32 	%r91, %r90, %r48;
	mul.wide.s32 	%rd9, %r91, 8;
	add.s64 	%rd10, %rd2, %rd9;
	ld.global.f64 	%fd6, [%rd10];
	add.f64 	%fd7, %fd5, %fd6;
	add.s64 	%rd12, %rd6, %rd11;
	ld.global.f64 	%fd8, [%rd12];
	add.f64 	%fd9, %fd7, %fd8;
	sub.s32 	%r92, %r90, %r34;
	mul.wide.s32 	%rd13, %r92, 8;
	add.s64 	%rd14, %rd2, %rd13;
	ld.global.f64 	%fd10, [%rd14];
	add.f64 	%fd11, %fd9, %fd10;
	mul.f64 	%fd12, %fd11, 0d3FC5555555555555;
	add.s64 	%rd15, %rd1, %rd5;
	st.global.f64 	[%rd15], %fd12;
	div.s32 	%r93, %r184, %r32;
	mul.lo.s32 	%r94, %r93, %r32;
	sub.s32 	%r95, %r184, %r94;
	rem.s32 	%r96, %r93, %r33;
	div.s32 	%r97, %r184, %r84;
	mad.lo.s32 	%r98, %r49, %r97, %r49;
	add.s32 	%r99, %r96, %r98;
	mad.lo.s32 	%r100, %r48, %r99, %r48;
	add.s32 	%r101, %r95, %r100;
	add.s32 	%r102, %r101, 1;
	mul.wide.s32 	%rd16, %r102, 8;
	add.s64 	%rd17, %rd2, %rd16;
	ld.global.f64 	%fd13, [%rd17+8];
	ld.global.f64 	%fd14, [%rd17+-8];
	add.f64 	%fd15, %fd13, %fd14;
	add.s64 	%rd18, %rd17, %rd7;
	ld.global.f64 	%fd16, [%rd18];
	add.f64 	%fd17, %fd15, %fd16;
	sub.s32 	%r103, %r102, %r48;
	mul.wide.s32 	%rd19, %r103, 8;
	add.s64 	%rd20, %rd2, %rd19;
	ld.global.f64 	%fd18, [%rd20];
	add.f64 	%fd19, %fd17, %fd18;
	add.s64 	%rd21, %rd17, %rd11;
	ld.global.f64 	%fd20, [%rd21];
	add.f64 	%fd21, %fd19, %fd20;
	sub.s32 	%r104, %r102, %r34;
	mul.wide.s32 	%rd22, %r104, 8;
	add.s64 	%rd23, %rd2, %rd22;
	ld.global.f64 	%fd22, [%rd23];
	add.f64 	%fd23, %fd21, %fd22;
	mul.f64 	%fd24, %fd23, 0d3FC5555555555555;
	add.s64 	%rd24, %rd1, %rd16;
	st.global.f64 	[%rd24], %fd24;
	add.s32 	%r185, %r185, 2;
	add.s32 	%r184, %r184, %r37;
	add.s32 	%r183, %r183, %r37;
	setp.eq.s32 	%p5, %r185, 0;
	@%p5 bra 	$L__BB1_11;
	bra.uni 	$L__BB1_10;
$L__BB1_11:
	and.b32  	%r105, %r31, 1;
	setp.eq.b32 	%p6, %r105, 1;
	not.pred 	%p7, %p6;
	@%p7 bra 	$L__BB1_13;
	add.s32 	%r106, %r54, %r13;
	mad.lo.s32 	%r107, %r187, %r15, %r106;
	div.s32 	%r108, %r107, %r32;
	mul.lo.s32 	%r109, %r108, %r32;
	sub.s32 	%r110, %r107, %r109;
	rem.s32 	%r111, %r108, %r33;
	mul.lo.s32 	%r112, %r33, %r32;
	div.s32 	%r113, %r107, %r112;
	mad.lo.s32 	%r114, %r49, %r113, %r49;
	add.s32 	%r115, %r111, %r114;
	mad.lo.s32 	%r116, %r48, %r115, %r48;
	add.s32 	%r117, %r110, %r116;
	add.s32 	%r118, %r117, 1;
	mul.wide.s32 	%rd25, %r118, 8;
	add.s64 	%rd26, %rd2, %rd25;
	ld.global.f64 	%fd25, [%rd26+8];
	ld.global.f64 	%fd26, [%rd26+-8];
	add.f64 	%fd27, %fd25, %fd26;
	mul.wide.s32 	%rd27, %r48, 8;
	add.s64 	%rd28, %rd26, %rd27;
	ld.global.f64 	%fd28, [%rd28];
	add.f64 	%fd29, %fd27, %fd28;
	sub.s32 	%r119, %r118, %r48;
	mul.wide.s32 	%rd29, %r119, 8;
	add.s64 	%rd30, %rd2, %rd29;
	ld.global.f64 	%fd30, [%rd30];
	add.f64 	%fd31, %fd29, %fd30;
	mul.wide.s32 	%rd31, %r34, 8;
	add.s64 	%rd32, %rd26, %rd31;
	ld.global.f64 	%fd32, [%rd32];
	add.f64 	%fd33, %fd31, %fd32;
	sub.s32 	%r120, %r118, %r34;
	mul.wide.s32 	%rd33, %r120, 8;
	add.s64 	%rd34, %rd2, %rd33;
	ld.global.f64 	%fd34, [%rd34];
	add.f64 	%fd35, %fd33, %fd34;
	mul.f64 	%fd36, %fd35, 0d3FC5555555555555;
	add.s64 	%rd35, %rd1, %rd25;
	st.global.f64 	[%rd35], %fd36;
$L__BB1_13:
	ret;

}


// ===== COMPILED SASS (sm_100) =====

	.target	sm_100

	.elftype	@"ET_EXEC"


//--------------------- .note.nv.tkinfo           --------------------------
	.section	.note.nv.tkinfo,"",@"SHT_NOTE"
	.sectionflags	@"SHF_NOTE_NV_TKINFO"
	.tkinfo
        /*0018*/ 	.word	0x00000002
        /*0030*/ 	.string	""
        /*0030*/ 	.string	"ptxas"
        /*0030*/ 	.string	"Cuda compilation tools, release 13.0, V13.0.88"
        /*0030*/ 	.string	"Build cuda_13.0.r13.0/compiler.36424714_0"
        /*0030*/ 	.string	"-arch sm_100 -m 64 "



//--------------------- .note.nv.cuinfo           --------------------------
	.section	.note.nv.cuinfo,"",@"SHT_NOTE"
	.sectionflags	@"SHF_NOTE_NV_CUINFO"
        /*0018*/ 	.short	0x0002
        /*001a*/ 	.short	0x0064
        /*001c*/ 	.short	0x0082
	.zero		2


//--------------------- .nv.info                  --------------------------
	.section	.nv.info,"",@"SHT_CUDA_INFO"
	.align	4


	//----- nvinfo : EIATTR_REGCOUNT
	.align		4
        /*0000*/ 	.byte	0x04, 0x2f
        /*0002*/ 	.short	(.L_1 - .L_0)
	.align		4
.L_0:
        /*0004*/ 	.word	index@(_Z10jacobiEdgePdS_iiiii)
        /*0008*/ 	.word	0x00000020


	//----- nvinfo : EIATTR_FRAME_SIZE
	.align		4
.L_1:
        /*000c*/ 	.byte	0x04, 0x11
        /*000e*/ 	.short	(.L_3 - .L_2)
	.align		4
.L_2:
        /*0010*/ 	.word	index@(_Z10jacobiEdgePdS_iiiii)
        /*0014*/ 	.word	0x00000000


	//----- nvinfo : EIATTR_REGCOUNT
	.align		4
.L_3:
        /*0018*/ 	.byte	0x04, 0x2f
        /*001a*/ 	.short	(.L_5 - .L_4)
	.align		4
.L_4:
        /*001c*/ 	.word	index@(_Z9jacobiMidPdS_iiiiiiiiiii)
        /*0020*/ 	.word	0x00000020


	//----- nvinfo : EIATTR_FRAME_SIZE
	.align		4
.L_5:
        /*0024*/ 	.byte	0x04, 0x11
        /*0026*/ 	.short	(.L_7 - .L_6)
	.align		4
.L_6:
        /*0028*/ 	.word	index@(_Z9jacobiMidPdS_iiiiiiiiiii)
        /*002c*/ 	.word	0x00000000


	//----- nvinfo : EIATTR_MIN_STACK_SIZE
	.align		4
.L_7:
        /*0030*/ 	.byte	0x04, 0x12
        /*0032*/ 	.short	(.L_9 - .L_8)
	.align		4
.L_8:
        /*0034*/ 	.word	index@(_Z9jacobiMidPdS_iiiiiiiiiii)
        /*0038*/ 	.word	0x00000000


	//----- nvinfo : EIATTR_MIN_STACK_SIZE
	.align		4
.L_9:
        /*003c*/ 	.byte	0x04, 0x12
        /*003e*/ 	.short	(.L_11 - .L_10)
	.align		4
.L_10:
        /*0040*/ 	.word	index@(_Z10jacobiEdgePdS_iiiii)
        /*0044*/ 	.word	0x00000000
.L_11:


//--------------------- .nv.compat                --------------------------
	.section	.nv.compat,"",@"SHT_CUDA_COMPAT_INFO"
	.align	4
        /*0000*/ 	.byte	0x02, 0x09, 0x00, 0x00, 0x02, 0x02, 0x01, 0x00, 0x02, 0x05, 0x05, 0x00, 0x03, 0x07, 0x01, 0x01
        /*0010*/ 	.byte	0x02, 0x03, 0x00, 0x00, 0x02, 0x06, 0x01, 0x00, 0x04, 0x0b, 0x08, 0x00, 0x01, 0x00, 0x00, 0x00
        /*0020*/ 	.byte	0x00, 0x00, 0x00, 0x00


//--------------------- .nv.info._Z9jacobiMidPdS_iiiiiiiiiii --------------------------
	.section	.nv.info._Z9jacobiMidPdS_iiiiiiiiiii,"",@"SHT_CUDA_INFO"
	.sectionflags	@""
	.align	4


	//----- nvinfo : EIATTR_CUDA_API_VERSION
	.align		4
        /*0000*/ 	.byte	0x04, 0x37
        /*0002*/ 	.short	(.L_13 - .L_12)
.L_12:
        /*0004*/ 	.word	0x00000082


	//----- nvinfo : EIATTR_KPARAM_INFO
	.align		4
.L_13:
        /*0008*/ 	.byte	0x04, 0x17
        /*000a*/ 	.short	(.L_15 - .L_14)
.L_14:
        /*000c*/ 	.word	0x00000000
        /*0010*/ 	.short	0x000c
        /*0012*/ 	.short	0x0038
        /*0014*/ 	.byte	0x00, 0xf0, 0x11, 0x00


	//----- nvinfo : EIATTR_KPARAM_INFO
	.align		4
.L_15:
        /*0018*/ 	.byte	0x04, 0x17
        /*001a*/ 	.short	(.L_17 - .L_16)
.L_16:
        /*001c*/ 	.word	0x00000000
        /*0020*/ 	.short	0x000b
        /*0022*/ 	.short	0x0034
        /*0024*/ 	.byte	0x00, 0xf0, 0x11, 0x00


	//----- nvinfo : EIATTR_KPARAM_INFO
	.align		4
.L_17:
        /*0028*/ 	.byte	0x04, 0x17
        /*002a*/ 	.short	(.L_19 - .L_18)
.L_18:
        /*002c*/ 	.word	0x00000000
        /*0030*/ 	.short	0x000a
        /*0032*/ 	.short	0x0030
        /*0034*/ 	.byte	0x00, 0xf0, 0x11, 0x00


	//----- nvinfo : EIATTR_KPARAM_INFO
	.align		4
.L_19:
        /*0038*/ 	.byte	0x04, 0x17
        /*003a*/ 	.short	(.L_21 - .L_20)
.L_20:
        /*003c*/ 	.word	0x00000000
        /*0040*/ 	.short	0x0009
        /*0042*/ 	.short	0x002c
        /*0044*/ 	.byte	0x00, 0xf0, 0x11, 0x00


	//----- nvinfo : EIATTR_KPARAM_INFO
	.align		4
.L_21:
        /*0048*/ 	.byte	0x04, 0x17
        /*004a*/ 	.short	(.L_23 - .L_22)
.L_22:
        /*004c*/ 	.word	0x00000000
        /*0050*/ 	.short	0x0008
        /*0052*/ 	.short	0x0028
        /*0054*/ 	.byte	0x00, 0xf0, 0x11, 0x00


	//----- nvinfo : EIATTR_KPARAM_INFO
	.align		4
.L_23:
        /*0058*/ 	.byte	0x04, 0x17
        /*005a*/ 	.short	(.L_25 - .L_24)
.L_24:
        /*005c*/ 	.word	0x00000000
        /*0060*/ 	.short	0x0007
        /*0062*/ 	.short	0x0024
        /*0064*/ 	.byte	0x00, 0xf0, 0x11, 0x00


	//----- nvinfo : EIATTR_KPARAM_INFO
	.align		4
.L_25:
        /*0068*/ 	.byte	0x04, 0x17
        /*006a*/ 	.short	(.L_27 - .L_26)
.L_26:
        /*006c*/ 	.word	0x00000000
        /*0070*/ 	.short	0x0006
        /*0072*/ 	.short	0x0020
        /*0074*/ 	.byte	0x00, 0xf0, 0x11, 0x00


	//----- nvinfo : EIATTR_KPARAM_INFO
	.align		4
.L_27:
        /*0078*/ 	.byte	0x04, 0x17
        /*007a*/ 	.short	(.L_29 - .L_28)
.L_28:
        /*007c*/ 	.word	0x00000000
        /*0080*/ 	.short	0x0005
        /*0082*/ 	.short	0x001c
        /*0084*/ 	.byte	0x00, 0xf0, 0x11, 0x00


	//----- nvinfo : EIATTR_KPARAM_INFO
	.align		4
.L_29:
        /*0088*/ 	.byte	0x04, 0x17
        /*008a*/ 	.short	(.L_31 - .L_30)
.L_30:
        /*008c*/ 	.word	0x00000000
        /*0090*/ 	.short	0x0004
        /*0092*/ 	.short	0x0018
        /*0094*/ 	.byte	0x00, 0xf0, 0x11, 0x00


	//----- nvinfo : EIATTR_KPARAM_INFO
	.align		4
.L_31:
        /*0098*/ 	.byte	0x04, 0x17
        /*009a*/ 	.short	(.L_33 - .L_32)
.L_32:
        /*009c*/ 	.word	0x00000000
        /*00a0*/ 	.short	0x0003
        /*00a2*/ 	.short	0x0014
        /*00a4*/ 	.byte	0x00, 0xf0, 0x11, 0x00


	//----- nvinfo : EIATTR_KPARAM_INFO
	.align		4
.L_33:
        /*00a8*/ 	.byte	0x04, 0x17
        /*00aa*/ 	.short	(.L_35 - .L_34)
.L_34:
        /*00ac*/ 	.word	0x00000000
        /*00b0*/ 	.short	0x0002
        /*00b2*/ 	.short	0x0010
        /*00b4*/ 	.byte	0x00, 0xf0, 0x11, 0x00


	//----- nvinfo : EIATTR_KPARAM_INFO
	.align		4
.L_35:
        /*00b8*/ 	.byte	0x04, 0x17
        /*00ba*/ 	.short	(.L_37 - .L_36)
.L_36:
        /*00bc*/ 	.word	0x00000000
        /*00c0*/ 	.short	0x0001
        /*00c2*/ 	.short	0x0008
        /*00c4*/ 	.byte	0x00, 0xf5, 0x21, 0x00


	//----- nvinfo : EIATTR_KPARAM_INFO
	.align		4
.L_37:
        /*00c8*/ 	.byte	0x04, 0x17
        /*00ca*/ 	.short	(.L_39 - .L_38)
.L_38:
        /*00cc*/ 	.word	0x00000000
        /*00d0*/ 	.short	0x0000
        /*00d2*/ 	.short	0x0000
        /*00d4*/ 	.byte	0x00, 0xf5, 0x21, 0x00


	//----- nvinfo : EIATTR_SPARSE_MMA_MASK
	.align		4
.L_39:
        /*00d8*/ 	.byte	0x03, 0x50
        /*00da*/ 	.short	0x0000


	//----- nvinfo : EIATTR_MAXREG_COUNT
	.align		4
        /*00dc*/ 	.byte	0x03, 0x1b
        /*00de*/ 	.short	0x00ff


	//----- nvinfo : EIATTR_MERCURY_ISA_VERSION
	.align		4
        /*00e0*/ 	.byte	0x03, 0x5f
        /*00e2*/ 	.short	0x0101


	//----- nvinfo : EIATTR_VRC_CTA_INIT_COUNT
	.align		4
        /*00e4*/ 	.byte	0x02, 0x4a
	.zero		1
	.zero		1


	//----- nvinfo : EIATTR_EXIT_INSTR_OFFSETS
	.align		4
        /*00e8*/ 	.byte	0x04, 0x1c
        /*00ea*/ 	.short	(.L_41 - .L_40)


	//   ....[0]....
.L_40:
        /*00ec*/ 	.word	0x00000220


	//   ....[1]....
        /*00f0*/ 	.word	0x00001af0


	//   ....[2]....
        /*00f4*/ 	.word	0x000021c0


	//   ....[3]....
        /*00f8*/ 	.word	0x00002230


	//   ....[4]....
        /*00fc*/ 	.word	0x00003b20


	//   ....[5]....
        /*0100*/ 	.word	0x00004200


	//----- nvinfo : EIATTR_CRS_STACK_SIZE
	.align		4
.L_41:
        /*0104*/ 	.byte	0x04, 0x1e
        /*0106*/ 	.short	(.L_43 - .L_42)
.L_42:
        /*0108*/ 	.word	0x00000000


	//----- nvinfo : EIATTR_CBANK_PARAM_SIZE
	.align		4
.L_43:
        /*010c*/ 	.byte	0x03, 0x19
        /*010e*/ 	.short	0x003c


	//----- nvinfo : EIATTR_PARAM_CBANK
	.align		4
        /*0110*/ 	.byte	0x04, 0x0a
        /*0112*/ 	.short	(.L_45 - .L_44)
	.align		4
.L_44:
        /*0114*/ 	.word	index@(.nv.constant0._Z9jacobiMidPdS_iiiiiiiiiii)
        /*0118*/ 	.short	0x0380
        /*011a*/ 	.short	0x003c


	//----- nvinfo : EIATTR_SW_WAR
	.align		4
.L_45:
        /*011c*/ 	.byte	0x04, 0x36
        /*011e*/ 	.short	(.L_47 - .L_46)
.L_46:
        /*0120*/ 	.word	0x00000008
.L_47:


//--------------------- .nv.info._Z10jacobiEdgePdS_iiiii --------------------------
	.section	.nv.info._Z10jacobiEdgePdS_iiiii,"",@"SHT_CUDA_INFO"
	.sectionflags	@""
	.align	4


	//----- nvinfo : EIATTR_CUDA_API_VERSION
	.align		4
        /*0000*/ 	.byte	0x04, 0x37
        /*0002*/ 	.short	(.L_49 - .L_48)
.L_48:
        /*0004*/ 	.word	0x00000082


	//----- nvinfo : EIATTR_KPARAM_INFO
	.align		4
.L_49:
        /*0008*/ 	.byte	0x04, 0x17
        /*000a*/ 	.short	(.L_51 - .L_50)
.L_50:
        /*000c*/ 	.word	0x00000000
        /*0010*/ 	.short	0x0006
        /*0012*/ 	.short	0x0020
        /*0014*/ 	.byte	0x00, 0xf0, 0x11, 0x00


	//----- nvinfo : EIATTR_KPARAM_INFO
	.align		4
.L_51:
        /*0018*/ 	.byte	0x04, 0x17
        /*001a*/ 	.short	(.L_53 - .L_52)
.L_52:
        /*001c*/ 	.word	0x00000000
        /*0020*/ 	.short	0x0005
        /*0022*/ 	.short	0x001c
        /*0024*/ 	.byte	0x00, 0xf0, 0x11, 0x00


	//----- nvinfo : EIATTR_KPARAM_INFO
	.align		4
.L_53:
        /*0028*/ 	.byte	0x04, 0x17
        /*002a*/ 	.short	(.L_55 - .L_54)
.L_54:
        /*002c*/ 	.word	0x00000000
        /*0030*/ 	.short	0x0004
        /*0032*/ 	.short	0x0018
        /*0034*/ 	.byte	0x00, 0xf0, 0x11, 0x00


	//----- nvinfo : EIATTR_KPARAM_INFO
	.align		4
.L_55:
        /*0038*/ 	.byte	0x04, 0x17
        /*003a*/ 	.short	(.L_57 - .L_56)
.L_56:
        /*003c*/ 	.word	0x00000000
        /*0040*/ 	.short	0x0003
        /*0042*/ 	.short	0x0014
        /*0044*/ 	.byte	0x00, 0xf0, 0x11, 0x00


	//----- nvinfo : EIATTR_KPARAM_INFO
	.align		4
.L_57:
        /*0048*/ 	.byte	0x04, 0x17
        /*004a*/ 	.short	(.L_59 - .L_58)
.L_58:
        /*004c*/ 	.word	0x00000000
        /*0050*/ 	.short	0x0002
        /*0052*/ 	.short	0x0010
        /*0054*/ 	.byte	0x00, 0xf0, 0x11, 0x00


	//----- nvinfo : EIATTR_KPARAM_INFO
	.align		4
.L_59:
        /*0058*/ 	.byte	0x04, 0x17
        /*005a*/ 	.short	(.L_61 - .L_60)
.L_60:
        /*005c*/ 	.word	0x00000000
        /*0060*/ 	.short	0x0001
        /*0062*/ 	.short	0x0008
        /*0064*/ 	.byte	0x00, 0xf5, 0x21, 0x00


	//----- nvinfo : EIATTR_KPARAM_INFO
	.align		4
.L_61:
        /*0068*/ 	.byte	0x04, 0x17
        /*006a*/ 	.short	(.L_63 - .L_62)
.L_62:
        /*006c*/ 	.word	0x00000000
        /*0070*/ 	.short	0x0000
        /*0072*/ 	.short	0x0000
        /*0074*/ 	.byte	0x00, 0xf5, 0x21, 0x00


	//----- nvinfo : EIATTR_SPARSE_MMA_MASK
	.align		4
.L_63:
        /*0078*/ 	.byte	0x03, 0x50
        /*007a*/ 	.short	0x0000


	//----- nvinfo : EIATTR_MAXREG_COUNT
	.align		4
        /*007c*/ 	.byte	0x03, 0x1b
        /*007e*/ 	.short	0x00ff


	//----- nvinfo : EIATTR_MERCURY_ISA_VERSION
	.align		4
        /*0080*/ 	.byte	0x03, 0x5f
        /*0082*/ 	.short	0x0101


	//----- nvinfo : EIATTR_VRC_CTA_INIT_COUNT
	.align		4
        /*0084*/ 	.byte	0x02, 0x4a
	.zero		1
	.zero		1


	//----- nvinfo : EIATTR_EXIT_INSTR_OFFSETS
	.align		4
        /*0088*/ 	.byte	0x04, 0x1c
        /*008a*/ 	.short	(.L_65 - .L_64)


	//   ....[0]....
.L_64:
        /*008c*/ 	.word	0x00000200


	//   ....[1]....
        /*0090*/ 	.word	0x00001a40


	//   ....[2]....
        /*0094*/ 	.word	0x000020d0


	//   ....[3]....
        /*0098*/ 	.word	0x00002100


	//   ....[4]....
        /*009c*/ 	.word	0x00002130


	//   ....[5]....
        /*00a0*/ 	.word	0x00003920


	//   ....[6]....
        /*00a4*/ 	.word	0x00003fb0


	//   ....[7]....
        /*00a8*/ 	.word	0x000054c0


	//   ....[8]....
        /*00ac*/ 	.word	0x00006c40


	//   ....[9]....
        /*00b0*/ 	.word	0x00007340


	//   ....[10]....
        /*00b4*/ 	.word	0x00007360


	//   ....[11]....
        /*00b8*/ 	.word	0x000088a0


	//   ....[12]....
        /*00bc*/ 	.word	0x0000a030


	//   ....[13]....
        /*00c0*/ 	.word	0x0000a730


	//----- nvinfo : EIATTR_CRS_STACK_SIZE
	.align		4
.L_65:
        /*00c4*/ 	.byte	0x04, 0x1e
        /*00c6*/ 	.short	(.L_67 - .L_66)
.L_66:
        /*00c8*/ 	.word	0x00000000


	//----- nvinfo : EIATTR_CBANK_PARAM_SIZE
	.align		4
.L_67:
        /*00cc*/ 	.byte	0x03, 0x19
        /*00ce*/ 	.short	0x0024


	//----- nvinfo : EIATTR_PARAM_CBANK
	.align		4
        /*00d0*/ 	.byte	0x04, 0x0a
        /*00d2*/ 	.short	(.L_69 - .L_68)
	.align		4
.L_68:
        /*00d4*/ 	.word	index@(.nv.constant0._Z10jacobiEdgePdS_iiiii)
        /*00d8*/ 	.short	0x0380
        /*00da*/ 	.short	0x0024


	//----- nvinfo : EIATTR_SW_WAR
	.align		4
.L_69:
        /*00dc*/ 	.byte	0x04, 0x36
        /*00de*/ 	.short	(.L_71 - .L_70)
.L_70:
        /*00e0*/ 	.word	0x00000008
.L_71:


//--------------------- .nv.callgraph             --------------------------
	.section	.nv.callgraph,"",@"SHT_CUDA_CALLGRAPH"
	.align	4
	.sectionentsize	8
	.align		4
        /*0000*/ 	.word	0x00000000
	.align		4
        /*0004*/ 	.word	0xffffffff
	.align		4
        /*0008*/ 	.word	0x00000000
	.align		4
        /*000c*/ 	.word	0xfffffffe
	.align		4
        /*0010*/ 	.word	0x00000000
	.align		4
        /*0014*/ 	.word	0xfffffffd
	.align		4
        /*0018*/ 	.word	0x00000000
	.align		4
        /*001c*/ 	.word	0xfffffffc


//--------------------- .text._Z9jacobiMidPdS_iiiiiiiiiii --------------------------
	.section	.text._Z9jacobiMidPdS_iiiiiiiiiii,"ax",@progbits
	.align	128
        .global         _Z9jacobiMidPdS_iiiiiiiiiii
        .type           _Z9jacobiMidPdS_iiiiiiiiiii,@function
        .size           _Z9jacobiMidPdS_iiiiiiiiiii,(.L_x_28 - _Z9jacobiMidPdS_iiiiiiiiiii)
        .other          _Z9jacobiMidPdS_iiiiiiiiiii,@"STO_CUDA_ENTRY STV_DEFAULT"
_Z9jacobiMidPdS_iiiiiiiiiii:
.text._Z9jacobiMidPdS_iiiiiiiiiii:
[----:B------:R-:W-:Y:S01]  /*0000*/  LDC R1, c[0x0][0x37c] ;  /* 0x0000df00ff017b82 */ /* 0x000fe20000000800 */
[----:B------:R-:W0:Y:S07]  /*0010*/  S2R R10, SR_TID.Y ;  /* 0x00000000000a7919 */ /* 0x000e2e0000002200 */
[----:B------:R-:W-:Y:S01]  /*0020*/  S2UR UR10, SR_CTAID.Y ;  /* 0x00000000000a79c3 */ /* 0x000fe20000002600 */
[----:B------:R-:W1:Y:S01]  /*0030*/  LDCU UR12, c[0x0][0x370] ;  /* 0x00006e00ff0c77ac */ /* 0x000e620008000800 */
[----:B------:R-:W0:Y:S01]  /*0040*/  S2R R12, SR_TID.Z ;  /* 0x00000000000c7919 */ /* 0x000e220000002300 */
[----:B------:R-:W2:Y:S01]  /*0050*/  LDCU UR13, c[0x0][0x374] ;  /* 0x00006e80ff0d77ac */ /* 0x000ea20008000800 */
[----:B------:R-:W3:Y:S04]  /*0060*/  S2R R13, SR_TID.X ;  /* 0x00000000000d7919 */ /* 0x000ee80000002100 */
[----:B------:R-:W2:Y:S01]  /*0070*/  S2UR UR11, SR_CTAID.Z ;  /* 0x00000000000b79c3 */ /* 0x000ea20000002700 */
[----:B------:R-:W4:Y:S01]  /*0080*/  LDCU UR14, c[0x0][0x360] ;  /* 0x00006c00ff0e77ac */ /* 0x000f220008000800 */
[----:B------:R-:W4:Y:S06]  /*0090*/  LDCU UR15, c[0x0][0x364] ;  /* 0x00006c80ff0f77ac */ /* 0x000f2c0008000800 */
[----:B------:R-:W1:Y:S01]  /*00a0*/  S2UR UR9, SR_CTAID.X ;  /* 0x00000000000979c3 */ /* 0x000e620000002500 */
[----:B------:R-:W5:Y:S01]  /*00b0*/  LDCU UR17, c[0x0][0x3a0] ;  /* 0x00007400ff1177ac */ /* 0x000f620008000800 */
[----:B------:R-:W5:Y:S06]  /*00c0*/  LDCU UR18, c[0x0][0x39c] ;  /* 0x00007380ff1277ac */ /* 0x000f6c0008000800 */
[----:B------:R-:W1:Y:S01]  /*00d0*/  LDC R11, c[0x0][0x368] ;  /* 0x0000da00ff0b7b82 */ /* 0x000e620000000800 */
[----:B------:R-:W1:Y:S01]  /*00e0*/  LDCU UR16, c[0x0][0x378] ;  /* 0x00006f00ff1077ac */ /* 0x000e620008000800 */
[----:B------:R-:W1:Y:S01]  /*00f0*/  LDCU.64 UR6, c[0x0][0x358] ;  /* 0x00006b00ff0677ac */ /* 0x000e620008000a00 */
[----:B--2---:R-:W-:-:S02]  /*0100*/  UIMAD UR4, UR11, UR13, UR10 ;  /* 0x0000000d0b0472a4 */ /* 0x004fc4000f8e020a */
[----:B----4-:R-:W-:Y:S02]  /*0110*/  UIMAD UR8, UR14, UR15, URZ ;  /* 0x0000000f0e0872a4 */ /* 0x010fe4000f8e02ff */
[----:B0-----:R-:W-:Y:S01]  /*0120*/  IMAD R0, R12, UR15, R10 ;  /* 0x0000000f0c007c24 */ /* 0x001fe2000f8e020a */
[----:B-----5:R-:W-:-:S03]  /*0130*/  UISETP.GE.AND UP0, UPT, UR17, UR18, UPT ;  /* 0x000000121100728c */ /* 0x020fc6000bf06270 */
[----:B---3--:R-:W-:Y:S01]  /*0140*/  IMAD R3, R0, UR14, R13 ;  /* 0x0000000e00037c24 */ /* 0x008fe2000f8e020d */
[----:B-1----:R-:W-:Y:S02]  /*0150*/  UIMAD UR4, UR4, UR12, UR9 ;  /* 0x0000000c040472a4 */ /* 0x002fe4000f8e0209 */
[----:B------:R-:W-:-:S04]  /*0160*/  UIMAD UR5, UR13, UR16, URZ ;  /* 0x000000100d0572a4 */ /* 0x000fc8000f8e02ff */
[----:B------:R-:W-:Y:S01]  /*0170*/  UIMAD UR5, UR5, UR12, URZ ;  /* 0x0000000c050572a4 */ /* 0x000fe2000f8e02ff */
[----:B------:R-:W-:-:S04]  /*0180*/  IMAD R2, R11, UR8, RZ ;  /* 0x000000080b027c24 */ /* 0x000fc8000f8e02ff */
[C---:B------:R-:W-:Y:S02]  /*0190*/  IMAD R0, R2.reuse, UR4, R3 ;  /* 0x0000000402007c24 */ /* 0x040fe4000f8e0203 */
[----:B------:R-:W-:Y:S01]  /*01a0*/  IMAD R2, R2, UR5, RZ ;  /* 0x0000000502027c24 */ /* 0x000fe2000f8e02ff */
[----:B------:R-:W-:Y:S06]  /*01b0*/  BRA.U UP0, `(.L_x_0) ;  /* 0x0000002100047547 */ /* 0x000fec000b800000 */
[----:B------:R-:W0:Y:S02]  /*01c0*/  LDCU.64 UR18, c[0x0][0x3a8] ;  /* 0x00007500ff1277ac */ /* 0x000e240008000a00 */
[----:B0-----:R-:W-:Y:S01]  /*01d0*/  ISETP.GE.AND P0, PT, R0, UR19, PT ;  /* 0x0000001300007c0c */ /* 0x001fe2000bf06270 */
[----:B------:R-:W-:-:S06]  /*01e0*/  UIADD3 UR5, UPT, UPT, UR18, 0x1, URZ ;  /* 0x0000000112057890 */ /* 0x000fcc000fffe0ff */
[----:B------:R-:W-:-:S06]  /*01f0*/  IMAD.U32 R3, RZ, RZ, UR5 ;  /* 0x00000005ff037e24 */ /* 0x000fcc000f8e00ff */
[----:B------:R-:W-:-:S05]  /*0200*/  @P0 IMAD R3, RZ, RZ, UR18 ;  /* 0x00000012ff030e24 */ /* 0x000fca000f8e02ff */
[----:B------:R-:W-:-:S13]  /*0210*/  ISETP.GE.AND P0, PT, R3, 0x1, PT ;  /* 0x000000010300780c */ /* 0x000fda0003f06270 */
[----:B------:R-:W-:Y:S05]  /*0220*/  @!P0 EXIT ;  /* 0x000000000000894d */ /* 0x000fea0003800000 */
[----:B------:R-:W0:Y:S01]  /*0230*/  LDCU.64 UR18, c[0x0][0x390] ;  /* 0x00007200ff1277ac */ /* 0x000e220008000a00 */
[----:B------:R-:W-:Y:S01]  /*0240*/  ISETP.NE.AND P0, PT, R3, 0x1, PT ;  /* 0x000000010300780c */ /* 0x000fe20003f05270 */
[----:B------:R-:W-:Y:S01]  /*0250*/  BSSY.RECONVERGENT B0, `(.L_x_1) ;  /* 0x0000187000007945 */ /* 0x000fe20003800200 */
[----:B------:R-:W-:Y:S01]  /*0260*/  IMAD.MOV.U32 R15, RZ, RZ, RZ ;  /* 0x000000ffff0f7224 */ /* 0x000fe200078e00ff */
[----:B------:R-:W1:Y:S01]  /*0270*/  LDCU.64 UR20, c[0x0][0x390] ;  /* 0x00007200ff1477ac */ /* 0x000e620008000a00 */
[----:B0-----:R-:W-:Y:S01]  /*0280*/  MOV R4, UR18 ;  /* 0x0000001200047c02 */ /* 0x001fe20008000f00 */
[----:B------:R-:W-:-:S03]  /*0290*/  IMAD.U32 R5, RZ, RZ, UR19 ;  /* 0x00000013ff057e24 */ /* 0x000fc6000f8e00ff */
[C---:B------:R-:W-:Y:S01]  /*02a0*/  IADD3 R6, PT, PT, R4.reuse, -0x2, RZ ;  /* 0xfffffffe04067810 */ /* 0x040fe20007ffe0ff */
[----:B------:R-:W-:Y:S02]  /*02b0*/  VIADD R7, R5, 0xfffffffe ;  /* 0xfffffffe05077836 */ /* 0x000fe40000000000 */
[----:B------:R-:W-:Y:S02]  /*02c0*/  IMAD R8, R4, R5, RZ ;  /* 0x0000000504087224 */ /* 0x000fe400078e02ff */
[----:B-1----:R-:W-:Y:S05]  /*02d0*/  @!P0 BRA `(.L_x_2) ;  /* 0x0000001400f88947 */ /* 0x002fea0003800000 */
[-C--:B------:R-:W-:Y:S01]  /*02e0*/  IABS R9, R6.reuse ;  /* 0x0000000600097213 */ /* 0x080fe20000000000 */
[----:B------:R-:W0:Y:S01]  /*02f0*/  LDCU UR8, c[0x0][0x3b8] ;  /* 0x00007700ff0877ac */ /* 0x000e220008000800 */
[----:B------:R-:W-:Y:S01]  /*0300*/  IABS R18, R7 ;  /* 0x0000000700127213 */ /* 0x000fe20000000000 */
[----:B------:R-:W-:Y:S01]  /*0310*/  IMAD R17, R11, UR4, R12 ;  /* 0x000000040b117c24 */ /* 0x000fe2000f8e020c */
[----:B------:R-:W1:Y:S01]  /*0320*/  I2F.RP R16, R9 ;  /* 0x0000000900107306 */ /* 0x000e620000209400 */
[----:B------:R-:W-:Y:S01]  /*0330*/  UIADD3 UR5, UPT, UPT, UR11, UR16, URZ ;  /* 0x000000100b057290 */ /* 0x000fe2000fffe0ff */
[-C--:B------:R-:W-:Y:S01]  /*0340*/  IABS R25, R6.reuse ;  /* 0x0000000600197213 */ /* 0x080fe20000000000 */
[----:B------:R-:W-:Y:S01]  /*0350*/  IMAD R14, R17, UR15, R10 ;  /* 0x0000000f110e7c24 */ /* 0x000fe2000f8e020a */
[----:B------:R-:W-:Y:S01]  /*0360*/  LOP3.LUT R27, RZ, R6, RZ, 0x33, !PT ;  /* 0x00000006ff1b7212 */ /* 0x000fe200078e33ff */
[----:B------:R-:W-:-:S03]  /*0370*/  UIMAD UR5, UR5, UR13, UR10 ;  /* 0x0000000d050572a4 */ /* 0x000fc6000f8e020a */
[----:B------:R-:W2:Y:S01]  /*0380*/  I2F.RP R19, R18 ;  /* 0x0000001200137306 */ /* 0x000ea20000209400 */
[----:B------:R-:W-:Y:S01]  /*0390*/  UIMAD UR5, UR5, UR12, UR9 ;  /* 0x0000000c050572a4 */ /* 0x000fe2000f8e0209 */
[----:B0-----:R-:W-:-:S06]  /*03a0*/  IADD3 R21, PT, PT, R13, UR8, RZ ;  /* 0x000000080d157c10 */ /* 0x001fcc000fffe0ff */
[----:B-1----:R-:W0:Y:S01]  /*03b0*/  MUFU.RCP R16, R16 ;  /* 0x0000001000107308 */ /* 0x002e220000001000 */
[----:B------:R-:W-:Y:S02]  /*03c0*/  IMAD R17, R11, UR5, R12 ;  /* 0x000000050b117c24 */ /* 0x000fe4000f8e020c */
[--C-:B------:R-:W-:Y:S02]  /*03d0*/  IMAD R23, R14, UR14, R21.reuse ;  /* 0x0000000e0e177c24 */ /* 0x100fe4000f8e0215 */
[----:B------:R-:W-:Y:S02]  /*03e0*/  HFMA2 R14, -RZ, RZ, 0, 0 ;  /* 0x00000000ff0e7431 */ /* 0x000fe400000001ff */
[----:B------:R-:W-:Y:S01]  /*03f0*/  IMAD R12, R17, UR15, R10 ;  /* 0x0000000f110c7c24 */ /* 0x000fe2000f8e020a */
[----:B--2---:R-:W1:Y:S03]  /*0400*/  MUFU.RCP R19, R19 ;  /* 0x0000001300137308 */ /* 0x004e660000001000 */
[----:B------:R-:W-:Y:S01]  /*0410*/  IMAD R21, R12, UR14, R21 ;  /* 0x0000000e0c157c24 */ /* 0x000fe2000f8e0215 */
[----:B------:R-:W-:-:S04]  /*0420*/  IABS R12, R6 ;  /* 0x00000006000c7213 */ /* 0x000fc80000000000 */
[----:B------:R-:W-:Y:S01]  /*0430*/  IADD3 R26, PT, PT, RZ, -R12, RZ ;  /* 0x8000000cff1a7210 */ /* 0x000fe20007ffe0ff */
[----:B------:R-:W-:Y:S02]  /*0440*/  IMAD.MOV.U32 R12, RZ, RZ, RZ ;  /* 0x000000ffff0c7224 */ /* 0x000fe400078e00ff */
[----:B0-----:R-:W-:-:S06]  /*0450*/  VIADD R15, R16, 0xffffffe ;  /* 0x0ffffffe100f7836 */ /* 0x001fcc0000000000 */
[----:B------:R-:W0:Y:S01]  /*0460*/  F2I.FTZ.U32.TRUNC.NTZ R15, R15 ;  /* 0x0000000f000f7305 */ /* 0x000e22000021f000 */
[----:B-1----:R-:W-:Y:S01]  /*0470*/  VIADD R13, R19, 0xffffffe ;  /* 0x0ffffffe130d7836 */ /* 0x002fe20000000000 */
[----:B------:R-:W-:-:S06]  /*0480*/  IABS R19, R23 ;  /* 0x0000001700137213 */ /* 0x000fcc0000000000 */
[----:B------:R-:W1:Y:S01]  /*0490*/  F2I.FTZ.U32.TRUNC.NTZ R13, R13 ;  /* 0x0000000d000d7305 */ /* 0x000e62000021f000 */
[----:B0-----:R-:W-:-:S04]  /*04a0*/  IMAD.MOV R16, RZ, RZ, -R15 ;  /* 0x000000ffff107224 */ /* 0x001fc800078e0a0f */
[----:B------:R-:W-:Y:S01]  /*04b0*/  IMAD R17, R16, R9, RZ ;  /* 0x0000000910117224 */ /* 0x000fe200078e02ff */
[----:B------:R-:W-:-:S03]  /*04c0*/  IABS R16, R6 ;  /* 0x0000000600107213 */ /* 0x000fc60000000000 */
[----:B------:R-:W-:Y:S01]  /*04d0*/  IMAD.HI.U32 R10, R15, R17, R14 ;  /* 0x000000110f0a7227 */ /* 0x000fe200078e000e */
[----:B------:R-:W-:-:S03]  /*04e0*/  IABS R17, R21 ;  /* 0x0000001500117213 */ /* 0x000fc60000000000 */
[----:B------:R-:W-:Y:S02]  /*04f0*/  IMAD.MOV R22, RZ, RZ, -R16 ;  /* 0x000000ffff167224 */ /* 0x000fe400078e0a10 */
[----:B------:R-:W-:-:S04]  /*0500*/  IMAD.HI.U32 R16, R10, R19, RZ ;  /* 0x000000130a107227 */ /* 0x000fc800078e00ff */
[----:B------:R-:W-:Y:S02]  /*0510*/  IMAD R22, R16, R22, R19 ;  /* 0x0000001610167224 */ /* 0x000fe400078e0213 */
[----:B------:R-:W-:-:S03]  /*0520*/  IMAD.HI.U32 R20, R10, R17, RZ ;  /* 0x000000110a147227 */ /* 0x000fc600078e00ff */
[C---:B------:R-:W-:Y:S01]  /*0530*/  ISETP.GT.U32.AND P1, PT, R9.reuse, R22, PT ;  /* 0x000000160900720c */ /* 0x040fe20003f24070 */
[----:B------:R-:W-:Y:S02]  /*0540*/  IMAD R26, R20, R26, R17 ;  /* 0x0000001a141a7224 */ /* 0x000fe400078e0211 */
[----:B-1----:R-:W-:Y:S02]  /*0550*/  IMAD.MOV R15, RZ, RZ, -R13 ;  /* 0x000000ffff0f7224 */ /* 0x002fe400078e0a0d */
[----:B------:R-:W-:Y:S01]  /*0560*/  IMAD R14, R6, R7, RZ ;  /* 0x00000007060e7224 */ /* 0x000fe200078e02ff */
[----:B------:R-:W-:Y:S01]  /*0570*/  ISETP.GT.U32.AND P3, PT, R9, R26, PT ;  /* 0x0000001a0900720c */ /* 0x000fe20003f64070 */
[----:B------:R-:W-:-:S04]  /*0580*/  IMAD R15, R15, R18, RZ ;  /* 0x000000120f0f7224 */ /* 0x000fc800078e02ff */
[----:B------:R-:W-:Y:S01]  /*0590*/  IMAD.HI.U32 R12, R13, R15, R12 ;  /* 0x0000000f0d0c7227 */ /* 0x000fe200078e000c */
[----:B------:R-:W-:Y:S02]  /*05a0*/  LOP3.LUT R13, R23, R6, RZ, 0x3c, !PT ;  /* 0x00000006170d7212 */ /* 0x000fe400078e3cff */
[----:B------:R-:W-:Y:S01]  /*05b0*/  IABS R15, R14 ;  /* 0x0000000e000f7213 */ /* 0x000fe20000000000 */
[----:B------:R-:W-:Y:S01]  /*05c0*/  @!P1 IMAD.IADD R22, R22, 0x1, -R9 ;  /* 0x0000000116169824 */ /* 0x000fe200078e0a09 */
[----:B------:R-:W-:Y:S01]  /*05d0*/  ISETP.GE.AND P2, PT, R13, RZ, PT ;  /* 0x000000ff0d00720c */ /* 0x000fe20003f46270 */
[----:B------:R-:W-:Y:S01]  /*05e0*/  @!P1 VIADD R16, R16, 0x1 ;  /* 0x0000000110109836 */ /* 0x000fe20000000000 */
[----:B------:R-:W0:Y:S01]  /*05f0*/  I2F.RP R24, R15 ;  /* 0x0000000f00187306 */ /* 0x000e220000209400 */
[----:B------:R-:W-:Y:S02]  /*0600*/  @!P3 IADD3 R26, PT, PT, R26, -R25, RZ ;  /* 0x800000191a1ab210 */ /* 0x000fe40007ffe0ff */
[----:B------:R-:W-:-:S02]  /*0610*/  ISETP.GE.U32.AND P0, PT, R22, R9, PT ;  /* 0x000000091600720c */ /* 0x000fc40003f06070 */
[----:B------:R-:W-:Y:S02]  /*0620*/  ISETP.GE.U32.AND P1, PT, R26, R9, PT ;  /* 0x000000091a00720c */ /* 0x000fe40003f26070 */
[----:B------:R-:W-:Y:S01]  /*0630*/  @!P3 IADD3 R20, PT, PT, R20, 0x1, RZ ;  /* 0x000000011414b810 */ /* 0x000fe20007ffe0ff */
[----:B------:R-:W-:Y:S01]  /*0640*/  I2F.RP R26, R15 ;  /* 0x0000000f001a7306 */ /* 0x000fe20000209400 */
[-C--:B------:R-:W-:Y:S02]  /*0650*/  LOP3.LUT R22, R21, R6.reuse, RZ, 0x3c, !PT ;  /* 0x0000000615167212 */ /* 0x080fe400078e3cff */
[----:B------:R-:W-:Y:S02]  /*0660*/  LOP3.LUT R25, RZ, R6, RZ, 0x33, !PT ;  /* 0x00000006ff197212 */ /* 0x000fe400078e33ff */
[----:B------:R-:W-:Y:S02]  /*0670*/  ISETP.GE.AND P4, PT, R22, RZ, PT ;  /* 0x000000ff1600720c */ /* 0x000fe40003f86270 */
[----:B------:R-:W-:Y:S01]  /*0680*/  IABS R22, R7 ;  /* 0x0000000700167213 */ /* 0x000fe20000000000 */
[----:B------:R-:W-:Y:S01]  /*0690*/  @P0 VIADD R16, R16, 0x1 ;  /* 0x0000000110100836 */ /* 0x000fe20000000000 */
[----:B------:R-:W-:Y:S01]  /*06a0*/  ISETP.NE.AND P0, PT, R6, RZ, PT ;  /* 0x000000ff0600720c */ /* 0x000fe20003f05270 */
[----:B------:R-:W-:Y:S01]  /*06b0*/  @P1 VIADD R20, R20, 0x1 ;  /* 0x0000000114141836 */ /* 0x000fe20000000000 */
[----:B0-----:R0:W1:Y:S01]  /*06c0*/  MUFU.RCP R13, R24 ;  /* 0x00000018000d7308 */ /* 0x0010620000001000 */
[----:B------:R-:W-:-:S05]  /*06d0*/  @!P2 IMAD.MOV R16, RZ, RZ, -R16 ;  /* 0x000000ffff10a224 */ /* 0x000fca00078e0a10 */
[----:B------:R-:W-:Y:S02]  /*06e0*/  SEL R16, R25, R16, !P0 ;  /* 0x0000001019107207 */ /* 0x000fe40004000000 */
[----:B0-----:R-:W-:Y:S01]  /*06f0*/  MOV R24, R20 ;  /* 0x0000001400187202 */ /* 0x001fe20000000f00 */
[----:B------:R-:W-:Y:S01]  /*0700*/  IMAD.MOV R20, RZ, RZ, -R22 ;  /* 0x000000ffff147224 */ /* 0x000fe200078e0a16 */
[----:B------:R-:W-:Y:S02]  /*0710*/  IABS R25, R16 ;  /* 0x0000001000197213 */ /* 0x000fe40000000000 */
[----:B------:R-:W-:Y:S01]  /*0720*/  @!P4 IADD3 R24, PT, PT, -R24, RZ, RZ ;  /* 0x000000ff1818c210 */ /* 0x000fe20007ffe1ff */
[----:B------:R-:W-:Y:S01]  /*0730*/  IMAD.MOV.U32 R22, RZ, RZ, R20 ;  /* 0x000000ffff167224 */ /* 0x000fe200078e0014 */
[----:B------:R-:W-:Y:S01]  /*0740*/  ISETP.GE.AND P3, PT, R16, RZ, PT ;  /* 0x000000ff1000720c */ /* 0x000fe20003f66270 */
[----:B------:R-:W-:Y:S01]  /*0750*/  IMAD.HI.U32 R20, R12, R25, RZ ;  /* 0x000000190c147227 */ /* 0x000fe200078e00ff */
[----:B------:R-:W-:-:S03]  /*0760*/  SEL R24, R27, R24, !P0 ;  /* 0x000000181b187207 */ /* 0x000fc60004000000 */
[----:B------:R-:W-:Y:S01]  /*0770*/  IMAD R25, R20, R22, R25 ;  /* 0x0000001614197224 */ /* 0x000fe200078e0219 */
[----:B------:R-:W-:Y:S01]  /*0780*/  IABS R20, R7 ;  /* 0x0000000700147213 */ /* 0x000fe20000000000 */
[----:B-1----:R-:W-:Y:S01]  /*0790*/  VIADD R13, R13, 0xffffffe ;  /* 0x0ffffffe0d0d7836 */ /* 0x002fe20000000000 */
[----:B------:R-:W-:Y:S01]  /*07a0*/  IABS R27, R24 ;  /* 0x00000018001b7213 */ /* 0x000fe20000000000 */
[----:B------:R-:W-:Y:S01]  /*07b0*/  IMAD.MOV R16, RZ, RZ, -R16 ;  /* 0x000000ffff107224 */ /* 0x000fe200078e0a10 */
[----:B------:R-:W-:Y:S01]  /*07c0*/  ISETP.GT.U32.AND P0, PT, R18, R25, PT ;  /* 0x000000191200720c */ /* 0x000fe20003f04070 */
[----:B------:R-:W-:Y:S01]  /*07d0*/  IMAD.MOV R20, RZ, RZ, -R20 ;  /* 0x000000ffff147224 */ /* 0x000fe200078e0a14 */
[----:B------:R-:W-:Y:S01]  /*07e0*/  ISETP.GE.AND P4, PT, R24, RZ, PT ;  /* 0x000000ff1800720c */ /* 0x000fe20003f86270 */
[----:B------:R-:W0:Y:S01]  /*07f0*/  F2I.FTZ.U32.TRUNC.NTZ R13, R13 ;  /* 0x0000000d000d7305 */ /* 0x000e22000021f000 */
[----:B------:R-:W-:-:S04]  /*0800*/  IMAD.HI.U32 R12, R12, R27, RZ ;  /* 0x0000001b0c0c7227 */ /* 0x000fc800078e00ff */
[----:B------:R-:W-:Y:S02]  /*0810*/  IMAD R20, R12, R20, R27 ;  /* 0x000000140c147224 */ /* 0x000fe400078e021b */
[----:B------:R-:W-:Y:S02]  /*0820*/  IMAD.MOV.U32 R12, RZ, RZ, RZ ;  /* 0x000000ffff0c7224 */ /* 0x000fe400078e00ff */
[----:B------:R-:W-:Y:S02]  /*0830*/  IMAD R16, R6, R16, R23 ;  /* 0x0000001006107224 */ /* 0x000fe400078e0217 */
[----:B------:R-:W-:Y:S01]  /*0840*/  @!P0 IMAD.IADD R25, R25, 0x1, -R18 ;  /* 0x0000000119198824 */ /* 0x000fe200078e0a12 */
[----:B0-----:R-:W-:-:S04]  /*0850*/  IADD3 R22, PT, PT, RZ, -R13, RZ ;  /* 0x8000000dff167210 */ /* 0x001fc80007ffe0ff */
[----:B------:R-:W-:Y:S01]  /*0860*/  ISETP.GT.U32.AND P0, PT, R18, R25, PT ;  /* 0x000000191200720c */ /* 0x000fe20003f04070 */
[----:B------:R-:W-:-:S04]  /*0870*/  IMAD R27, R22, R15, RZ ;  /* 0x0000000f161b7224 */ /* 0x000fc800078e02ff */
[----:B------:R-:W-:Y:S01]  /*0880*/  IMAD.HI.U32 R12, R13, R27, R12 ;  /* 0x0000001b0d0c7227 */ /* 0x000fe200078e000c */
[----:B------:R-:W-:Y:S01]  /*0890*/  IABS R27, R7 ;  /* 0x00000007001b7213 */ /* 0x000fe20000000000 */
[----:B------:R-:W0:Y:S03]  /*08a0*/  MUFU.RCP R13, R26 ;  /* 0x0000001a000d7308 */ /* 0x000e260000001000 */
[----:B------:R-:W-:Y:S01]  /*08b0*/  ISETP.GT.U32.AND P1, PT, R27, R20, PT ;  /* 0x000000141b00720c */ /* 0x000fe20003f24070 */
[----:B------:R-:W-:Y:S02]  /*08c0*/  IMAD.HI.U32 R22, R12, R19, RZ ;  /* 0x000000130c167227 */ /* 0x000fe400078e00ff */
[----:B------:R-:W-:Y:S02]  /*08d0*/  @!P0 IADD3 R25, PT, PT, R25, -R18, RZ ;  /* 0x8000001219198210 */ /* 0x000fe40007ffe0ff */
[----:B------:R-:W-:-:S03]  /*08e0*/  IABS R18, R14 ;  /* 0x0000000e00127213 */ /* 0x000fc60000000000 */
[----:B------:R-:W-:Y:S02]  /*08f0*/  @!P3 IMAD.MOV R25, RZ, RZ, -R25 ;  /* 0x000000ffff19b224 */ /* 0x000fe400078e0a19 */
[----:B------:R-:W-:-:S04]  /*0900*/  IMAD.MOV R18, RZ, RZ, -R18 ;  /* 0x000000ffff127224 */ /* 0x000fc800078e0a12 */
[----:B------:R-:W-:Y:S01]  /*0910*/  IMAD R12, R22, R18, R19 ;  /* 0x00000012160c7224 */ /* 0x000fe200078e0213 */
[----:B------:R-:W-:Y:S01]  /*0920*/  @!P1 IADD3 R20, PT, PT, R20, -R27, RZ ;  /* 0x8000001b14149210 */ /* 0x000fe20007ffe0ff */
[----:B0-----:R-:W-:-:S03]  /*0930*/  VIADD R13, R13, 0xffffffe ;  /* 0x0ffffffe0d0d7836 */ /* 0x001fc60000000000 */
[----:B------:R-:W-:Y:S02]  /*0940*/  ISETP.GT.U32.AND P0, PT, R15, R12, PT ;  /* 0x0000000c0f00720c */ /* 0x000fe40003f04070 */
[----:B------:R-:W-:Y:S01]  /*0950*/  ISETP.GT.U32.AND P1, PT, R27, R20, PT ;  /* 0x000000141b00720c */ /* 0x000fe20003f24070 */
[----:B------:R-:W0:Y:S10]  /*0960*/  F2I.FTZ.U32.TRUNC.NTZ R13, R13 ;  /* 0x0000000d000d7305 */ /* 0x000e34000021f000 */
[----:B------:R-:W-:-:S02]  /*0970*/  @!P0 IMAD.IADD R12, R12, 0x1, -R15 ;  /* 0x000000010c0c8824 */ /* 0x000fc400078e0a0f */
[----:B------:R-:W-:Y:S01]  /*0980*/  @!P1 IMAD.IADD R20, R20, 0x1, -R27 ;  /* 0x0000000114149824 */ /* 0x000fe200078e0a1b */
[----:B------:R-:W-:Y:S01]  /*0990*/  ISETP.NE.AND P1, PT, R7, RZ, PT ;  /* 0x000000ff0700720c */ /* 0x000fe20003f25270 */
[----:B------:R-:W-:Y:S01]  /*09a0*/  @!P0 VIADD R22, R22, 0x1 ;  /* 0x0000000116168836 */ /* 0x000fe20000000000 */
[----:B------:R-:W-:Y:S01]  /*09b0*/  ISETP.GE.U32.AND P2, PT, R12, R15, PT ;  /* 0x0000000f0c00720c */ /* 0x000fe20003f46070 */
[----:B------:R-:W-:Y:S01]  /*09c0*/  @!P4 IMAD.MOV R20, RZ, RZ, -R20 ;  /* 0x000000ffff14c224 */ /* 0x000fe200078e0a14 */
[----:B------:R-:W-:Y:S02]  /*09d0*/  LOP3.LUT R12, RZ, R7, RZ, 0x33, !PT ;  /* 0x00000007ff0c7212 */ /* 0x000fe400078e33ff */
[----:B0-----:R-:W-:Y:S02]  /*09e0*/  IADD3 R26, PT, PT, RZ, -R13, RZ ;  /* 0x8000000dff1a7210 */ /* 0x001fe40007ffe0ff */
[----:B------:R-:W-:Y:S01]  /*09f0*/  SEL R19, R12, R25, !P1 ;  /* 0x000000190c137207 */ /* 0x000fe20004800000 */
[----:B------:R-:W-:Y:S01]  /*0a00*/  HFMA2 R12, -RZ, RZ, 0, 0 ;  /* 0x00000000ff0c7431 */ /* 0x000fe200000001ff */
[----:B------:R-:W-:Y:S01]  /*0a10*/  LOP3.LUT R25, RZ, R7, RZ, 0x33, !PT ;  /* 0x00000007ff197212 */ /* 0x000fe200078e33ff */
[----:B------:R-:W-:Y:S01]  /*0a20*/  IMAD R27, R26, R15, RZ ;  /* 0x0000000f1a1b7224 */ /* 0x000fe200078e02ff */
[----:B------:R-:W-:-:S02]  /*0a30*/  ISETP.NE.AND P0, PT, R14, RZ, PT ;  /* 0x000000ff0e00720c */ /* 0x000fc40003f05270 */
[----:B------:R-:W-:Y:S01]  /*0a40*/  SEL R26, R25, R20, !P1 ;  /* 0x00000014191a7207 */ /* 0x000fe20004800000 */
[----:B------:R-:W-:Y:S01]  /*0a50*/  @P2 VIADD R22, R22, 0x1 ;  /* 0x0000000116162836 */ /* 0x000fe20000000000 */
[-C--:B------:R-:W-:Y:S01]  /*0a60*/  LOP3.LUT R20, RZ, R14.reuse, RZ, 0x33, !PT ;  /* 0x0000000eff147212 */ /* 0x080fe200078e33ff */
[----:B------:R-:W-:Y:S01]  /*0a70*/  IMAD.HI.U32 R28, R13, R27, R12 ;  /* 0x0000001b0d1c7227 */ /* 0x000fe200078e000c */
[-C--:B------:R-:W-:Y:S02]  /*0a80*/  LOP3.LUT R12, R23, R14.reuse, RZ, 0x3c, !PT ;  /* 0x0000000e170c7212 */ /* 0x080fe400078e3cff */
[----:B------:R-:W-:Y:S02]  /*0a90*/  LOP3.LUT R14, R21, R14, RZ, 0x3c, !PT ;  /* 0x0000000e150e7212 */ /* 0x000fe400078e3cff */
[----:B------:R-:W-:Y:S02]  /*0aa0*/  ISETP.GE.AND P1, PT, R12, RZ, PT ;  /* 0x000000ff0c00720c */ /* 0x000fe40003f26270 */
[----:B------:R-:W-:-:S11]  /*0ab0*/  ISETP.GE.AND P3, PT, R14, RZ, PT ;  /* 0x000000ff0e00720c */ /* 0x000fd60003f66270 */
[----:B------:R-:W-:-:S04]  /*0ac0*/  @!P1 IADD3 R22, PT, PT, -R22, RZ, RZ ;  /* 0x000000ff16169210 */ /* 0x000fc80007ffe1ff */
[----:B------:R-:W-:Y:S01]  /*0ad0*/  SEL R12, R20, R22, !P0 ;  /* 0x00000016140c7207 */ /* 0x000fe20004000000 */
[----:B------:R-:W-:-:S04]  /*0ae0*/  IMAD.HI.U32 R22, R28, R17, RZ ;  /* 0x000000111c167227 */ /* 0x000fc800078e00ff */
[----:B------:R-:W-:Y:S02]  /*0af0*/  IMAD R28, R12, R5, R5 ;  /* 0x000000050c1c7224 */ /* 0x000fe400078e0205 */
[----:B------:R-:W0:Y:S01]  /*0b00*/  LDC.64 R12, c[0x0][0x380] ;  /* 0x0000e000ff0c7b82 */ /* 0x000e220000000a00 */
[----:B------:R-:W-:Y:S02]  /*0b10*/  IMAD R18, R22, R18, R17 ;  /* 0x0000001216127224 */ /* 0x000fe400078e0211 */
[----:B------:R-:W-:-:S03]  /*0b20*/  IMAD.IADD R19, R19, 0x1, R28 ;  /* 0x0000000113137824 */ /* 0x000fc600078e021c */
[----:B------:R-:W-:Y:S01]  /*0b30*/  ISETP.GT.U32.AND P2, PT, R15, R18, PT ;  /* 0x000000120f00720c */ /* 0x000fe20003f44070 */
[----:B------:R-:W-:-:S05]  /*0b40*/  IMAD R19, R19, R4, R4 ;  /* 0x0000000413137224 */ /* 0x000fca00078e0204 */
[----:B------:R-:W-:-:S07]  /*0b50*/  IADD3 R25, PT, PT, R16, 0x1, R19 ;  /* 0x0000000110197810 */ /* 0x000fce0007ffe013 */
[----:B------:R-:W-:-:S04]  /*0b60*/  @!P2 IADD3 R18, PT, PT, R18, -R15, RZ ;  /* 0x8000000f1212a210 */ /* 0x000fc80007ffe0ff */
[----:B------:R-:W-:Y:S01]  /*0b70*/  ISETP.GE.U32.AND P1, PT, R18, R15, PT ;  /* 0x0000000f1200720c */ /* 0x000fe20003f26070 */
[----:B0-----:R-:W-:-:S05]  /*0b80*/  IMAD.WIDE R28, R25, 0x8, R12 ;  /* 0x00000008191c7825 */ /* 0x001fca00078e020c */
[----:B------:R-:W2:Y:S04]  /*0b90*/  LDG.E.64 R16, desc[UR6][R28.64+0x8] ;  /* 0x000008061c107981 */ /* 0x000ea8000c1e1b00 */
[----:B------:R-:W2:Y:S01]  /*0ba0*/  LDG.E.64 R14, desc[UR6][R28.64+-0x8] ;  /* 0xfffff8061c0e7981 */ /* 0x000ea2000c1e1b00 */
[----:B------:R-:W-:-:S04]  /*0bb0*/  IMAD.IADD R19, R25, 0x1, -R4 ;  /* 0x0000000119137824 */ /* 0x000fc800078e0a04 */
[----:B------:R-:W-:-:S06]  /*0bc0*/  IMAD.WIDE R18, R19, 0x8, R12 ;  /* 0x0000000813127825 */ /* 0x000fcc00078e020c */
[----:B------:R-:W3:Y:S01]  /*0bd0*/  LDG.E.64 R18, desc[UR6][R18.64] ;  /* 0x0000000612127981 */ /* 0x000ee2000c1e1b00 */
[----:B--2---:R-:W-:Y:S01]  /*0be0*/  DADD R14, R16, R14 ;  /* 0x00000000100e7229 */ /* 0x004fe2000000000e */
[----:B------:R-:W-:-:S06]  /*0bf0*/  IMAD.WIDE R16, R4, 0x8, R28 ;  /* 0x0000000804107825 */ /* 0x000fcc00078e021c */
[----:B------:R-:W2:Y:S01]  /*0c00*/  LDG.E.64 R16, desc[UR6][R16.64] ;  /* 0x0000000610107981 */ /* 0x000ea2000c1e1b00 */
[----:B------:R-:W-:Y:S01]  /*0c10*/  IMAD.IADD R27, R25, 0x1, -R8 ;  /* 0x00000001191b7824 */ /* 0x000fe200078e0a08 */
[----:B------:R-:W-:Y:S01]  /*0c20*/  @!P2 IADD3 R22, PT, PT, R22, 0x1, RZ ;  /* 0x000000011616a810 */ /* 0x000fe20007ffe0ff */
[----:B--2---:R-:W-:Y:S01]  /*0c30*/  DADD R16, R14, R16 ;  /* 0x000000000e107229 */ /* 0x004fe20000000010 */
[----:B------:R-:W-:-:S06]  /*0c40*/  IMAD.WIDE R14, R8, 0x8, R28 ;  /* 0x00000008080e7825 */ /* 0x000fcc00078e021c */
[----:B------:R-:W2:Y:S01]  /*0c50*/  LDG.E.64 R14, desc[UR6][R14.64] ;  /* 0x000000060e0e7981 */ /* 0x000ea2000c1e1b00 */
[----:B---3--:R-:W-:Y:S01]  /*0c60*/  DADD R18, R16, R18 ;  /* 0x0000000010127229 */ /* 0x008fe20000000012 */
[----:B------:R-:W-:-:S06]  /*0c70*/  IMAD.WIDE R16, R27, 0x8, R12 ;  /* 0x000000081b107825 */ /* 0x000fcc00078e020c */
[----:B------:R-:W3:Y:S01]  /*0c80*/  LDG.E.64 R16, desc[UR6][R16.64] ;  /* 0x0000000610107981 */ /* 0x000ee2000c1e1b00 */
[----:B------:R-:W-:-:S04]  /*0c90*/  @P1 VIADD R22, R22, 0x1 ;  /* 0x0000000116161836 */ /* 0x000fc80000000000 */
[----:B------:R-:W-:-:S05]  /*0ca0*/  @!P3 IMAD.MOV R22, RZ, RZ, -R22 ;  /* 0x000000ffff16b224 */ /* 0x000fca00078e0a16 */
[----:B------:R-:W-:Y:S01]  /*0cb0*/  SEL R20, R20, R22, !P0 ;  /* 0x0000001614147207 */ /* 0x000fe20004000000 */
[----:B------:R-:W-:-:S04]  /*0cc0*/  IMAD.MOV R24, RZ, RZ, -R24 ;  /* 0x000000ffff187224 */ /* 0x000fc800078e0a18 */
[----:B------:R-:W-:Y:S01]  /*0cd0*/  IMAD R24, R6, R24, R21 ;  /* 0x0000001806187224 */ /* 0x000fe200078e0215 */
[----:B------:R-:W-:Y:S01]  /*0ce0*/  UMOV UR18, 0x55555555 ;  /* 0x5555555500127882 */ /* 0x000fe20000000000 */
[----:B------:R-:W-:Y:S01]  /*0cf0*/  UMOV UR19, 0x3fc55555 ;  /* 0x3fc5555500137882 */ /* 0x000fe20000000000 */
[----:B--2---:R-:W-:Y:S01]  /*0d00*/  DADD R28, R18, R14 ;  /* 0x00000000121c7229 */ /* 0x004fe2000000000e */
[----:B------:R-:W0:Y:S01]  /*0d10*/  LDC.64 R18, c[0x0][0x388] ;  /* 0x0000e200ff127b82 */ /* 0x000e220000000a00 */
[----:B------:R-:W-:-:S05]  /*0d20*/  IMAD R15, R20, R5, R5 ;  /* 0x00000005140f7224 */ /* 0x000fca00078e0205 */
[----:B------:R-:W-:Y:S01]  /*0d30*/  IADD3 R27, PT, PT, R26, R15, RZ ;  /* 0x0000000f1a1b7210 */ /* 0x000fe20007ffe0ff */
[----:B---3--:R-:W-:-:S04]  /*0d40*/  DADD R14, R28, R16 ;  /* 0x000000001c0e7229 */ /* 0x008fc80000000010 */
[----:B------:R-:W-:-:S05]  /*0d50*/  IMAD R27, R27, R4, R4 ;  /* 0x000000041b1b7224 */ /* 0x000fca00078e0204 */
[----:B------:R-:W-:Y:S01]  /*0d60*/  IADD3 R29, PT, PT, R24, 0x1, R27 ;  /* 0x00000001181d7810 */ /* 0x000fe20007ffe01b */
[----:B------:R-:W-:-:S04]  /*0d70*/  DMUL R14, R14, UR18 ;  /* 0x000000120e0e7c28 */ /* 0x000fc80008000000 */
[----:B------:R-:W-:-:S04]  /*0d80*/  IMAD.WIDE R26, R29, 0x8, R12 ;  /* 0x000000081d1a7825 */ /* 0x000fc800078e020c */
[----:B0-----:R-:W-:-:S05]  /*0d90*/  IMAD.WIDE R16, R25, 0x8, R18 ;  /* 0x0000000819107825 */ /* 0x001fca00078e0212 */
[----:B------:R0:W-:Y:S04]  /*0da0*/  STG.E.64 desc[UR6][R16.64], R14 ;  /* 0x0000000e10007986 */ /* 0x0001e8000c101b06 */
[----:B------:R-:W2:Y:S04]  /*0db0*/  LDG.E.64 R24, desc[UR6][R26.64+0x8] ;  /* 0x000008061a187981 */ /* 0x000ea8000c1e1b00 */
[----:B0-----:R-:W2:Y:S01]  /*0dc0*/  LDG.E.64 R16, desc[UR6][R26.64+-0x8] ;  /* 0xfffff8061a107981 */ /* 0x001ea2000c1e1b00 */
[----:B------:R-:W-:-:S06]  /*0dd0*/  IMAD.WIDE R14, R4, 0x8, R26 ;  /* 0x00000008040e7825 */ /* 0x000fcc00078e021a */
[----:B------:R-:W3:Y:S01]  /*0de0*/  LDG.E.64 R14, desc[UR6][R14.64] ;  /* 0x000000060e0e7981 */ /* 0x000ee2000c1e1b00 */
[----:B------:R-:W-:Y:S01]  /*0df0*/  IMAD.IADD R20, R29, 0x1, -R4 ;  /* 0x000000011d147824 */ /* 0x000fe200078e0a04 */
[----:B--2---:R-:W-:-:S03]  /*0e00*/  DADD R24, R24, R16 ;  /* 0x0000000018187229 */ /* 0x004fc60000000010 */
[----:B------:R-:W-:Y:S01]  /*0e10*/  IMAD.WIDE R16, R20, 0x8, R12 ;  /* 0x0000000814107825 */ /* 0x000fe200078e020c */
[----:B------:R-:W-:-:S05]  /*0e20*/  IADD3 R20, PT, PT, -R8, R29, RZ ;  /* 0x0000001d08147210 */ /* 0x000fca0007ffe1ff */
[----:B------:R-:W2:Y:S01]  /*0e30*/  LDG.E.64 R16, desc[UR6][R16.64] ;  /* 0x0000000610107981 */ /* 0x000ea2000c1e1b00 */
[----:B---3--:R-:W-:Y:S01]  /*0e40*/  DADD R24, R24, R14 ;  /* 0x0000000018187229 */ /* 0x008fe2000000000e */
[----:B------:R-:W-:-:S04]  /*0e50*/  IMAD.WIDE R14, R8, 0x8, R26 ;  /* 0x00000008080e7825 */ /* 0x000fc800078e021a */
[----:B------:R-:W-:Y:S02]  /*0e60*/  IMAD.WIDE R12, R20, 0x8, R12 ;  /* 0x00000008140c7825 */ /* 0x000fe400078e020c */
[----:B------:R-:W3:Y:S04]  /*0e70*/  LDG.E.64 R14, desc[UR6][R14.64] ;  /* 0x000000060e0e7981 */ /* 0x000ee8000c1e1b00 */
[----:B------:R-:W4:Y:S01]  /*0e80*/  LDG.E.64 R12, desc[UR6][R12.64] ;  /* 0x000000060c0c7981 */ /* 0x000f22000c1e1b00 */
[----:B------:R-:W-:-:S04]  /*0e90*/  IMAD.WIDE R18, R29, 0x8, R18 ;  /* 0x000000081d127825 */ /* 0x000fc800078e0212 */
[----:B------:R-:W-:-:S04]  /*0ea0*/  IMAD R11, R11, UR15, RZ ;  /* 0x0000000f0b0b7c24 */ /* 0x000fc8000f8e02ff */
[----:B------:R-:W-:-:S04]  /*0eb0*/  IMAD R11, R11, UR14, RZ ;  /* 0x0000000e0b0b7c24 */ /* 0x000fc8000f8e02ff */
[----:B------:R-:W-:-:S04]  /*0ec0*/  IMAD R11, R11, UR16, RZ ;  /* 0x000000100b0b7c24 */ /* 0x000fc8000f8e02ff */
[----:B------:R-:W-:-:S04]  /*0ed0*/  IMAD R11, R11, UR13, RZ ;  /* 0x0000000d0b0b7c24 */ /* 0x000fc8000f8e02ff */
[----:B------:R-:W-:Y:S01]  /*0ee0*/  IMAD R11, R11, UR12, RZ ;  /* 0x0000000c0b0b7c24 */ /* 0x000fe2000f8e02ff */
[----:B--2---:R-:W-:-:S08]  /*0ef0*/  DADD R24, R24, R16 ;  /* 0x0000000018187229 */ /* 0x004fd00000000010 */
[----:B---3--:R-:W-:-:S08]  /*0f00*/  DADD R24, R24, R14 ;  /* 0x0000000018187229 */ /* 0x008fd0000000000e */
[----:B----4-:R-:W-:Y:S01]  /*0f10*/  DADD R24, R24, R12 ;  /* 0x0000000018187229 */ /* 0x010fe2000000000c */
[----:B------:R-:W-:-:S07]  /*0f20*/  LOP3.LUT R15, R3, 0x7ffffffe, RZ, 0xc0, !PT ;  /* 0x7ffffffe030f7812 */ /* 0x000fce00078ec0ff */
[----:B------:R-:W-:Y:S01]  /*0f30*/  DMUL R24, R24, UR18 ;  /* 0x0000001218187c28 */ /* 0x000fe20008000000 */
[----:B------:R-:W-:-:S06]  /*0f40*/  IADD3 R20, PT, PT, -R15, 0x2, RZ ;  /* 0x000000020f147810 */ /* 0x000fcc0007ffe1ff */
[----:B------:R0:W-:Y:S01]  /*0f50*/  STG.E.64 desc[UR6][R18.64], R24 ;  /* 0x0000001812007986 */ /* 0x0001e2000c101b06 */
[----:B------:R-:W-:Y:S01]  /*0f60*/  ISETP.NE.AND P0, PT, R20, RZ, PT ;  /* 0x000000ff1400720c */ /* 0x000fe20003f05270 */
[C---:B------:R-:W-:Y:S02]  /*0f70*/  IMAD R12, R11.reuse, 0x2, R23 ;  /* 0x000000020b0c7824 */ /* 0x040fe400078e0217 */
[----:B------:R-:W-:-:S10]  /*0f80*/  IMAD R23, R11, 0x2, R21 ;  /* 0x000000020b177824 */ /* 0x000fd400078e0215 */
[----:B0-----:R-:W-:Y:S05]  /*0f90*/  @!P0 BRA `(.L_x_2) ;  /* 0x0000000800c88947 */ /* 0x001fea0003800000 */
[----:B------:R-:W-:Y:S01]  /*0fa0*/  BSSY.RECONVERGENT B1, `(.L_x_3) ;  /* 0x00000b0000017945 */ /* 0x000fe20003800200 */
[----:B------:R-:W-:-:S07]  /*0fb0*/  MOV R21, R12 ;  /* 0x0000000c00157202 */ /* 0x000fce0000000f00 */
.L_x_4:
[-C--:B0-----:R-:W-:Y:S01]  /*0fc0*/  IABS R15, R6.reuse ;  /* 0x00000006000f7213 */ /* 0x081fe20000000000 */
[----:B------:R-:W-:Y:S01]  /*0fd0*/  IMAD R16, R6, R7, RZ ;  /* 0x0000000706107224 */ /* 0x000fe200078e02ff */
[----:B------:R-:W-:Y:S02]  /*0fe0*/  IABS R19, R21 ;  /* 0x0000001500137213 */ /* 0x000fe40000000000 */
[----:B------:R-:W0:Y:S01]  /*0ff0*/  I2F.RP R12, R15 ;  /* 0x0000000f000c7306 */ /* 0x000e220000209400 */
[----:B------:R-:W-:Y:S02]  /*1000*/  IABS R13, R6 ;  /* 0x00000006000d7213 */ /* 0x000fe40000000000 */
[----:B------:R-:W-:Y:S02]  /*1010*/  IABS R14, R7 ;  /* 0x00000007000e7213 */ /* 0x000fe40000000000 */
[----:B------:R-:W-:Y:S01]  /*1020*/  IABS R17, R16 ;  /* 0x0000001000117213 */ /* 0x000fe20000000000 */
[----:B------:R-:W-:-:S02]  /*1030*/  IMAD.MOV R13, RZ, RZ, -R13 ;  /* 0x000000ffff0d7224 */ /* 0x000fc400078e0a0d */
[----:B------:R-:W1:Y:S08]  /*1040*/  I2F.RP R24, R14 ;  /* 0x0000000e00187306 */ /* 0x000e700000209400 */
[----:B0-----:R-:W0:Y:S08]  /*1050*/  MUFU.RCP R12, R12 ;  /* 0x0000000c000c7308 */ /* 0x001e300000001000 */
[----:B-1----:R-:W-:Y:S08]  /*1060*/  MUFU.RCP R24, R24 ;  /* 0x0000001800187308 */ /* 0x002ff00000001000 */
[----:B------:R-:W1:Y:S01]  /*1070*/  I2F.RP R22, R17 ;  /* 0x0000001100167306 */ /* 0x000e620000209400 */
[----:B0-----:R-:W-:-:S02]  /*1080*/  VIADD R4, R12, 0xffffffe ;  /* 0x0ffffffe0c047836 */ /* 0x001fc40000000000 */
[----:B------:R-:W-:-:S04]  /*1090*/  IMAD.HI.U32 R12, R10, R19, RZ ;  /* 0x000000130a0c7227 */ /* 0x000fc800078e00ff */
[----:B------:R-:W-:Y:S01]  /*10a0*/  IMAD R18, R12, R13, R19 ;  /* 0x0000000d0c127224 */ /* 0x000fe200078e0213 */
[----:B------:R-:W0:Y:S04]  /*10b0*/  F2I.FTZ.U32.TRUNC.NTZ R5, R4 ;  /* 0x0000000400057305 */ /* 0x000e28000021f000 */
[----:B------:R-:W-:-:S04]  /*10c0*/  ISETP.GT.U32.AND P2, PT, R9, R18, PT ;  /* 0x000000120900720c */ /* 0x000fc80003f44070 */
[----:B-1----:R-:W1:Y:S01]  /*10d0*/  MUFU.RCP R22, R22 ;  /* 0x0000001600167308 */ /* 0x002e620000001000 */
[----:B0-----:R-:W-:-:S08]  /*10e0*/  IADD3 R4, PT, PT, RZ, -R5, RZ ;  /* 0x80000005ff047210 */ /* 0x001fd00007ffe0ff */
[----:B------:R-:W-:Y:S01]  /*10f0*/  @!P2 IMAD.IADD R18, R18, 0x1, -R15 ;  /* 0x000000011212a824 */ /* 0x000fe200078e0a0f */
[----:B------:R-:W-:Y:S01]  /*1100*/  @!P2 IADD3 R12, PT, PT, R12, 0x1, RZ ;  /* 0x000000010c0ca810 */ /* 0x000fe20007ffe0ff */
[----:B------:R-:W-:Y:S01]  /*1110*/  IMAD R25, R4, R15, RZ ;  /* 0x0000000f04197224 */ /* 0x000fe200078e02ff */
[----:B------:R-:W-:Y:S01]  /*1120*/  ISETP.NE.AND P2, PT, R6, RZ, PT ;  /* 0x000000ff0600720c */ /* 0x000fe20003f45270 */
[----:B------:R-:W-:Y:S01]  /*1130*/  IMAD.MOV.U32 R4, RZ, RZ, RZ ;  /* 0x000000ffff047224 */ /* 0x000fe200078e00ff */
[----:B------:R-:W-:Y:S02]  /*1140*/  ISETP.GE.U32.AND P1, PT, R18, R9, PT ;  /* 0x000000091200720c */ /* 0x000fe40003f26070 */
[----:B------:R-:W-:Y:S01]  /*1150*/  MOV R9, R15 ;  /* 0x0000000f00097202 */ /* 0x000fe20000000f00 */
[----:B------:R-:W-:Y:S01]  /*1160*/  IMAD.HI.U32 R10, R5, R25, R4 ;  /* 0x00000019050a7227 */ /* 0x000fe200078e0004 */
[----:B------:R-:W-:Y:S02]  /*1170*/  IABS R25, R23 ;  /* 0x0000001700197213 */ /* 0x000fe40000000000 */
[----:B------:R-:W-:Y:S01]  /*1180*/  LOP3.LUT R5, R23, R6, RZ, 0x3c, !PT ;  /* 0x0000000617057212 */ /* 0x000fe200078e3cff */
[----:B-1----:R-:W-:-:S02]  /*1190*/  VIADD R22, R22, 0xffffffe ;  /* 0x0ffffffe16167836 */ /* 0x002fc40000000000 */
[----:B------:R-:W-:Y:S01]  /*11a0*/  IMAD.HI.U32 R4, R10, R25, RZ ;  /* 0x000000190a047227 */ /* 0x000fe200078e00ff */
[----:B------:R-:W-:Y:S02]  /*11b0*/  ISETP.GE.AND P5, PT, R5, RZ, PT ;  /* 0x000000ff0500720c */ /* 0x000fe40003fa6270 */
[----:B------:R-:W0:Y:S01]  /*11c0*/  F2I.FTZ.U32.TRUNC.NTZ R5, R22 ;  /* 0x0000001600057305 */ /* 0x000e22000021f000 */
[----:B------:R-:W-:Y:S01]  /*11d0*/  IMAD R18, R4, R13, R25 ;  /* 0x0000000d04127224 */ /* 0x000fe200078e0219 */
[----:B------:R-:W-:Y:S01]  /*11e0*/  @P1 IADD3 R12, PT, PT, R12, 0x1, RZ ;  /* 0x000000010c0c1810 */ /* 0x000fe20007ffe0ff */
[----:B------:R-:W-:Y:S01]  /*11f0*/  VIADD R13, R24, 0xffffffe ;  /* 0x0ffffffe180d7836 */ /* 0x000fe20000000000 */
[----:B------:R-:W-:Y:S02]  /*1200*/  LOP3.LUT R24, RZ, R6, RZ, 0x33, !PT ;  /* 0x00000006ff187212 */ /* 0x000fe400078e33ff */
[----:B------:R-:W-:-:S03]  /*1210*/  ISETP.GT.U32.AND P4, PT, R9, R18, PT ;  /* 0x000000120900720c */ /* 0x000fc60003f84070 */
[----:B------:R-:W1:Y:S01]  /*1220*/  F2I.FTZ.U32.TRUNC.NTZ R13, R13 ;  /* 0x0000000d000d7305 */ /* 0x000e62000021f000 */
[----:B0-----:R-:W-:-:S09]  /*1230*/  IMAD.MOV R26, RZ, RZ, -R5 ;  /* 0x000000ffff1a7224 */ /* 0x001fd200078e0a05 */
[----:B------:R-:W-:Y:S01]  /*1240*/  @!P4 IMAD.IADD R18, R18, 0x1, -R15 ;  /* 0x000000011212c824 */ /* 0x000fe200078e0a0f */
[----:B------:R-:W-:Y:S01]  /*1250*/  LOP3.LUT R15, R21, R6, RZ, 0x3c, !PT ;  /* 0x00000006150f7212 */ /* 0x000fe200078e3cff */
[----:B------:R-:W-:-:S03]  /*1260*/  @!P4 VIADD R4, R4, 0x1 ;  /* 0x000000010404c836 */ /* 0x000fc60000000000 */
[----:B------:R-:W-:Y:S01]  /*1270*/  ISETP.GE.U32.AND P0, PT, R18, R9, PT ;  /* 0x000000091200720c */ /* 0x000fe20003f06070 */
[----:B-1----:R-:W-:Y:S01]  /*1280*/  IMAD.MOV R27, RZ, RZ, -R13 ;  /* 0x000000ffff1b7224 */ /* 0x002fe200078e0a0d */
[----:B------:R-:W-:Y:S01]  /*1290*/  ISETP.GE.AND P3, PT, R15, RZ, PT ;  /* 0x000000ff0f00720c */ /* 0x000fe20003f66270 */
[----:B------:R-:W-:Y:S02]  /*12a0*/  IMAD.MOV.U32 R15, RZ, RZ, R12 ;  /* 0x000000ffff0f7224 */ /* 0x000fe400078e000c */
[----:B------:R-:W-:Y:S02]  /*12b0*/  IMAD R27, R27, R14, RZ ;  /* 0x0000000e1b1b7224 */ /* 0x000fe400078e02ff */
[----:B------:R-:W-:-:S04]  /*12c0*/  IMAD.MOV.U32 R12, RZ, RZ, RZ ;  /* 0x000000ffff0c7224 */ /* 0x000fc800078e00ff */
[----:B------:R-:W-:Y:S02]  /*12d0*/  IMAD.HI.U32 R12, R13, R27, R12 ;  /* 0x0000001b0d0c7227 */ /* 0x000fe400078e000c */
[----:B------:R-:W-:Y:S02]  /*12e0*/  @P0 IADD3 R4, PT, PT, R4, 0x1, RZ ;  /* 0x0000000104040810 */ /* 0x000fe40007ffe0ff */
[----:B------:R-:W-:Y:S02]  /*12f0*/  @!P3 IMAD.MOV R15, RZ, RZ, -R15 ;  /* 0x000000ffff0fb224 */ /* 0x000fe400078e0a0f */
[----:B------:R-:W-:Y:S01]  /*1300*/  @!P5 IADD3 R4, PT, PT, -R4, RZ, RZ ;  /* 0x000000ff0404d210 */ /* 0x000fe20007ffe1ff */
[----:B------:R-:W-:Y:S02]  /*1310*/  IMAD R27, R26, R17, RZ ;  /* 0x000000111a1b7224 */ /* 0x000fe400078e02ff */
[----:B------:R-:W-:Y:S02]  /*1320*/  SEL R18, R24, R15, !P2 ;  /* 0x0000000f18127207 */ /* 0x000fe40005000000 */
[----:B------:R-:W-:-:S02]  /*1330*/  IABS R15, R7 ;  /* 0x00000007000f7213 */ /* 0x000fc40000000000 */
[----:B------:R-:W-:Y:S02]  /*1340*/  SEL R24, R24, R4, !P2 ;  /* 0x0000000418187207 */ /* 0x000fe40005000000 */
[----:B------:R-:W-:Y:S01]  /*1350*/  IABS R13, R18 ;  /* 0x00000012000d7213 */ /* 0x000fe20000000000 */
[----:B------:R-:W-:Y:S01]  /*1360*/  IMAD.MOV R4, RZ, RZ, -R15 ;  /* 0x000000ffff047224 */ /* 0x000fe200078e0a0f */
[----:B------:R-:W-:-:S03]  /*1370*/  IABS R15, R24 ;  /* 0x00000018000f7213 */ /* 0x000fc60000000000 */
[----:B------:R-:W-:-:S04]  /*1380*/  IMAD.HI.U32 R22, R12, R13, RZ ;  /* 0x0000000d0c167227 */ /* 0x000fc800078e00ff */
[----:B------:R-:W-:-:S04]  /*1390*/  IMAD.HI.U32 R12, R12, R15, RZ ;  /* 0x0000000f0c0c7227 */ /* 0x000fc800078e00ff */
[-C--:B------:R-:W-:Y:S02]  /*13a0*/  IMAD R13, R22, R4.reuse, R13 ;  /* 0x00000004160d7224 */ /* 0x080fe400078e020d */
[----:B------:R-:W-:Y:S02]  /*13b0*/  IMAD R15, R12, R4, R15 ;  /* 0x000000040c0f7224 */ /* 0x000fe400078e020f */
[----:B------:R-:W-:Y:S01]  /*13c0*/  HFMA2 R4, -RZ, RZ, 0, 0 ;  /* 0x00000000ff047431 */ /* 0x000fe200000001ff */
[C---:B------:R-:W-:Y:S02]  /*13d0*/  ISETP.GT.U32.AND P1, PT, R14.reuse, R13, PT ;  /* 0x0000000d0e00720c */ /* 0x040fe40003f24070 */
[----:B------:R-:W-:Y:S02]  /*13e0*/  ISETP.GT.U32.AND P4, PT, R14, R15, PT ;  /* 0x0000000f0e00720c */ /* 0x000fe40003f84070 */
[----:B------:R-:W-:Y:S01]  /*13f0*/  IMAD.HI.U32 R4, R5, R27, R4 ;  /* 0x0000001b05047227 */ /* 0x000fe200078e0004 */
[----:B------:R-:W-:-:S08]  /*1400*/  IABS R5, R16 ;  /* 0x0000001000057213 */ /* 0x000fd00000000000 */
[-C--:B------:R-:W-:Y:S01]  /*1410*/  @!P1 IADD3 R13, PT, PT, R13, -R14.reuse, RZ ;  /* 0x8000000e0d0d9210 */ /* 0x080fe20007ffe0ff */
[----:B------:R-:W-:Y:S01]  /*1420*/  IMAD.MOV R5, RZ, RZ, -R5 ;  /* 0x000000ffff057224 */ /* 0x000fe200078e0a05 */
[----:B------:R-:W-:Y:S01]  /*1430*/  @!P4 IADD3 R15, PT, PT, R15, -R14, RZ ;  /* 0x8000000e0f0fc210 */ /* 0x000fe20007ffe0ff */
[----:B------:R-:W-:Y:S01]  /*1440*/  IMAD.HI.U32 R12, R4, R19, RZ ;  /* 0x00000013040c7227 */ /* 0x000fe200078e00ff */
[----:B------:R-:W-:-:S03]  /*1450*/  ISETP.GT.U32.AND P6, PT, R14, R13, PT ;  /* 0x0000000d0e00720c */ /* 0x000fc60003fc4070 */
[----:B------:R-:W-:Y:S02]  /*1460*/  IMAD R26, R12, R5, R19 ;  /* 0x000000050c1a7224 */ /* 0x000fe400078e0213 */
[----:B------:R-:W-:-:S03]  /*1470*/  IMAD.HI.U32 R22, R4, R25, RZ ;  /* 0x0000001904167227 */ /* 0x000fc600078e00ff */
[----:B------:R-:W-:Y:S01]  /*1480*/  ISETP.GT.U32.AND P3, PT, R17, R26, PT ;  /* 0x0000001a1100720c */ /* 0x000fe20003f64070 */
[----:B------:R-:W-:Y:S01]  /*1490*/  IMAD R4, R22, R5, R25 ;  /* 0x0000000516047224 */ /* 0x000fe200078e0219 */
[----:B------:R-:W-:-:S03]  /*14a0*/  LOP3.LUT R5, R21, R16, RZ, 0x3c, !PT ;  /* 0x0000001015057212 */ /* 0x000fc600078e3cff */
[----:B------:R-:W-:Y:S01]  /*14b0*/  @!P6 IMAD.IADD R13, R13, 0x1, -R14 ;  /* 0x000000010d0de824 */ /* 0x000fe200078e0a0e */
[----:B------:R-:W-:Y:S02]  /*14c0*/  ISETP.GT.U32.AND P0, PT, R17, R4, PT ;  /* 0x000000041100720c */ /* 0x000fe40003f04070 */
[----:B------:R-:W-:Y:S02]  /*14d0*/  ISETP.GE.AND P1, PT, R5, RZ, PT ;  /* 0x000000ff0500720c */ /* 0x000fe40003f26270 */
[----:B------:R-:W-:Y:S02]  /*14e0*/  LOP3.LUT R5, R23, R16, RZ, 0x3c, !PT ;  /* 0x0000001017057212 */ /* 0x000fe400078e3cff */
[----:B------:R-:W-:Y:S01]  /*14f0*/  ISETP.NE.AND P6, PT, R7, RZ, PT ;  /* 0x000000ff0700720c */ /* 0x000fe20003fc5270 */
[----:B------:R-:W-:Y:S02]  /*1500*/  @!P3 IMAD.IADD R26, R26, 0x1, -R17 ;  /* 0x000000011a1ab824 */ /* 0x000fe400078e0a11 */
[----:B------:R-:W-:Y:S01]  /*1510*/  @!P3 VIADD R12, R12, 0x1 ;  /* 0x000000010c0cb836 */ /* 0x000fe20000000000 */
[----:B------:R-:W-:Y:S01]  /*1520*/  ISETP.GE.AND P3, PT, R18, RZ, PT ;  /* 0x000000ff1200720c */ /* 0x000fe20003f66270 */
[----:B------:R-:W-:Y:S01]  /*1530*/  IMAD.MOV R18, RZ, RZ, -R18 ;  /* 0x000000ffff127224 */ /* 0x000fe200078e0a12 */
[-C--:B------:R-:W-:Y:S01]  /*1540*/  ISETP.GE.U32.AND P2, PT, R26, R17.reuse, PT ;  /* 0x000000111a00720c */ /* 0x080fe20003f46070 */
[----:B------:R-:W-:Y:S01]  /*1550*/  @!P0 VIADD R22, R22, 0x1 ;  /* 0x0000000116168836 */ /* 0x000fe20000000000 */
[----:B------:R-:W-:Y:S01]  /*1560*/  @!P0 IADD3 R4, PT, PT, R4, -R17, RZ ;  /* 0x8000001104048210 */ /* 0x000fe20007ffe0ff */
[----:B------:R-:W-:Y:S01]  /*1570*/  IMAD R18, R6, R18, R21 ;  /* 0x0000001206127224 */ /* 0x000fe200078e0215 */
[----:B------:R-:W-:-:S02]  /*1580*/  LOP3.LUT R26, RZ, R16, RZ, 0x33, !PT ;  /* 0x00000010ff1a7212 */ /* 0x000fc400078e33ff */
[----:B------:R-:W-:Y:S02]  /*1590*/  ISETP.GE.U32.AND P5, PT, R4, R17, PT ;  /* 0x000000110400720c */ /* 0x000fe40003fa6070 */
[----:B------:R-:W-:Y:S02]  /*15a0*/  MOV R17, R13 ;  /* 0x0000000d00117202 */ /* 0x000fe40000000f00 */
[----:B------:R-:W-:-:S03]  /*15b0*/  ISETP.GE.AND P0, PT, R24, RZ, PT ;  /* 0x000000ff1800720c */ /* 0x000fc60003f06270 */
[----:B------:R-:W-:Y:S01]  /*15c0*/  @P2 VIADD R12, R12, 0x1 ;  /* 0x000000010c0c2836 */ /* 0x000fe20000000000 */
[----:B------:R-:W-:Y:S01]  /*15d0*/  ISETP.GE.AND P2, PT, R5, RZ, PT ;  /* 0x000000ff0500720c */ /* 0x000fe20003f46270 */
[----:B------:R-:W-:Y:S01]  /*15e0*/  @!P3 IMAD.MOV R17, RZ, RZ, -R17 ;  /* 0x000000ffff11b224 */ /* 0x000fe200078e0a11 */
[----:B------:R-:W-:Y:S01]  /*15f0*/  ISETP.GT.U32.AND P3, PT, R14, R15, PT ;  /* 0x0000000f0e00720c */ /* 0x000fe20003f64070 */
[----:B------:R-:W-:Y:S01]  /*1600*/  @!P1 IMAD.MOV R12, RZ, RZ, -R12 ;  /* 0x000000ffff0c9224 */ /* 0x000fe200078e0a0c */
[----:B------:R-:W-:Y:S01]  /*1610*/  ISETP.NE.AND P1, PT, R16, RZ, PT ;  /* 0x000000ff1000720c */ /* 0x000fe20003f25270 */
[----:B------:R-:W-:Y:S01]  /*1620*/  IMAD.U32 R5, RZ, RZ, UR21 ;  /* 0x00000015ff057e24 */ /* 0x000fe2000f8e00ff */
[----:B------:R-:W-:Y:S01]  /*1630*/  LOP3.LUT R16, RZ, R7, RZ, 0x33, !PT ;  /* 0x00000007ff107212 */ /* 0x000fe200078e33ff */
[----:B------:R-:W-:Y:S01]  /*1640*/  @P5 VIADD R22, R22, 0x1 ;  /* 0x0000000116165836 */ /* 0x000fe20000000000 */
[----:B------:R-:W-:Y:S02]  /*1650*/  SEL R4, R26, R12, !P1 ;  /* 0x0000000c1a047207 */ /* 0x000fe40004800000 */
[----:B------:R-:W0:Y:S01]  /*1660*/  LDC.64 R12, c[0x0][0x380] ;  /* 0x0000e000ff0c7b82 */ /* 0x000e220000000a00 */
[----:B------:R-:W-:-:S02]  /*1670*/  SEL R17, R16, R17, !P6 ;  /* 0x0000001110117207 */ /* 0x000fc40007000000 */
[----:B------:R-:W-:Y:S02]  /*1680*/  IMAD R4, R4, R5, R5 ;  /* 0x0000000504047224 */ /* 0x000fe400078e0205 */
[----:B------:R-:W-:Y:S01]  /*1690*/  @!P3 IADD3 R15, PT, PT, R15, -R14, RZ ;  /* 0x8000000e0f0fb210 */ /* 0x000fe20007ffe0ff */
[----:B------:R-:W-:Y:S02]  /*16a0*/  @!P2 IMAD.MOV R22, RZ, RZ, -R22 ;  /* 0x000000ffff16a224 */ /* 0x000fe400078e0a16 */
[----:B------:R-:W-:Y:S01]  /*16b0*/  IMAD.IADD R17, R4, 0x1, R17 ;  /* 0x0000000104117824 */ /* 0x000fe200078e0211 */
[----:B------:R-:W-:Y:S01]  /*16c0*/  MOV R4, UR20 ;  /* 0x0000001400047c02 */ /* 0x000fe20008000f00 */
[----:B------:R-:W-:Y:S01]  /*16d0*/  @!P0 IMAD.MOV R15, RZ, RZ, -R15 ;  /* 0x000000ffff0f8224 */ /* 0x000fe200078e0a0f */
[----:B------:R-:W-:-:S03]  /*16e0*/  SEL R26, R26, R22, !P1 ;  /* 0x000000161a1a7207 */ /* 0x000fc60004800000 */
[----:B------:R-:W-:Y:S01]  /*16f0*/  IMAD R17, R17, R4, R4 ;  /* 0x0000000411117224 */ /* 0x000fe200078e0204 */
[----:B------:R-:W-:-:S04]  /*1700*/  SEL R22, R16, R15, !P6 ;  /* 0x0000000f10167207 */ /* 0x000fc80007000000 */
[----:B------:R-:W-:-:S05]  /*1710*/  IADD3 R25, PT, PT, R18, 0x1, R17 ;  /* 0x0000000112197810 */ /* 0x000fca0007ffe011 */
[----:B0-----:R-:W-:-:S05]  /*1720*/  IMAD.WIDE R28, R25, 0x8, R12 ;  /* 0x00000008191c7825 */ /* 0x001fca00078e020c */
[----:B------:R-:W2:Y:S04]  /*1730*/  LDG.E.64 R16, desc[UR6][R28.64+0x8] ;  /* 0x000008061c107981 */ /* 0x000ea8000c1e1b00 */
[----:B------:R-:W2:Y:S02]  /*1740*/  LDG.E.64 R14, desc[UR6][R28.64+-0x8] ;  /* 0xfffff8061c0e7981 */ /* 0x000ea4000c1e1b00 */
[----:B--2---:R-:W-:Y:S01]  /*1750*/  DADD R14, R16, R14 ;  /* 0x00000000100e7229 */ /* 0x004fe2000000000e */
[----:B------:R-:W-:-:S05]  /*1760*/  IMAD.WIDE R16, R4, 0x8, R28 ;  /* 0x0000000804107825 */ /* 0x000fca00078e021c */
[----:B------:R-:W2:Y:S02]  /*1770*/  LDG.E.64 R18, desc[UR6][R16.64] ;  /* 0x0000000610127981 */ /* 0x000ea4000c1e1b00 */
[----:B--2---:R-:W-:Y:S01]  /*1780*/  DADD R18, R14, R18 ;  /* 0x000000000e127229 */ /* 0x004fe20000000012 */
[----:B------:R-:W-:-:S05]  /*1790*/  IADD3 R15, PT, PT, R25, -R4, RZ ;  /* 0x80000004190f7210 */ /* 0x000fca0007ffe0ff */
[----:B------:R-:W-:-:S06]  /*17a0*/  IMAD.WIDE R14, R15, 0x8, R12 ;  /* 0x000000080f0e7825 */ /* 0x000fcc00078e020c */
[----:B------:R-:W2:Y:S01]  /*17b0*/  LDG.E.64 R14, desc[UR6][R14.64] ;  /* 0x000000060e0e7981 */ /* 0x000ea2000c1e1b00 */
[----:B------:R-:W-:-:S06]  /*17c0*/  IMAD.WIDE R16, R8, 0x8, R28 ;  /* 0x0000000808107825 */ /* 0x000fcc00078e021c */
[----:B------:R-:W3:Y:S01]  /*17d0*/  LDG.E.64 R16, desc[UR6][R16.64] ;  /* 0x0000000610107981 */ /* 0x000ee2000c1e1b00 */
[----:B--2---:R-:W-:Y:S01]  /*17e0*/  DADD R14, R18, R14 ;  /* 0x00000000120e7229 */ /* 0x004fe2000000000e */
[----:B------:R-:W-:-:S04]  /*17f0*/  IMAD.IADD R19, R25, 0x1, -R8 ;  /* 0x0000000119137824 */ /* 0x000fc800078e0a08 */
[----:B------:R-:W-:-:S06]  /*1800*/  IMAD.WIDE R18, R19, 0x8, R12 ;  /* 0x0000000813127825 */ /* 0x000fcc00078e020c */
[----:B------:R-:W2:Y:S01]  /*1810*/  LDG.E.64 R18, desc[UR6][R18.64] ;  /* 0x0000000612127981 */ /* 0x000ea2000c1e1b00 */
[----:B---3--:R-:W-:Y:S01]  /*1820*/  DADD R28, R14, R16 ;  /* 0x000000000e1c7229 */ /* 0x008fe20000000010 */
[----:B------:R-:W-:Y:S02]  /*1830*/  IMAD R15, R26, R5, R5 ;  /* 0x000000051a0f7224 */ /* 0x000fe400078e0205 */
[----:B------:R-:W0:Y:S01]  /*1840*/  LDC.64 R26, c[0x0][0x388] ;  /* 0x0000e200ff1a7b82 */ /* 0x000e220000000a00 */
[----:B------:R-:W-:Y:S01]  /*1850*/  IADD3 R24, PT, PT, -R24, RZ, RZ ;  /* 0x000000ff18187210 */ /* 0x000fe20007ffe1ff */
[----:B------:R-:W-:Y:S01]  /*1860*/  IMAD.IADD R22, R15, 0x1, R22 ;  /* 0x000000010f167824 */ /* 0x000fe200078e0216 */
[----:B------:R-:W-:-:S03]  /*1870*/  UMOV UR18, 0x55555555 ;  /* 0x5555555500127882 */ /* 0x000fc60000000000 */
[----:B------:R-:W-:Y:S01]  /*1880*/  IMAD R22, R22, R4, R4 ;  /* 0x0000000416167224 */ /* 0x000fe200078e0204 */
[----:B------:R-:W-:Y:S01]  /*1890*/  UMOV UR19, 0x3fc55555 ;  /* 0x3fc5555500137882 */ /* 0x000fe20000000000 */
[----:B0-----:R-:W-:Y:S01]  /*18a0*/  IMAD.WIDE R16, R25, 0x8, R26 ;  /* 0x0000000819107825 */ /* 0x001fe200078e021a */
[----:B--2---:R-:W-:-:S03]  /*18b0*/  DADD R14, R28, R18 ;  /* 0x000000001c0e7229 */ /* 0x004fc60000000012 */
[----:B------:R-:W-:-:S05]  /*18c0*/  IMAD R29, R6, R24, R23 ;  /* 0x00000018061d7224 */ /* 0x000fca00078e0217 */
[----:B------:R-:W-:Y:S01]  /*18d0*/  IADD3 R29, PT, PT, R29, 0x1, R22 ;  /* 0x000000011d1d7810 */ /* 0x000fe20007ffe016 */
[----:B------:R-:W-:-:S04]  /*18e0*/  DMUL R14, R14, UR18 ;  /* 0x000000120e0e7c28 */ /* 0x000fc80008000000 */
[----:B------:R-:W-:-:S03]  /*18f0*/  IMAD.WIDE R18, R29, 0x8, R12 ;  /* 0x000000081d127825 */ /* 0x000fc600078e020c */
[----:B------:R0:W-:Y:S04]  /*1900*/  STG.E.64 desc[UR6][R16.64], R14 ;  /* 0x0000000e10007986 */ /* 0x0001e8000c101b06 */
[----:B------:R-:W2:Y:S04]  /*1910*/  LDG.E.64 R24, desc[UR6][R18.64+-0x8] ;  /* 0xfffff80612187981 */ /* 0x000ea8000c1e1b00 */
[----:B0-----:R-:W2:Y:S02]  /*1920*/  LDG.E.64 R14, desc[UR6][R18.64+0x8] ;  /* 0x00000806120e7981 */ /* 0x001ea4000c1e1b00 */
[----:B--2---:R-:W-:Y:S01]  /*1930*/  DADD R14, R14, R24 ;  /* 0x000000000e0e7229 */ /* 0x004fe20000000018 */
[----:B------:R-:W-:-:S06]  /*1940*/  IMAD.WIDE R24, R4, 0x8, R18 ;  /* 0x0000000804187825 */ /* 0x000fcc00078e0212 */
[----:B------:R-:W2:Y:S01]  /*1950*/  LDG.E.64 R24, desc[UR6][R24.64] ;  /* 0x0000000618187981 */ /* 0x000ea2000c1e1b00 */
[----:B------:R-:W-:Y:S02]  /*1960*/  IMAD.IADD R22, R29, 0x1, -R4 ;  /* 0x000000011d167824 */ /* 0x000fe400078e0a04 */
[----:B------:R-:W-:-:S06]  /*1970*/  IMAD.WIDE R16, R8, 0x8, R18 ;  /* 0x0000000808107825 */ /* 0x000fcc00078e0212 */
[----:B------:R-:W3:Y:S01]  /*1980*/  LDG.E.64 R16, desc[UR6][R16.64] ;  /* 0x0000000610107981 */ /* 0x000ee2000c1e1b00 */
[----:B--2---:R-:W-:Y:S01]  /*1990*/  DADD R14, R14, R24 ;  /* 0x000000000e0e7229 */ /* 0x004fe20000000018 */
[----:B------:R-:W-:-:S06]  /*19a0*/  IMAD.WIDE R24, R22, 0x8, R12 ;  /* 0x0000000816187825 */ /* 0x000fcc00078e020c */
[----:B------:R-:W2:Y:S01]  /*19b0*/  LDG.E.64 R24, desc[UR6][R24.64] ;  /* 0x0000000618187981 */ /* 0x000ea2000c1e1b00 */
[----:B------:R-:W-:-:S04]  /*19c0*/  IMAD.IADD R22, R29, 0x1, -R8 ;  /* 0x000000011d167824 */ /* 0x000fc800078e0a08 */
[----:B------:R-:W-:-:S06]  /*19d0*/  IMAD.WIDE R12, R22, 0x8, R12 ;  /* 0x00000008160c7825 */ /* 0x000fcc00078e020c */
[----:B------:R-:W4:Y:S01]  /*19e0*/  LDG.E.64 R12, desc[UR6][R12.64] ;  /* 0x000000060c0c7981 */ /* 0x000f22000c1e1b00 */
[----:B------:R-:W-:Y:S01]  /*19f0*/  IMAD.WIDE R26, R29, 0x8, R26 ;  /* 0x000000081d1a7825 */ /* 0x000fe200078e021a */
[----:B------:R-:W-:-:S04]  /*1a00*/  IADD3 R20, PT, PT, R20, 0x2, RZ ;  /* 0x0000000214147810 */ /* 0x000fc80007ffe0ff */
[----:B------:R-:W-:Y:S01]  /*1a10*/  ISETP.NE.AND P0, PT, R20, RZ, PT ;  /* 0x000000ff1400720c */ /* 0x000fe20003f05270 */
[C---:B------:R-:W-:Y:S02]  /*1a20*/  IMAD R21, R11.reuse, 0x2, R21 ;  /* 0x000000020b157824 */ /* 0x040fe400078e0215 */
[----:B------:R-:W-:Y:S01]  /*1a30*/  IMAD R23, R11, 0x2, R23 ;  /* 0x000000020b177824 */ /* 0x000fe200078e0217 */
[----:B--2---:R-:W-:-:S08]  /*1a40*/  DADD R14, R14, R24 ;  /* 0x000000000e0e7229 */ /* 0x004fd00000000018 */
[----:B---3--:R-:W-:-:S08]  /*1a50*/  DADD R14, R14, R16 ;  /* 0x000000000e0e7229 */ /* 0x008fd00000000010 */
[----:B----4-:R-:W-:-:S08]  /*1a60*/  DADD R14, R14, R12 ;  /* 0x000000000e0e7229 */ /* 0x010fd0000000000c */
[----:B------:R-:W-:-:S07]  /*1a70*/  DMUL R14, R14, UR18 ;  /* 0x000000120e0e7c28 */ /* 0x000fce0008000000 */
[----:B------:R0:W-:Y:S01]  /*1a80*/  STG.E.64 desc[UR6][R26.64], R14 ;  /* 0x0000000e1a007986 */ /* 0x0001e2000c101b06 */
[----:B------:R-:W-:Y:S05]  /*1a90*/  @P0 BRA `(.L_x_4) ;  /* 0xfffffff400480947 */ /* 0x000fea000383ffff */
[----:B------:R-:W-:Y:S05]  /*1aa0*/  BSYNC.RECONVERGENT B1 ;  /* 0x0000000000017941 */ /* 0x000fea0003800200 */
.L_x_3:
[----:B0-----:R-:W-:-:S07]  /*1ab0*/  LOP3.LUT R15, R3, 0x7ffffffe, RZ, 0xc0, !PT ;  /* 0x7ffffffe030f7812 */ /* 0x001fce00078ec0ff */
.L_x_2:
[----:B------:R-:W-:Y:S05]  /*1ac0*/  BSYNC.RECONVERGENT B0 ;  /* 0x0000000000007941 */ /* 0x000fea0003800200 */
.L_x_1:
[----:B------:R-:W-:-:S04]  /*1ad0*/  LOP3.LUT R3, R3, 0x1, RZ, 0xc0, !PT ;  /* 0x0000000103037812 */ /* 0x000fc800078ec0ff */
[----:B------:R-:W-:-:S13]  /*1ae0*/  ISETP.NE.U32.AND P0, PT, R3, 0x1, PT ;  /* 0x000000010300780c */ /* 0x000fda0003f05070 */
[----:B------:R-:W-:Y:S05]  /*1af0*/  @P0 EXIT ;  /* 0x000000000000094d */ /* 0x000fea0003800000 */
[----:B------:R-:W-:Y:S01]  /*1b00*/  IABS R10, R6 ;  /* 0x00000006000a7213 */ /* 0x000fe20000000000 */
[----:B------:R-:W0:Y:S01]  /*1b10*/  LDCU UR4, c[0x0][0x3b8] ;  /* 0x00007700ff0477ac */ /* 0x000e220008000800 */
[-C--:B------:R-:W-:Y:S01]  /*1b20*/  IMAD R9, R6, R7.reuse, RZ ;  /* 0x0000000706097224 */ /* 0x080fe200078e02ff */
[----:B------:R-:W-:Y:S01]  /*1b30*/  IABS R14, R7 ;  /* 0x00000007000e7213 */ /* 0x000fe20000000000 */
[----:B------:R-:W1:Y:S03]  /*1b40*/  I2F.RP R11, R10 ;  /* 0x0000000a000b7306 */ /* 0x000e660000209400 */
[----:B------:R-:W-:Y:S02]  /*1b50*/  IABS R12, R9 ;  /* 0x00000009000c7213 */ /* 0x000fe40000000000 */
[----:B------:R-:W-:-:S03]  /*1b60*/  ISETP.NE.AND P4, PT, R9, RZ, PT ;  /* 0x000000ff0900720c */ /* 0x000fc60003f85270 */
[----:B------:R-:W2:Y:S01]  /*1b70*/  I2F.RP R18, R12 ;  /* 0x0000000c00127306 */ /* 0x000ea20000209400 */
[----:B0-----:R-:W-:-:S07]  /*1b80*/  VIADD R13, R0, UR4 ;  /* 0x00000004000d7c36 */ /* 0x001fce0008000000 */
[----:B-1----:R-:W0:Y:S01]  /*1b90*/  MUFU.RCP R11, R11 ;  /* 0x0000000b000b7308 */ /* 0x002e220000001000 */
[----:B------:R-:W-:Y:S01]  /*1ba0*/  MOV R0, R14 ;  /* 0x0000000e00007202 */ /* 0x000fe20000000f00 */
[----:B------:R-:W-:Y:S01]  /*1bb0*/  IMAD R13, R2, R15, R13 ;  /* 0x0000000f020d7224 */ /* 0x000fe200078e020d */
[----:B------:R-:W-:Y:S01]  /*1bc0*/  IABS R15, R6 ;  /* 0x00000006000f7213 */ /* 0x000fe20000000000 */
[----:B------:R-:W-:-:S04]  /*1bd0*/  IMAD.MOV.U32 R2, RZ, RZ, RZ ;  /* 0x000000ffff027224 */ /* 0x000fc800078e00ff */
[----:B------:R-:W1:Y:S01]  /*1be0*/  I2F.RP R16, R0 ;  /* 0x0000000000107306 */ /* 0x000e620000209400 */
[----:B------:R-:W-:Y:S01]  /*1bf0*/  IABS R14, R13 ;  /* 0x0000000d000e7213 */ /* 0x000fe20000000000 */
[----:B------:R-:W-:-:S06]  /*1c00*/  IMAD.MOV R17, RZ, RZ, -R15 ;  /* 0x000000ffff117224 */ /* 0x000fcc00078e0a0f */
[----:B--2---:R-:W-:Y:S01]  /*1c10*/  MUFU.RCP R18, R18 ;  /* 0x0000001200127308 */ /* 0x004fe20000001000 */
[----:B0-----:R-:W-:-:S07]  /*1c20*/  IADD3 R3, PT, PT, R11, 0xffffffe, RZ ;  /* 0x0ffffffe0b037810 */ /* 0x001fce0007ffe0ff */
[----:B------:R-:W0:Y:S08]  /*1c30*/  F2I.FTZ.U32.TRUNC.NTZ R3, R3 ;  /* 0x0000000300037305 */ /* 0x000e30000021f000 */
[----:B-1----:R-:W1:Y:S01]  /*1c40*/  MUFU.RCP R16, R16 ;  /* 0x0000001000107308 */ /* 0x002e620000001000 */
[----:B0-----:R-:W-:-:S04]  /*1c50*/  IMAD.MOV R11, RZ, RZ, -R3 ;  /* 0x000000ffff0b7224 */ /* 0x001fc800078e0a03 */
[----:B------:R-:W-:-:S04]  /*1c60*/  IMAD R11, R11, R10, RZ ;  /* 0x0000000a0b0b7224 */ /* 0x000fc800078e02ff */
[----:B------:R-:W-:Y:S01]  /*1c70*/  IMAD.HI.U32 R11, R3, R11, R2 ;  /* 0x0000000b030b7227 */ /* 0x000fe200078e0002 */
[----:B------:R-:W-:Y:S02]  /*1c80*/  IADD3 R3, PT, PT, R18, 0xffffffe, RZ ;  /* 0x0ffffffe12037810 */ /* 0x000fe40007ffe0ff */
[----:B------:R-:W-:-:S03]  /*1c90*/  LOP3.LUT R2, R13, R6, RZ, 0x3c, !PT ;  /* 0x000000060d027212 */ /* 0x000fc600078e3cff */
[----:B------:R-:W-:Y:S01]  /*1ca0*/  IMAD.HI.U32 R15, R11, R14, RZ ;  /* 0x0000000e0b0f7227 */ /* 0x000fe200078e00ff */
[----:B------:R-:W0:Y:S01]  /*1cb0*/  F2I.FTZ.U32.TRUNC.NTZ R3, R3 ;  /* 0x0000000300037305 */ /* 0x000e22000021f000 */
[----:B------:R-:W-:Y:S02]  /*1cc0*/  ISETP.GE.AND P2, PT, R2, RZ, PT ;  /* 0x000000ff0200720c */ /* 0x000fe40003f46270 */
[----:B------:R-:W-:Y:S02]  /*1cd0*/  IMAD R17, R15, R17, R14 ;  /* 0x000000110f117224 */ /* 0x000fe400078e020e */
[----:B-1----:R-:W-:Y:S01]  /*1ce0*/  VIADD R11, R16, 0xffffffe ;  /* 0x0ffffffe100b7836 */ /* 0x002fe20000000000 */
[----:B------:R-:W-:Y:S01]  /*1cf0*/  IABS R16, R7 ;  /* 0x0000000700107213 */ /* 0x000fe20000000000 */
[----:B------:R-:W-:Y:S01]  /*1d00*/  IMAD.MOV.U32 R2, RZ, RZ, RZ ;  /* 0x000000ffff027224 */ /* 0x000fe200078e00ff */
[----:B------:R-:W-:-:S03]  /*1d10*/  ISETP.GT.U32.AND P1, PT, R10, R17, PT ;  /* 0x000000110a00720c */ /* 0x000fc60003f24070 */
[----:B------:R-:W1:Y:S01]  /*1d20*/  F2I.FTZ.U32.TRUNC.NTZ R11, R11 ;  /* 0x0000000b000b7305 */ /* 0x000e62000021f000 */
[----:B------:R-:W-:-:S09]  /*1d30*/  IMAD.MOV R16, RZ, RZ, -R16 ;  /* 0x000000ffff107224 */ /* 0x000fd200078e0a10 */
[-C--:B------:R-:W-:Y:S02]  /*1d40*/  @!P1 IADD3 R17, PT, PT, R17, -R10.reuse, RZ ;  /* 0x8000000a11119210 */ /* 0x080fe40007ffe0ff */
[----:B------:R-:W-:Y:S02]  /*1d50*/  @!P1 IADD3 R15, PT, PT, R15, 0x1, RZ ;  /* 0x000000010f0f9810 */ /* 0x000fe40007ffe0ff */
[----:B------:R-:W-:Y:S01]  /*1d60*/  ISETP.GE.U32.AND P0, PT, R17, R10, PT ;  /* 0x0000000a1100720c */ /* 0x000fe20003f06070 */
[----:B0-----:R-:W-:Y:S01]  /*1d70*/  IMAD.MOV R17, RZ, RZ, -R3 ;  /* 0x000000ffff117224 */ /* 0x001fe200078e0a03 */
[----:B------:R-:W-:Y:S01]  /*1d80*/  ISETP.NE.AND P1, PT, R6, RZ, PT ;  /* 0x000000ff0600720c */ /* 0x000fe20003f25270 */
[----:B------:R-:W-:Y:S01]  /*1d90*/  HFMA2 R10, -RZ, RZ, 0, 0 ;  /* 0x00000000ff0a7431 */ /* 0x000fe200000001ff */
[----:B-1----:R-:W-:Y:S01]  /*1da0*/  IADD3 R19, PT, PT, RZ, -R11, RZ ;  /* 0x8000000bff137210 */ /* 0x002fe20007ffe0ff */
[----:B------:R-:W-:-:S04]  /*1db0*/  IMAD R17, R17, R12, RZ ;  /* 0x0000000c11117224 */ /* 0x000fc800078e02ff */
[----:B------:R-:W-:Y:S01]  /*1dc0*/  IMAD.HI.U32 R17, R3, R17, R2 ;  /* 0x0000001103117227 */ /* 0x000fe200078e0002 */
[----:B------:R-:W-:-:S03]  /*1dd0*/  IABS R2, R9 ;  /* 0x0000000900027213 */ /* 0x000fc60000000000 */
[----:B------:R-:W-:Y:S02]  /*1de0*/  @P0 VIADD R15, R15, 0x1 ;  /* 0x000000010f0f0836 */ /* 0x000fe40000000000 */
[----:B------:R-:W-:Y:S02]  /*1df0*/  IMAD R3, R19, R0, RZ ;  /* 0x0000000013037224 */ /* 0x000fe400078e02ff */
[----:B------:R-:W-:Y:S01]  /*1e00*/  IMAD.MOV R18, RZ, RZ, -R2 ;  /* 0x000000ffff127224 */ /* 0x000fe200078e0a02 */
[----:B------:R-:W-:Y:S01]  /*1e10*/  @!P2 IADD3 R15, PT, PT, -R15, RZ, RZ ;  /* 0x000000ff0f0fa210 */ /* 0x000fe20007ffe1ff */
[----:B------:R-:W-:Y:S01]  /*1e20*/  IMAD.HI.U32 R2, R11, R3, R10 ;  /* 0x000000030b027227 */ /* 0x000fe200078e000a */
[----:B------:R-:W-:Y:S02]  /*1e30*/  @!P1 LOP3.LUT R15, RZ, R6, RZ, 0x33, !PT ;  /* 0x00000006ff0f9212 */ /* 0x000fe400078e33ff */
[----:B------:R-:W-:Y:S01]  /*1e40*/  MOV R10, R18 ;  /* 0x00000012000a7202 */ /* 0x000fe20000000f00 */
[----:B------:R-:W-:Y:S01]  /*1e50*/  IMAD.HI.U32 R11, R17, R14, RZ ;  /* 0x0000000e110b7227 */ /* 0x000fe200078e00ff */
[----:B------:R-:W-:-:S03]  /*1e60*/  IABS R3, R15 ;  /* 0x0000000f00037213 */ /* 0x000fc60000000000 */
[----:B------:R-:W-:Y:S02]  /*1e70*/  IMAD R17, R11, R10, R14 ;  /* 0x0000000a0b117224 */ /* 0x000fe400078e020e */
[----:B------:R-:W-:Y:S02]  /*1e80*/  IMAD.MOV.U32 R10, RZ, RZ, R16 ;  /* 0x000000ffff0a7224 */ /* 0x000fe400078e0010 */
[----:B------:R-:W-:Y:S01]  /*1e90*/  IMAD.HI.U32 R2, R2, R3, RZ ;  /* 0x0000000302027227 */ /* 0x000fe200078e00ff */
[----:B------:R-:W-:-:S03]  /*1ea0*/  ISETP.GT.U32.AND P2, PT, R12, R17, PT ;  /* 0x000000110c00720c */ /* 0x000fc60003f44070 */
[----:B------:R-:W-:Y:S01]  /*1eb0*/  IMAD R3, R2, R10, R3 ;  /* 0x0000000a02037224 */ /* 0x000fe200078e0203 */
[----:B------:R-:W-:-:S04]  /*1ec0*/  LOP3.LUT R2, R13, R9, RZ, 0x3c, !PT ;  /* 0x000000090d027212 */ /* 0x000fc800078e3cff */
[----:B------:R-:W-:Y:S02]  /*1ed0*/  ISETP.GT.U32.AND P1, PT, R0, R3, PT ;  /* 0x000000030000720c */ /* 0x000fe40003f24070 */
[----:B------:R-:W-:-:S03]  /*1ee0*/  ISETP.GE.AND P3, PT, R2, RZ, PT ;  /* 0x000000ff0200720c */ /* 0x000fc60003f66270 */
[-C--:B------:R-:W-:Y:S02]  /*1ef0*/  @!P2 IADD3 R17, PT, PT, R17, -R12.reuse, RZ ;  /* 0x8000000c1111a210 */ /* 0x080fe40007ffe0ff */
[----:B------:R-:W-:Y:S02]  /*1f00*/  @!P2 IADD3 R11, PT, PT, R11, 0x1, RZ ;  /* 0x000000010b0ba810 */ /* 0x000fe40007ffe0ff */
[----:B------:R-:W-:Y:S02]  /*1f10*/  ISETP.GE.U32.AND P0, PT, R17, R12, PT ;  /* 0x0000000c1100720c */ /* 0x000fe40003f06070 */
[----:B------:R-:W-:Y:S02]  /*1f20*/  ISETP.NE.AND P2, PT, R7, RZ, PT ;  /* 0x000000ff0700720c */ /* 0x000fe40003f45270 */
[----:B------:R-:W-:-:S05]  /*1f30*/  @!P1 IMAD.IADD R3, R3, 0x1, -R0 ;  /* 0x0000000103039824 */ /* 0x000fca00078e0a00 */
[----:B------:R-:W-:-:S04]  /*1f40*/  ISETP.GT.U32.AND P1, PT, R0, R3, PT ;  /* 0x000000030000720c */ /* 0x000fc80003f24070 */
[----:B------:R-:W-:Y:S01]  /*1f50*/  @P0 VIADD R11, R11, 0x1 ;  /* 0x000000010b0b0836 */ /* 0x000fe20000000000 */
[C---:B------:R-:W-:Y:S02]  /*1f60*/  ISETP.GE.AND P0, PT, R15.reuse, RZ, PT ;  /* 0x000000ff0f00720c */ /* 0x040fe40003f06270 */
[----:B------:R-:W-:Y:S01]  /*1f70*/  IADD3 R15, PT, PT, -R15, RZ, RZ ;  /* 0x000000ff0f0f7210 */ /* 0x000fe20007ffe1ff */
[----:B------:R-:W-:Y:S01]  /*1f80*/  @!P3 IMAD.MOV R11, RZ, RZ, -R11 ;  /* 0x000000ffff0bb224 */ /* 0x000fe200078e0a0b */
[----:B------:R-:W-:-:S03]  /*1f90*/  @!P4 LOP3.LUT R11, RZ, R9, RZ, 0x33, !PT ;  /* 0x00000009ff0bc212 */ /* 0x000fc600078e33ff */
[----:B------:R-:W-:Y:S01]  /*1fa0*/  IMAD R6, R6, R15, R13 ;  /* 0x0000000f06067224 */ /* 0x000fe200078e020d */
[----:B------:R-:W-:Y:S01]  /*1fb0*/  @!P1 IADD3 R3, PT, PT, R3, -R0, RZ ;  /* 0x8000000003039210 */ /* 0x000fe20007ffe0ff */
[----:B------:R-:W-:-:S03]  /*1fc0*/  IMAD R5, R11, R5, R5 ;  /* 0x000000050b057224 */ /* 0x000fc600078e0205 */
[----:B------:R-:W-:Y:S02]  /*1fd0*/  MOV R0, R3 ;  /* 0x0000000300007202 */ /* 0x000fe40000000f00 */
[----:B------:R-:W0:Y:S03]  /*1fe0*/  LDC.64 R2, c[0x0][0x380] ;  /* 0x0000e000ff027b82 */ /* 0x000e260000000a00 */
[----:B------:R-:W-:Y:S01]  /*1ff0*/  @!P0 IMAD.MOV R0, RZ, RZ, -R0 ;  /* 0x000000ffff008224 */ /* 0x000fe200078e0a00 */
[----:B------:R-:W-:-:S05]  /*2000*/  @!P2 LOP3.LUT R0, RZ, R7, RZ, 0x33, !PT ;  /* 0x00000007ff00a212 */ /* 0x000fca00078e33ff */
[----:B------:R-:W-:-:S04]  /*2010*/  IMAD.IADD R5, R0, 0x1, R5 ;  /* 0x0000000100057824 */ /* 0x000fc800078e0205 */
[----:B------:R-:W-:-:S05]  /*2020*/  IMAD R5, R5, R4, R4 ;  /* 0x0000000405057224 */ /* 0x000fca00078e0204 */
[----:B------:R-:W-:-:S05]  /*2030*/  IADD3 R5, PT, PT, R6, 0x1, R5 ;  /* 0x0000000106057810 */ /* 0x000fca0007ffe005 */
[----:B0-----:R-:W-:-:S05]  /*2040*/  IMAD.WIDE R16, R5, 0x8, R2 ;  /* 0x0000000805107825 */ /* 0x001fca00078e0202 */
[----:B------:R-:W2:Y:S01]  /*2050*/  LDG.E.64 R6, desc[UR6][R16.64+0x8] ;  /* 0x0000080610067981 */ /* 0x000ea2000c1e1b00 */
[----:B------:R-:W-:-:S03]  /*2060*/  IMAD.WIDE R12, R4, 0x8, R16 ;  /* 0x00000008040c7825 */ /* 0x000fc600078e0210 */
[----:B------:R-:W2:Y:S01]  /*2070*/  LDG.E.64 R10, desc[UR6][R16.64+-0x8] ;  /* 0xfffff806100a7981 */ /* 0x000ea2000c1e1b00 */
[----:B------:R-:W-:-:S03]  /*2080*/  IADD3 R15, PT, PT, R5, -R4, RZ ;  /* 0x80000004050f7210 */ /* 0x000fc60007ffe0ff */
[----:B------:R-:W3:Y:S02]  /*2090*/  LDG.E.64 R12, desc[UR6][R12.64] ;  /* 0x000000060c0c7981 */ /* 0x000ee4000c1e1b00 */
[----:B------:R-:W-:-:S04]  /*20a0*/  IMAD.WIDE R14, R15, 0x8, R2 ;  /* 0x000000080f0e7825 */ /* 0x000fc800078e0202 */
[----:B------:R-:W-:Y:S02]  /*20b0*/  IMAD.WIDE R18, R8, 0x8, R16 ;  /* 0x0000000808127825 */ /* 0x000fe400078e0210 */
[----:B------:R-:W4:Y:S02]  /*20c0*/  LDG.E.64 R14, desc[UR6][R14.64] ;  /* 0x000000060e0e7981 */ /* 0x000f24000c1e1b00 */
[----:B------:R-:W-:Y:S02]  /*20d0*/  IMAD.IADD R9, R5, 0x1, -R8 ;  /* 0x0000000105097824 */ /* 0x000fe400078e0a08 */
[----:B------:R-:W5:Y:S02]  /*20e0*/  LDG.E.64 R18, desc[UR6][R18.64] ;  /* 0x0000000612127981 */ /* 0x000f64000c1e1b00 */
[----:B------:R-:W-:Y:S02]  /*20f0*/  IMAD.WIDE R2, R9, 0x8, R2 ;  /* 0x0000000809027825 */ /* 0x000fe400078e0202 */
[----:B------:R-:W0:Y:S04]  /*2100*/  LDC.64 R8, c[0x0][0x388] ;  /* 0x0000e200ff087b82 */ /* 0x000e280000000a00 */
[----:B------:R-:W5:Y:S01]  /*2110*/  LDG.E.64 R2, desc[UR6][R2.64] ;  /* 0x0000000602027981 */ /* 0x000f62000c1e1b00 */
[----:B------:R-:W-:Y:S01]  /*2120*/  UMOV UR4, 0x55555555 ;  /* 0x5555555500047882 */ /* 0x000fe20000000000 */
[----:B------:R-:W-:Y:S01]  /*2130*/  UMOV UR5, 0x3fc55555 ;  /* 0x3fc5555500057882 */ /* 0x000fe20000000000 */
[----:B0-----:R-:W-:Y:S01]  /*2140*/  IMAD.WIDE R4, R5, 0x8, R8 ;  /* 0x0000000805047825 */ /* 0x001fe200078e0208 */
[----:B--2---:R-:W-:-:S08]  /*2150*/  DADD R6, R6, R10 ;  /* 0x0000000006067229 */ /* 0x004fd0000000000a */
[----:B---3--:R-:W-:-:S08]  /*2160*/  DADD R6, R6, R12 ;  /* 0x0000000006067229 */ /* 0x008fd0000000000c */
[----:B----4-:R-:W-:-:S08]  /*2170*/  DADD R6, R6, R14 ;  /* 0x0000000006067229 */ /* 0x010fd0000000000e */
[----:B-----5:R-:W-:-:S08]  /*2180*/  DADD R6, R6, R18 ;  /* 0x0000000006067229 */ /* 0x020fd00000000012 */
[----:B------:R-:W-:-:S08]  /*2190*/  DADD R6, R6, R2 ;  /* 0x0000000006067229 */ /* 0x000fd00000000002 */
[----:B------:R-:W-:-:S07]  /*21a0*/  DMUL R6, R6, UR4 ;  /* 0x0000000406067c28 */ /* 0x000fce0008000000 */
[----:B------:R-:W-:Y:S01]  /*21b0*/  STG.E.64 desc[UR6][R4.64], R6 ;  /* 0x0000000604007986 */ /* 0x000fe2000c101b06 */
[----:B------:R-:W-:Y:S05]  /*21c0*/  EXIT ;  /* 0x000000000000794d */ /* 0x000fea0003800000 */
.L_x_0:
[----:B------:R-:W0:Y:S02]  /*21d0*/  LDCU.64 UR18, c[0x0][0x3b0] ;  /* 0x00007600ff1277ac */ /* 0x000e240008000a00 */
[----:B0-----:R-:W-:Y:S01]  /*21e0*/  ISETP.GE.AND P0, PT, R0, UR19, PT ;  /* 0x0000001300007c0c */ /* 0x001fe2000bf06270 */
[----:B------:R-:W-:-:S06]  /*21f0*/  UIADD3 UR5, UPT, UPT, UR18, 0x1, URZ ;  /* 0x0000000112057890 */ /* 0x000fcc000fffe0ff */
[----:B------:R-:W-:-:S06]  /*2200*/  MOV R3, UR5 ;  /* 0x0000000500037c02 */ /* 0x000fcc0008000f00 */
[----:B------:R-:W-:-:S05]  /*2210*/  @P0 IMAD R3, RZ, RZ, UR18 ;  /* 0x00000012ff030e24 */ /* 0x000fca000f8e02ff */
[----:B------:R-:W-:-:S13]  /*2220*/  ISETP.GE.AND P0, PT, R3, 0x1, PT ;  /* 0x000000010300780c */ /* 0x000fda0003f06270 */
[----:B------:R-:W-:Y:S05]  /*2230*/  @!P0 EXIT ;  /* 0x000000000000894d */ /* 0x000fea0003800000 */
[----:B------:R-:W0:Y:S01]  /*2240*/  LDCU.64 UR18, c[0x0][0x390] ;  /* 0x00007200ff1277ac */ /* 0x000e220008000a00 */
[----:B------:R-:W-:Y:S01]  /*2250*/  ISETP.NE.AND P0, PT, R3, 0x1, PT ;  /* 0x000000010300780c */ /* 0x000fe20003f05270 */
[----:B------:R-:W-:Y:S01]  /*2260*/  BSSY.RECONVERGENT B0, `(.L_x_5) ;  /* 0x0000189000007945 */ /* 0x000fe20003800200 */
[----:B------:R-:W-:Y:S01]  /*2270*/  MOV R19, RZ ;  /* 0x000000ff00137202 */ /* 0x000fe20000000f00 */
[----:B------:R-:W1:Y:S01]  /*2280*/  LDCU.64 UR20, c[0x0][0x390] ;  /* 0x00007200ff1477ac */ /* 0x000e620008000a00 */
[----:B0-----:R-:W-:Y:S01]  /*2290*/  MOV R4, UR18 ;  /* 0x0000001200047c02 */ /* 0x001fe20008000f00 */
[----:B------:R-:W-:-:S04]  /*22a0*/  IMAD.U32 R5, RZ, RZ, UR19 ;  /* 0x00000013ff057e24 */ /* 0x000fc8000f8e00ff */
[C---:B------:R-:W-:Y:S01]  /*22b0*/  VIADD R6, R4.reuse, 0xfffffffe ;  /* 0xfffffffe04067836 */ /* 0x040fe20000000000 */
[----:B------:R-:W-:Y:S01]  /*22c0*/  IADD3 R7, PT, PT, R5, -0x2, RZ ;  /* 0xfffffffe05077810 */ /* 0x000fe20007ffe0ff */
[----:B------:R-:W-:Y:S02]  /*22d0*/  IMAD R8, R4, R5, RZ ;  /* 0x0000000504087224 */ /* 0x000fe400078e02ff */
[----:B-1----:R-:W-:Y:S05]  /*22e0*/  @!P0 BRA `(.L_x_6) ;  /* 0x0000001800008947 */ /* 0x002fea0003800000 */
[-C--:B------:R-:W-:Y:S01]  /*22f0*/  IABS R9, R6.reuse ;  /* 0x0000000600097213 */ /* 0x080fe20000000000 */
[----:B------:R-:W0:Y:S01]  /*2300*/  LDCU UR8, c[0x0][0x3b8] ;  /* 0x00007700ff0877ac */ /* 0x000e220008000800 */
[-C--:B------:R-:W-:Y:S01]  /*2310*/  IABS R20, R7.reuse ;  /* 0x0000000700147213 */ /* 0x080fe20000000000 */
[----:B------:R-:W-:Y:S01]  /*2320*/  IMAD R17, R11, UR4, R12 ;  /* 0x000000040b117c24 */ /* 0x000fe2000f8e020c */
[----:B------:R-:W1:Y:S01]  /*2330*/  I2F.RP R16, R9 ;  /* 0x0000000900107306 */ /* 0x000e620000209400 */
[----:B------:R-:W-:Y:S01]  /*2340*/  UIADD3 UR5, UPT, UPT, UR11, UR16, URZ ;  /* 0x000000100b057290 */ /* 0x000fe2000fffe0ff */
[----:B------:R-:W-:Y:S01]  /*2350*/  IABS R25, R6 ;  /* 0x0000000600197213 */ /* 0x000fe20000000000 */
[----:B------:R-:W-:Y:S01]  /*2360*/  IMAD R14, R17, UR15, R10 ;  /* 0x0000000f110e7c24 */ /* 0x000fe2000f8e020a */
[----:B------:R-:W-:Y:S01]  /*2370*/  IABS R27, R7 ;  /* 0x00000007001b7213 */ /* 0x000fe20000000000 */
[----:B------:R-:W-:-:S03]  /*2380*/  UIMAD UR5, UR5, UR13, UR10 ;  /* 0x0000000d050572a4 */ /* 0x000fc6000f8e020a */
[----:B------:R-:W2:Y:S01]  /*2390*/  I2F.RP R18, R20 ;  /* 0x0000001400127306 */ /* 0x000ea20000209400 */
[----:B------:R-:W-:Y:S01]  /*23a0*/  UIMAD UR5, UR5, UR12, UR9 ;  /* 0x0000000c050572a4 */ /* 0x000fe2000f8e0209 */
[----:B0-----:R-:W-:-:S06]  /*23b0*/  IADD3 R21, PT, PT, R13, UR8, RZ ;  /* 0x000000080d157c10 */ /* 0x001fcc000fffe0ff */
[----:B-1----:R-:W0:Y:S01]  /*23c0*/  MUFU.RCP R16, R16 ;  /* 0x0000001000107308 */ /* 0x002e220000001000 */
[----:B------:R-:W-:Y:S02]  /*23d0*/  IMAD R17, R11, UR5, R12 ;  /* 0x000000050b117c24 */ /* 0x000fe4000f8e020c */
[----:B------:R-:W-:Y:S02]  /*23e0*/  IMAD R23, R14, UR14, R21 ;  /* 0x0000000e0e177c24 */ /* 0x000fe4000f8e0215 */
[----:B------:R-:W-:-:S03]  /*23f0*/  IMAD R12, R17, UR15, R10 ;  /* 0x0000000f110c7c24 */ /* 0x000fc6000f8e020a */
[----:B--2---:R-:W1:Y:S01]  /*2400*/  MUFU.RCP R18, R18 ;  /* 0x0000001200127308 */ /* 0x004e620000001000 */
[----:B------:R-:W-:Y:S02]  /*2410*/  IMAD.MOV.U32 R14, RZ, RZ, RZ ;  /* 0x000000ffff0e7224 */ /* 0x000fe400078e00ff */
[----:B------:R-:W-:Y:S01]  /*2420*/  IMAD R21, R12, UR14, R21 ;  /* 0x0000000e0c157c24 */ /* 0x000fe2000f8e0215 */
[----:B------:R-:W-:-:S04]  /*2430*/  IABS R12, R6 ;  /* 0x00000006000c7213 */ /* 0x000fc80000000000 */
[----:B------:R-:W-:Y:S01]  /*2440*/  IABS R19, R21 ;  /* 0x0000001500137213 */ /* 0x000fe20000000000 */
[----:B0-----:R-:W-:Y:S02]  /*2450*/  VIADD R15, R16, 0xffffffe ;  /* 0x0ffffffe100f7836 */ /* 0x001fe40000000000 */
[----:B------:R-:W-:Y:S02]  /*2460*/  IMAD.MOV R26, RZ, RZ, -R12 ;  /* 0x000000ffff1a7224 */ /* 0x000fe400078e0a0c */
[----:B------:R-:W-:Y:S02]  /*2470*/  HFMA2 R12, -RZ, RZ, 0, 0 ;  /* 0x00000000ff0c7431 */ /* 0x000fe400000001ff */
[----:B------:R-:W0:Y:S01]  /*2480*/  F2I.FTZ.U32.TRUNC.NTZ R15, R15 ;  /* 0x0000000f000f7305 */ /* 0x000e22000021f000 */
[----:B-1----:R-:W-:Y:S01]  /*2490*/  VIADD R13, R18, 0xffffffe ;  /* 0x0ffffffe120d7836 */ /* 0x002fe20000000000 */
[----:B------:R-:W-:-:S04]  /*24a0*/  IABS R18, R6 ;  /* 0x0000000600127213 */ /* 0x000fc80000000000 */
[----:B------:R-:W-:Y:S02]  /*24b0*/  IADD3 R18, PT, PT, RZ, -R18, RZ ;  /* 0x80000012ff127210 */ /* 0x000fe40007ffe0ff */
[----:B------:R-:W1:Y:S01]  /*24c0*/  F2I.FTZ.U32.TRUNC.NTZ R13, R13 ;  /* 0x0000000d000d7305 */ /* 0x000e62000021f000 */
[----:B0-----:R-:W-:-:S05]  /*24d0*/  IADD3 R16, PT, PT, RZ, -R15, RZ ;  /* 0x8000000fff107210 */ /* 0x001fca0007ffe0ff */
[----:B------:R-:W-:Y:S01]  /*24e0*/  IMAD R17, R16, R9, RZ ;  /* 0x0000000910117224 */ /* 0x000fe200078e02ff */
[----:B------:R-:W-:-:S03]  /*24f0*/  IABS R16, R23 ;  /* 0x0000001700107213 */ /* 0x000fc60000000000 */
[----:B------:R-:W-:Y:S01]  /*2500*/  IMAD.HI.U32 R10, R15, R17, R14 ;  /* 0x000000110f0a7227 */ /* 0x000fe200078e000e */
[----:B-1----:R-:W-:-:S03]  /*2510*/  IADD3 R17, PT, PT, RZ, -R13, RZ ;  /* 0x8000000dff117210 */ /* 0x002fc60007ffe0ff */
[----:B------:R-:W-:Y:S02]  /*2520*/  IMAD.MOV.U32 R14, RZ, RZ, R16 ;  /* 0x000000ffff0e7224 */ /* 0x000fe400078e0010 */
[----:B------:R-:W-:-:S04]  /*2530*/  IMAD.HI.U32 R22, R10, R19, RZ ;  /* 0x000000130a167227 */ /* 0x000fc800078e00ff */
[----:B------:R-:W-:-:S04]  /*2540*/  IMAD.HI.U32 R15, R10, R14, RZ ;  /* 0x0000000e0a0f7227 */ /* 0x000fc800078e00ff */
[----:B------:R-:W-:Y:S02]  /*2550*/  IMAD R18, R15, R18, R14 ;  /* 0x000000120f127224 */ /* 0x000fe400078e020e */
[----:B------:R-:W-:Y:S02]  /*2560*/  IMAD R26, R22, R26, R19 ;  /* 0x0000001a161a7224 */ /* 0x000fe400078e0213 */
[----:B------:R-:W-:Y:S01]  /*2570*/  IMAD R16, R6, R7, RZ ;  /* 0x0000000706107224 */ /* 0x000fe200078e02ff */
[----:B------:R-:W-:Y:S01]  /*2580*/  ISETP.GT.U32.AND P0, PT, R9, R18, PT ;  /* 0x000000120900720c */ /* 0x000fe20003f04070 */
[----:B------:R-:W-:Y:S01]  /*2590*/  IMAD R17, R17, R20, RZ ;  /* 0x0000001411117224 */ /* 0x000fe200078e02ff */
[----:B------:R-:W-:-:S03]  /*25a0*/  ISETP.GT.U32.AND P3, PT, R9, R26, PT ;  /* 0x0000001a0900720c */ /* 0x000fc60003f64070 */
[----:B------:R-:W-:Y:S01]  /*25b0*/  IMAD.HI.U32 R12, R13, R17, R12 ;  /* 0x000000110d0c7227 */ /* 0x000fe200078e000c */
[----:B------:R-:W-:Y:S02]  /*25c0*/  IABS R17, R16 ;  /* 0x0000001000117213 */ /* 0x000fe40000000000 */
[----:B------:R-:W-:Y:S02]  /*25d0*/  LOP3.LUT R13, R23, R6, RZ, 0x3c, !PT ;  /* 0x00000006170d7212 */ /* 0x000fe400078e3cff */
[----:B------:R-:W0:Y:S02]  /*25e0*/  I2F.RP R24, R17 ;  /* 0x0000001100187306 */ /* 0x000e240000209400 */
[----:B------:R-:W-:Y:S01]  /*25f0*/  ISETP.GE.AND P2, PT, R13, RZ, PT ;  /* 0x000000ff0d00720c */ /* 0x000fe20003f46270 */
[----:B------:R-:W-:Y:S02]  /*2600*/  @!P0 IMAD.IADD R18, R18, 0x1, -R9 ;  /* 0x0000000112128824 */ /* 0x000fe400078e0a09 */
[----:B------:R-:W-:Y:S01]  /*2610*/  @!P3 IADD3 R26, PT, PT, R26, -R25, RZ ;  /* 0x800000191a1ab210 */ /* 0x000fe20007ffe0ff */
[----:B------:R-:W-:Y:S01]  /*2620*/  @!P0 VIADD R15, R15, 0x1 ;  /* 0x000000010f0f8836 */ /* 0x000fe20000000000 */
[----:B------:R-:W-:Y:S01]  /*2630*/  ISETP.NE.AND P0, PT, R6, RZ, PT ;  /* 0x000000ff0600720c */ /* 0x000fe20003f05270 */
[----:B------:R-:W-:Y:S01]  /*2640*/  @!P3 VIADD R22, R22, 0x1 ;  /* 0x000000011616b836 */ /* 0x000fe20000000000 */
[----:B------:R-:W-:-:S02]  /*2650*/  ISETP.GE.U32.AND P1, PT, R18, R9, PT ;  /* 0x000000091200720c */ /* 0x000fc40003f26070 */
[----:B------:R-:W-:Y:S02]  /*2660*/  ISETP.GE.U32.AND P4, PT, R26, R9, PT ;  /* 0x000000091a00720c */ /* 0x000fe40003f86070 */
[----:B------:R-:W-:Y:S01]  /*2670*/  LOP3.LUT R18, R21, R6, RZ, 0x3c, !PT ;  /* 0x0000000615127212 */ /* 0x000fe200078e3cff */
[----:B0-----:R0:W1:Y:S01]  /*2680*/  MUFU.RCP R13, R24 ;  /* 0x00000018000d7308 */ /* 0x0010620000001000 */
[----:B------:R-:W-:-:S07]  /*2690*/  IABS R25, R7 ;  /* 0x0000000700197213 */ /* 0x000fce0000000000 */
[----:B------:R-:W-:Y:S02]  /*26a0*/  @P1 IADD3 R15, PT, PT, R15, 0x1, RZ ;  /* 0x000000010f0f1810 */ /* 0x000fe40007ffe0ff */
[----:B------:R-:W-:Y:S01]  /*26b0*/  ISETP.GE.AND P1, PT, R18, RZ, PT ;  /* 0x000000ff1200720c */ /* 0x000fe20003f26270 */
[----:B------:R-:W-:Y:S01]  /*26c0*/  @P4 VIADD R22, R22, 0x1 ;  /* 0x0000000116164836 */ /* 0x000fe20000000000 */
[----:B------:R-:W-:Y:S02]  /*26d0*/  LOP3.LUT R18, RZ, R6, RZ, 0x33, !PT ;  /* 0x00000006ff127212 */ /* 0x000fe400078e33ff */
[----:B------:R-:W-:Y:S02]  /*26e0*/  @!P2 IADD3 R15, PT, PT, -R15, RZ, RZ ;  /* 0x000000ff0f0fa210 */ /* 0x000fe40007ffe1ff */
[----:B0-----:R-:W-:Y:S01]  /*26f0*/  MOV R24, R22 ;  /* 0x0000001600187202 */ /* 0x001fe20000000f00 */
[----:B------:R-:W-:Y:S01]  /*2700*/  IMAD.MOV R22, RZ, RZ, -R25 ;  /* 0x000000ffff167224 */ /* 0x000fe200078e0a19 */
[----:B------:R-:W-:-:S02]  /*2710*/  SEL R18, R18, R15, !P0 ;  /* 0x0000000f12127207 */ /* 0x000fc40004000000 */
[----:B------:R-:W-:Y:S02]  /*2720*/  LOP3.LUT R25, RZ, R6, RZ, 0x33, !PT ;  /* 0x00000006ff197212 */ /* 0x000fe400078e33ff */
[----:B------:R-:W-:Y:S01]  /*2730*/  IABS R15, R18 ;  /* 0x00000012000f7213 */ /* 0x000fe20000000000 */
[----:B------:R-:W-:Y:S01]  /*2740*/  @!P1 IMAD.MOV R24, RZ, RZ, -R24 ;  /* 0x000000ffff189224 */ /* 0x000fe200078e0a18 */
[----:B-1----:R-:W-:-:S04]  /*2750*/  IADD3 R13, PT, PT, R13, 0xffffffe, RZ ;  /* 0x0ffffffe0d0d7810 */ /* 0x002fc80007ffe0ff */
[----:B------:R-:W-:Y:S02]  /*2760*/  SEL R24, R25, R24, !P0 ;  /* 0x0000001819187207 */ /* 0x000fe40004000000 */
[----:B------:R-:W-:Y:S01]  /*2770*/  MOV R25, R22 ;  /* 0x0000001600197202 */ /* 0x000fe20000000f00 */
[----:B------:R-:W-:Y:S01]  /*2780*/  IMAD.HI.U32 R22, R12, R15, RZ ;  /* 0x0000000f0c167227 */ /* 0x000fe200078e00ff */
[----:B------:R-:W0:Y:S01]  /*2790*/  F2I.FTZ.U32.TRUNC.NTZ R13, R13 ;  /* 0x0000000d000d7305 */ /* 0x000e22000021f000 */
[----:B------:R-:W-:Y:S02]  /*27a0*/  ISETP.GE.AND P3, PT, R24, RZ, PT ;  /* 0x000000ff1800720c */ /* 0x000fe40003f66270 */
[----:B------:R-:W-:Y:S01]  /*27b0*/  IMAD R15, R22, R25, R15 ;  /* 0x00000019160f7224 */ /* 0x000fe200078e020f */
[----:B------:R-:W-:Y:S02]  /*27c0*/  IABS R22, R7 ;  /* 0x0000000700167213 */ /* 0x000fe40000000000 */
[----:B------:R-:W-:-:S02]  /*27d0*/  IABS R25, R24 ;  /* 0x0000001800197213 */ /* 0x000fc40000000000 */
[----:B------:R-:W-:Y:S01]  /*27e0*/  ISETP.GT.U32.AND P0, PT, R20, R15, PT ;  /* 0x0000000f1400720c */ /* 0x000fe20003f04070 */
[----:B------:R-:W-:Y:S02]  /*27f0*/  IMAD.MOV R22, RZ, RZ, -R22 ;  /* 0x000000ffff167224 */ /* 0x000fe400078e0a16 */
[----:B------:R-:W-:Y:S01]  /*2800*/  IMAD.HI.U32 R12, R12, R25, RZ ;  /* 0x000000190c0c7227 */ /* 0x000fe200078e00ff */
[----:B0-----:R-:W-:-:S03]  /*2810*/  IADD3 R26, PT, PT, RZ, -R13, RZ ;  /* 0x8000000dff1a7210 */ /* 0x001fc60007ffe0ff */
[----:B------:R-:W-:Y:S02]  /*2820*/  IMAD R22, R12, R22, R25 ;  /* 0x000000160c167224 */ /* 0x000fe400078e0219 */
[----:B------:R-:W-:Y:S02]  /*2830*/  IMAD.MOV.U32 R12, RZ, RZ, RZ ;  /* 0x000000ffff0c7224 */ /* 0x000fe400078e00ff */
[----:B------:R-:W-:Y:S02]  /*2840*/  IMAD R25, R26, R17, RZ ;  /* 0x000000111a197224 */ /* 0x000fe400078e02ff */
[----:B------:R-:W-:Y:S01]  /*2850*/  @!P0 IADD3 R15, PT, PT, R15, -R20, RZ ;  /* 0x800000140f0f8210 */ /* 0x000fe20007ffe0ff */
[----:B------:R-:W0:Y:S01]  /*2860*/  I2F.RP R26, R17 ;  /* 0x00000011001a7306 */ /* 0x000e220000209400 */
[----:B------:R-:W-:Y:S01]  /*2870*/  ISETP.GT.U32.AND P1, PT, R27, R22, PT ;  /* 0x000000161b00720c */ /* 0x000fe20003f24070 */
[----:B------:R-:W-:Y:S01]  /*2880*/  IMAD.HI.U32 R13, R13, R25, R12 ;  /* 0x000000190d0d7227 */ /* 0x000fe200078e000c */
[----:B------:R-:W-:-:S11]  /*2890*/  ISETP.GT.U32.AND P0, PT, R20, R15, PT ;  /* 0x0000000f1400720c */ /* 0x000fd60003f04070 */
[----:B------:R-:W-:Y:S01]  /*28a0*/  @!P1 IADD3 R22, PT, PT, R22, -R27, RZ ;  /* 0x8000001b16169210 */ /* 0x000fe20007ffe0ff */
[----:B0-----:R-:W0:Y:S01]  /*28b0*/  MUFU.RCP R12, R26 ;  /* 0x0000001a000c7308 */ /* 0x001e220000001000 */
[----:B------:R-:W-:Y:S01]  /*28c0*/  @!P0 IMAD.IADD R15, R15, 0x1, -R20 ;  /* 0x000000010f0f8824 */ /* 0x000fe200078e0a14 */
[----:B------:R-:W-:Y:S02]  /*28d0*/  IABS R20, R16 ;  /* 0x0000001000147213 */ /* 0x000fe40000000000 */
[----:B------:R-:W-:Y:S02]  /*28e0*/  ISETP.GT.U32.AND P2, PT, R27, R22, PT ;  /* 0x000000161b00720c */ /* 0x000fe40003f44070 */
[----:B------:R-:W-:Y:S01]  /*28f0*/  IADD3 R25, PT, PT, RZ, -R20, RZ ;  /* 0x80000014ff197210 */ /* 0x000fe20007ffe0ff */
[----:B------:R-:W-:Y:S01]  /*2900*/  IMAD.HI.U32 R20, R13, R14, RZ ;  /* 0x0000000e0d147227 */ /* 0x000fe200078e00ff */
[C---:B------:R-:W-:Y:S02]  /*2910*/  ISETP.GE.AND P1, PT, R18.reuse, RZ, PT ;  /* 0x000000ff1200720c */ /* 0x040fe40003f26270 */
[----:B------:R-:W-:Y:S01]  /*2920*/  IADD3 R18, PT, PT, -R18, RZ, RZ ;  /* 0x000000ff12127210 */ /* 0x000fe20007ffe1ff */
[----:B------:R-:W-:-:S04]  /*2930*/  IMAD R14, R20, R25, R14 ;  /* 0x00000019140e7224 */ /* 0x000fc800078e020e */
[----:B------:R-:W-:Y:S01]  /*2940*/  IMAD R18, R6, R18, R23 ;  /* 0x0000001206127224 */ /* 0x000fe200078e0217 */
[----:B------:R-:W-:Y:S01]  /*2950*/  ISETP.GT.U32.AND P0, PT, R17, R14, PT ;  /* 0x0000000e1100720c */ /* 0x000fe20003f04070 */
[----:B0-----:R-:W-:Y:S01]  /*2960*/  VIADD R12, R12, 0xffffffe ;  /* 0x0ffffffe0c0c7836 */ /* 0x001fe20000000000 */
[----:B------:R-:W-:Y:S02]  /*2970*/  @!P2 IADD3 R22, PT, PT, R22, -R27, RZ ;  /* 0x8000001b1616a210 */ /* 0x000fe40007ffe0ff */
[----:B------:R-:W-:Y:S01]  /*2980*/  ISETP.NE.AND P2, PT, R7, RZ, PT ;  /* 0x000000ff0700720c */ /* 0x000fe20003f45270 */
[----:B------:R0:W1:Y:S01]  /*2990*/  F2I.FTZ.U32.TRUNC.NTZ R13, R12 ;  /* 0x0000000c000d7305 */ /* 0x000062000021f000 */
[----:B------:R-:W-:Y:S01]  /*29a0*/  @!P1 IADD3 R15, PT, PT, -R15, RZ, RZ ;  /* 0x000000ff0f0f9210 */ /* 0x000fe20007ffe1ff */
[----:B------:R-:W-:-:S06]  /*29b0*/  @!P3 IMAD.MOV R22, RZ, RZ, -R22 ;  /* 0x000000ffff16b224 */ /* 0x000fcc00078e0a16 */
[----:B------:R-:W-:Y:S01]  /*29c0*/  @!P0 IMAD.IADD R14, R14, 0x1, -R17 ;  /* 0x000000010e0e8824 */ /* 0x000fe200078e0a11 */
[----:B0-----:R-:W-:Y:S01]  /*29d0*/  LOP3.LUT R12, RZ, R7, RZ, 0x33, !PT ;  /* 0x00000007ff0c7212 */ /* 0x001fe200078e33ff */
[----:B------:R-:W-:Y:S01]  /*29e0*/  @!P0 VIADD R20, R20, 0x1 ;  /* 0x0000000114148836 */ /* 0x000fe20000000000 */
[----:B------:R-:W-:Y:S02]  /*29f0*/  ISETP.NE.AND P0, PT, R16, RZ, PT ;  /* 0x000000ff1000720c */ /* 0x000fe40003f05270 */
[----:B------:R-:W-:Y:S01]  /*2a00*/  SEL R27, R12, R15, !P2 ;  /* 0x0000000f0c1b7207 */ /* 0x000fe20005000000 */
[----:B------:R-:W-:Y:S01]  /*2a10*/  HFMA2 R12, -RZ, RZ, 0, 0 ;  /* 0x00000000ff0c7431 */ /* 0x000fe200000001ff */
[----:B------:R-:W-:Y:S01]  /*2a20*/  ISETP.GE.U32.AND P4, PT, R14, R17, PT ;  /* 0x000000110e00720c */ /* 0x000fe20003f86070 */
[----:B-1----:R-:W-:Y:S01]  /*2a30*/  IMAD.MOV R14, RZ, RZ, -R13 ;  /* 0x000000ffff0e7224 */ /* 0x002fe200078e0a0d */
[----:B------:R-:W-:-:S03]  /*2a40*/  LOP3.LUT R15, RZ, R7, RZ, 0x33, !PT ;  /* 0x00000007ff0f7212 */ /* 0x000fc600078e33ff */
[----:B------:R-:W-:Y:S01]  /*2a50*/  IMAD R29, R14, R17, RZ ;  /* 0x000000110e1d7224 */ /* 0x000fe200078e02ff */
[----:B------:R-:W-:Y:S02]  /*2a60*/  SEL R26, R15, R22, !P2 ;  /* 0x000000160f1a7207 */ /* 0x000fe40005000000 */
[----:B------:R-:W0:Y:S01]  /*2a70*/  LDC.64 R14, c[0x0][0x380] ;  /* 0x0000e000ff0e7b82 */ /* 0x000e220000000a00 */
[----:B------:R-:W-:Y:S01]  /*2a80*/  IMAD.HI.U32 R22, R13, R29, R12 ;  /* 0x0000001d0d167227 */ /* 0x000fe200078e000c */
[----:B------:R-:W-:-:S03]  /*2a90*/  LOP3.LUT R12, R23, R16, RZ, 0x3c, !PT ;  /* 0x00000010170c7212 */ /* 0x000fc600078e3cff */
[----:B------:R-:W-:Y:S02]  /*2aa0*/  @P4 IADD3 R20, PT, PT, R20, 0x1, RZ ;  /* 0x0000000114144810 */ /* 0x000fe40007ffe0ff */
[----:B------:R-:W-:Y:S01]  /*2ab0*/  ISETP.GE.AND P1, PT, R12, RZ, PT ;  /* 0x000000ff0c00720c */ /* 0x000fe20003f26270 */
[----:B------:R-:W-:-:S04]  /*2ac0*/  IMAD.HI.U32 R22, R22, R19, RZ ;  /* 0x0000001316167227 */ /* 0x000fc800078e00ff */
[----:B------:R-:W-:Y:S01]  /*2ad0*/  IMAD.MOV.U32 R13, RZ, RZ, R20 ;  /* 0x000000ffff0d7224 */ /* 0x000fe200078e0014 */
[-C--:B------:R-:W-:Y:S02]  /*2ae0*/  LOP3.LUT R20, RZ, R16.reuse, RZ, 0x33, !PT ;  /* 0x00000010ff147212 */ /* 0x080fe400078e33ff */
[----:B------:R-:W-:-:S04]  /*2af0*/  LOP3.LUT R16, R21, R16, RZ, 0x3c, !PT ;  /* 0x0000001015107212 */ /* 0x000fc800078e3cff */
[----:B------:R-:W-:Y:S02]  /*2b00*/  ISETP.GE.AND P3, PT, R16, RZ, PT ;  /* 0x000000ff1000720c */ /* 0x000fe40003f66270 */
[----:B------:R-:W-:-:S04]  /*2b10*/  @!P1 IADD3 R13, PT, PT, -R13, RZ, RZ ;  /* 0x000000ff0d0d9210 */ /* 0x000fc80007ffe1ff */
[----:B------:R-:W-:-:S05]  /*2b20*/  SEL R12, R20, R13, !P0 ;  /* 0x0000000d140c7207 */ /* 0x000fca0004000000 */
[----:B------:R-:W-:Y:S02]  /*2b30*/  IMAD R28, R12, R5, R5 ;  /* 0x000000050c1c7224 */ /* 0x000fe400078e0205 */
[----:B------:R-:W-:Y:S02]  /*2b40*/  IMAD R12, R22, R25, R19 ;  /* 0x00000019160c7224 */ /* 0x000fe400078e0213 */
[----:B------:R-:W-:-:S03]  /*2b50*/  IMAD.IADD R27, R27, 0x1, R28 ;  /* 0x000000011b1b7824 */ /* 0x000fc600078e021c */
[----:B------:R-:W-:Y:S01]  /*2b60*/  ISETP.GT.U32.AND P1, PT, R17, R12, PT ;  /* 0x0000000c1100720c */ /* 0x000fe20003f24070 */
[----:B------:R-:W-:-:S05]  /*2b70*/  IMAD R25, R27, R4, R4 ;  /* 0x000000041b197224 */ /* 0x000fca00078e0204 */
[----:B------:R-:W-:-:S05]  /*2b80*/  IADD3 R25, PT, PT, R18, 0x1, R25 ;  /* 0x0000000112197810 */ /* 0x000fca0007ffe019 */
[----:B0-----:R-:W-:-:S04]  /*2b90*/  IMAD.WIDE R28, R25, 0x8, R14 ;  /* 0x00000008191c7825 */ /* 0x001fc800078e020e */
[----:B------:R-:W-:-:S05]  /*2ba0*/  @!P1 IMAD.IADD R12, R12, 0x1, -R17 ;  /* 0x000000010c0c9824 */ /* 0x000fca00078e0a11 */
[----:B------:R-:W-:Y:S02]  /*2bb0*/  ISETP.GE.U32.AND P2, PT, R12, R17, PT ;  /* 0x000000110c00720c */ /* 0x000fe40003f46070 */
[----:B------:R-:W2:Y:S04]  /*2bc0*/  LDG.E.64 R16, desc[UR6][R28.64+0x8] ;  /* 0x000008061c107981 */ /* 0x000ea8000c1e1b00 */
[----:B------:R-:W2:Y:S01]  /*2bd0*/  LDG.E.64 R12, desc[UR6][R28.64+-0x8] ;  /* 0xfffff8061c0c7981 */ /* 0x000ea2000c1e1b00 */
[----:B------:R-:W-:-:S06]  /*2be0*/  IMAD.WIDE R18, R4, 0x8, R28 ;  /* 0x0000000804127825 */ /* 0x000fcc00078e021c */
[----:B------:R-:W3:Y:S01]  /*2bf0*/  LDG.E.64 R18, desc[UR6][R18.64] ;  /* 0x0000000612127981 */ /* 0x000ee2000c1e1b00 */
[----:B--2---:R-:W-:Y:S01]  /*2c00*/  DADD R12, R16, R12 ;  /* 0x00000000100c7229 */ /* 0x004fe2000000000c */
[----:B------:R-:W-:-:S05]  /*2c10*/  IADD3 R17, PT, PT, R25, -R4, RZ ;  /* 0x8000000419117210 */ /* 0x000fca0007ffe0ff */
[----:B------:R-:W-:-:S06]  /*2c20*/  IMAD.WIDE R16, R17, 0x8, R14 ;  /* 0x0000000811107825 */ /* 0x000fcc00078e020e */
[----:B------:R-:W2:Y:S01]  /*2c30*/  LDG.E.64 R16, desc[UR6][R16.64] ;  /* 0x0000000610107981 */ /* 0x000ea2000c1e1b00 */
[----:B---3--:R-:W-:Y:S01]  /*2c40*/  DADD R18, R12, R18 ;  /* 0x000000000c127229 */ /* 0x008fe20000000012 */
[----:B------:R-:W-:-:S06]  /*2c50*/  IMAD.WIDE R12, R8, 0x8, R28 ;  /* 0x00000008080c7825 */ /* 0x000fcc00078e021c */
[----:B------:R-:W3:Y:S01]  /*2c60*/  LDG.E.64 R12, desc[UR6][R12.64] ;  /* 0x000000060c0c7981 */ /* 0x000ee2000c1e1b00 */
[----:B------:R-:W-:Y:S01]  /*2c70*/  IMAD.IADD R27, R25, 0x1, -R8 ;  /* 0x00000001191b7824 */ /* 0x000fe200078e0a08 */
[----:B------:R-:W-:Y:S01]  /*2c80*/  @!P1 IADD3 R22, PT, PT, R22, 0x1, RZ ;  /* 0x0000000116169810 */ /* 0x000fe20007ffe0ff */
[----:B--2---:R-:W-:Y:S02]  /*2c90*/  DADD R16, R18, R16 ;  /* 0x0000000012107229 */ /* 0x004fe40000000010 */
[----:B------:R-:W-:-:S06]  /*2ca0*/  IMAD.WIDE R18, R27, 0x8, R14 ;  /* 0x000000081b127825 */ /* 0x000fcc00078e020e */
[----:B------:R-:W2:Y:S01]  /*2cb0*/  LDG.E.64 R18, desc[UR6][R18.64] ;  /* 0x0000000612127981 */ /* 0x000ea2000c1e1b00 */
[----:B------:R-:W-:Y:S01]  /*2cc0*/  @P2 VIADD R22, R22, 0x1 ;  /* 0x0000000116162836 */ /* 0x000fe20000000000 */
[----:B---3--:R-:W-:Y:S01]  /*2cd0*/  DADD R28, R16, R12 ;  /* 0x00000000101c7229 */ /* 0x008fe2000000000c */
[----:B------:R-:W0:Y:S03]  /*2ce0*/  LDC.64 R16, c[0x0][0x388] ;  /* 0x0000e200ff107b82 */ /* 0x000e260000000a00 */
[----:B------:R-:W-:-:S04]  /*2cf0*/  @!P3 IADD3 R22, PT, PT, -R22, RZ, RZ ;  /* 0x000000ff1616b210 */ /* 0x000fc80007ffe1ff */
[----:B------:R-:W-:Y:S02]  /*2d00*/  SEL R20, R20, R22, !P0 ;  /* 0x0000001614147207 */ /* 0x000fe40004000000 */
[----:B------:R-:W-:-:S03]  /*2d10*/  IADD3 R24, PT, PT, -R24, RZ, RZ ;  /* 0x000000ff18187210 */ /* 0x000fc60007ffe1ff */
[----:B------:R-:W-:-:S04]  /*2d20*/  IMAD R13, R20, R5, R5 ;  /* 0x00000005140d7224 */ /* 0x000fc800078e0205 */
[----:B------:R-:W-:Y:S02]  /*2d30*/  IMAD.IADD R27, R26, 0x1, R13 ;  /* 0x000000011a1b7824 */ /* 0x000fe400078e020d */
[----:B------:R-:W-:Y:S02]  /*2d40*/  IMAD R24, R6, R24, R21 ;  /* 0x0000001806187224 */ /* 0x000fe400078e0215 */
[----:B------:R-:W-:Y:S01]  /*2d50*/  IMAD R27, R27, R4, R4 ;  /* 0x000000041b1b7224 */ /* 0x000fe200078e0204 */
[----:B------:R-:W-:Y:S01]  /*2d60*/  UMOV UR18, 0x55555555 ;  /* 0x5555555500127882 */ /* 0x000fe20000000000 */
[----:B------:R-:W-:Y:S01]  /*2d70*/  UMOV UR19, 0x3fc55555 ;  /* 0x3fc5555500137882 */ /* 0x000fe20000000000 */
[----:B--2---:R-:W-:Y:S02]  /*2d80*/  DADD R12, R28, R18 ;  /* 0x000000001c0c7229 */ /* 0x004fe40000000012 */
[----:B------:R-:W-:Y:S01]  /*2d90*/  IADD3 R29, PT, PT, R24, 0x1, R27 ;  /* 0x00000001181d7810 */ /* 0x000fe20007ffe01b */
[----:B0-----:R-:W-:-:S05]  /*2da0*/  IMAD.WIDE R18, R25, 0x8, R16 ;  /* 0x0000000819127825 */ /* 0x001fca00078e0210 */
[----:B------:R-:W-:Y:S01]  /*2db0*/  DMUL R12, R12, UR18 ;  /* 0x000000120c0c7c28 */ /* 0x000fe20008000000 */
[----:B------:R-:W-:-:S06]  /*2dc0*/  IMAD.WIDE R26, R29, 0x8, R14 ;  /* 0x000000081d1a7825 */ /* 0x000fcc00078e020e */
        /* <DEDUP_REMOVED lines=29> */
[C---:B------:R-:W-:Y:S01]  /*2fa0*/  IMAD R12, R11.reuse, 0x2, R23 ;  /* 0x000000020b0c7824 */ /* 0x040fe200078e0217 */
[----:B------:R-:W-:-:S11]  /*2fb0*/  LEA R23, R11, R21, 0x1 ;  /* 0x000000150b177211 */ /* 0x000fd600078e08ff */
[----:B0-----:R-:W-:Y:S05]  /*2fc0*/  @!P0 BRA `(.L_x_6) ;  /* 0x0000000800c88947 */ /* 0x001fea0003800000 */
[----:B------:R-:W-:Y:S01]  /*2fd0*/  BSSY.RECONVERGENT B1, `(.L_x_7) ;  /* 0x00000b0000017945 */ /* 0x000fe20003800200 */
[----:B------:R-:W-:-:S07]  /*2fe0*/  IMAD.MOV.U32 R21, RZ, RZ, R12 ;  /* 0x000000ffff157224 */ /* 0x000fce00078e000c */
.L_x_8:
        /* <DEDUP_REMOVED lines=12> */
[----:B0-----:R-:W-:Y:S01]  /*30b0*/  IADD3 R4, PT, PT, R12, 0xffffffe, RZ ;  /* 0x0ffffffe0c047810 */ /* 0x001fe20007ffe0ff */
[----:B------:R-:W-:-:S04]  /*30c0*/  IMAD.HI.U32 R12, R10, R19, RZ ;  /* 0x000000130a0c7227 */ /* 0x000fc800078e00ff */
[----:B------:R-:W-:Y:S02]  /*30d0*/  IMAD R18, R12, R13, R19 ;  /* 0x0000000d0c127224 */ /* 0x000fe400078e0213 */
[----:B------:R-:W0:Y:S03]  /*30e0*/  F2I.FTZ.U32.TRUNC.NTZ R5, R4 ;  /* 0x0000000400057305 */ /* 0x000e26000021f000 */
[----:B------:R-:W-:-:S05]  /*30f0*/  ISETP.GT.U32.AND P2, PT, R9, R18, PT ;  /* 0x000000120900720c */ /* 0x000fca0003f44070 */
[----:B-1----:R-:W1:Y:S01]  /*3100*/  MUFU.RCP R22, R22 ;  /* 0x0000001600167308 */ /* 0x002e620000001000 */
[----:B0-----:R-:W-:-:S07]  /*3110*/  IADD3 R4, PT, PT, RZ, -R5, RZ ;  /* 0x80000005ff047210 */ /* 0x001fce0007ffe0ff */
[-C--:B------:R-:W-:Y:S02]  /*3120*/  @!P2 IADD3 R18, PT, PT, R18, -R15.reuse, RZ ;  /* 0x8000000f1212a210 */ /* 0x080fe40007ffe0ff */
[----:B------:R-:W-:Y:S01]  /*3130*/  @!P2 IADD3 R12, PT, PT, R12, 0x1, RZ ;  /* 0x000000010c0ca810 */ /* 0x000fe20007ffe0ff */
[----:B------:R-:W-:Y:S01]  /*3140*/  IMAD R25, R4, R15, RZ ;  /* 0x0000000f04197224 */ /* 0x000fe200078e02ff */
[----:B------:R-:W-:Y:S01]  /*3150*/  ISETP.GE.U32.AND P1, PT, R18, R9, PT ;  /* 0x000000091200720c */ /* 0x000fe20003f26070 */
[----:B------:R-:W-:Y:S01]  /*3160*/  IMAD.MOV.U32 R4, RZ, RZ, RZ ;  /* 0x000000ffff047224 */ /* 0x000fe200078e00ff */
[----:B------:R-:W-:Y:S01]  /*3170*/  ISETP.NE.AND P2, PT, R6, RZ, PT ;  /* 0x000000ff0600720c */ /* 0x000fe20003f45270 */
[----:B------:R-:W-:Y:S01]  /*3180*/  IMAD.MOV.U32 R9, RZ, RZ, R15 ;  /* 0x000000ffff097224 */ /* 0x000fe200078e000f */
[----:B-1----:R-:W-:Y:S01]  /*3190*/  IADD3 R22, PT, PT, R22, 0xffffffe, RZ ;  /* 0x0ffffffe16167810 */ /* 0x002fe20007ffe0ff */
[----:B------:R-:W-:Y:S01]  /*31a0*/  IMAD.HI.U32 R10, R5, R25, R4 ;  /* 0x00000019050a7227 */ /* 0x000fe200078e0004 */
[----:B------:R-:W-:-:S02]  /*31b0*/  IABS R25, R23 ;  /* 0x0000001700197213 */ /* 0x000fc40000000000 */
[----:B------:R-:W-:-:S03]  /*31c0*/  LOP3.LUT R5, R23, R6, RZ, 0x3c, !PT ;  /* 0x0000000617057212 */ /* 0x000fc600078e3cff */
[----:B------:R-:W-:Y:S01]  /*31d0*/  IMAD.HI.U32 R4, R10, R25, RZ ;  /* 0x000000190a047227 */ /* 0x000fe200078e00ff */
[----:B------:R-:W-:Y:S02]  /*31e0*/  ISETP.GE.AND P5, PT, R5, RZ, PT ;  /* 0x000000ff0500720c */ /* 0x000fe40003fa6270 */
[----:B------:R-:W0:Y:S01]  /*31f0*/  F2I.FTZ.U32.TRUNC.NTZ R5, R22 ;  /* 0x0000001600057305 */ /* 0x000e22000021f000 */
[----:B------:R-:W-:Y:S01]  /*3200*/  IMAD R18, R4, R13, R25 ;  /* 0x0000000d04127224 */ /* 0x000fe200078e0219 */
[----:B------:R-:W-:Y:S01]  /*3210*/  IADD3 R13, PT, PT, R24, 0xffffffe, RZ ;  /* 0x0ffffffe180d7810 */ /* 0x000fe20007ffe0ff */
[----:B------:R-:W-:Y:S01]  /*3220*/  @P1 VIADD R12, R12, 0x1 ;  /* 0x000000010c0c1836 */ /* 0x000fe20000000000 */
[----:B------:R-:W-:Y:S02]  /*3230*/  LOP3.LUT R24, RZ, R6, RZ, 0x33, !PT ;  /* 0x00000006ff187212 */ /* 0x000fe400078e33ff */
[----:B------:R-:W-:Y:S02]  /*3240*/  ISETP.GT.U32.AND P4, PT, R9, R18, PT ;  /* 0x000000120900720c */ /* 0x000fe40003f84070 */
[----:B------:R-:W1:Y:S01]  /*3250*/  F2I.FTZ.U32.TRUNC.NTZ R13, R13 ;  /* 0x0000000d000d7305 */ /* 0x000e62000021f000 */
[----:B0-----:R-:W-:-:S10]  /*3260*/  IMAD.MOV R26, RZ, RZ, -R5 ;  /* 0x000000ffff1a7224 */ /* 0x001fd400078e0a05 */
[----:B------:R-:W-:Y:S01]  /*3270*/  @!P4 IMAD.IADD R18, R18, 0x1, -R15 ;  /* 0x000000011212c824 */ /* 0x000fe200078e0a0f */
[----:B------:R-:W-:Y:S02]  /*3280*/  LOP3.LUT R15, R21, R6, RZ, 0x3c, !PT ;  /* 0x00000006150f7212 */ /* 0x000fe400078e3cff */
[----:B------:R-:W-:Y:S01]  /*3290*/  @!P4 IADD3 R4, PT, PT, R4, 0x1, RZ ;  /* 0x000000010404c810 */ /* 0x000fe20007ffe0ff */
[----:B-1----:R-:W-:Y:S01]  /*32a0*/  IMAD.MOV R27, RZ, RZ, -R13 ;  /* 0x000000ffff1b7224 */ /* 0x002fe200078e0a0d */
[----:B------:R-:W-:Y:S02]  /*32b0*/  ISETP.GE.U32.AND P0, PT, R18, R9, PT ;  /* 0x000000091200720c */ /* 0x000fe40003f06070 */
[----:B------:R-:W-:Y:S01]  /*32c0*/  ISETP.GE.AND P3, PT, R15, RZ, PT ;  /* 0x000000ff0f00720c */ /* 0x000fe20003f66270 */
[----:B------:R-:W-:Y:S01]  /*32d0*/  IMAD.MOV.U32 R15, RZ, RZ, R12 ;  /* 0x000000ffff0f7224 */ /* 0x000fe200078e000c */
[----:B------:R-:W-:Y:S01]  /*32e0*/  MOV R12, RZ ;  /* 0x000000ff000c7202 */ /* 0x000fe20000000f00 */
[----:B------:R-:W-:-:S04]  /*32f0*/  IMAD R27, R27, R14, RZ ;  /* 0x0000000e1b1b7224 */ /* 0x000fc800078e02ff */
[----:B------:R-:W-:-:S04]  /*3300*/  IMAD.HI.U32 R12, R13, R27, R12 ;  /* 0x0000001b0d0c7227 */ /* 0x000fc800078e000c */
[----:B------:R-:W-:Y:S01]  /*3310*/  @P0 IADD3 R4, PT, PT, R4, 0x1, RZ ;  /* 0x0000000104040810 */ /* 0x000fe20007ffe0ff */
[----:B------:R-:W-:Y:S02]  /*3320*/  IMAD R27, R26, R17, RZ ;  /* 0x000000111a1b7224 */ /* 0x000fe400078e02ff */
[----:B------:R-:W-:Y:S02]  /*3330*/  @!P3 IMAD.MOV R15, RZ, RZ, -R15 ;  /* 0x000000ffff0fb224 */ /* 0x000fe400078e0a0f */
[----:B------:R-:W-:-:S03]  /*3340*/  @!P5 IMAD.MOV R4, RZ, RZ, -R4 ;  /* 0x000000ffff04d224 */ /* 0x000fc600078e0a04 */
[C---:B------:R-:W-:Y:S02]  /*3350*/  SEL R18, R24.reuse, R15, !P2 ;  /* 0x0000000f18127207 */ /* 0x040fe40005000000 */
[----:B------:R-:W-:Y:S02]  /*3360*/  IABS R15, R7 ;  /* 0x00000007000f7213 */ /* 0x000fe40000000000 */
[----:B------:R-:W-:Y:S02]  /*3370*/  SEL R24, R24, R4, !P2 ;  /* 0x0000000418187207 */ /* 0x000fe40005000000 */
[----:B------:R-:W-:Y:S02]  /*3380*/  IABS R13, R18 ;  /* 0x00000012000d7213 */ /* 0x000fe40000000000 */
[----:B------:R-:W-:Y:S02]  /*3390*/  IADD3 R4, PT, PT, RZ, -R15, RZ ;  /* 0x8000000fff047210 */ /* 0x000fe40007ffe0ff */
[----:B------:R-:W-:Y:S01]  /*33a0*/  IABS R15, R24 ;  /* 0x00000018000f7213 */ /* 0x000fe20000000000 */
        /* <DEDUP_REMOVED lines=9> */
[----:B------:R-:W-:Y:S02]  /*3440*/  @!P1 IMAD.IADD R13, R13, 0x1, -R14 ;  /* 0x000000010d0d9824 */ /* 0x000fe400078e0a0e */
        /* <DEDUP_REMOVED lines=13> */
[----:B------:R-:W-:Y:S02]  /*3520*/  ISETP.NE.AND P6, PT, R7, RZ, PT ;  /* 0x000000ff0700720c */ /* 0x000fe40003fc5270 */
[----:B------:R-:W-:Y:S02]  /*3530*/  @!P3 IADD3 R26, PT, PT, R26, -R17, RZ ;  /* 0x800000111a1ab210 */ /* 0x000fe40007ffe0ff */
[----:B------:R-:W-:-:S02]  /*3540*/  @!P3 IADD3 R12, PT, PT, R12, 0x1, RZ ;  /* 0x000000010c0cb810 */ /* 0x000fc40007ffe0ff */
[-C--:B------:R-:W-:Y:S02]  /*3550*/  ISETP.GE.U32.AND P2, PT, R26, R17.reuse, PT ;  /* 0x000000111a00720c */ /* 0x080fe40003f46070 */
[----:B------:R-:W-:Y:S01]  /*3560*/  ISETP.GE.AND P3, PT, R18, RZ, PT ;  /* 0x000000ff1200720c */ /* 0x000fe20003f66270 */
[----:B------:R-:W-:Y:S01]  /*3570*/  IMAD.MOV R18, RZ, RZ, -R18 ;  /* 0x000000ffff127224 */ /* 0x000fe200078e0a12 */
[-C--:B------:R-:W-:Y:S02]  /*3580*/  @!P0 IADD3 R4, PT, PT, R4, -R17.reuse, RZ ;  /* 0x8000001104048210 */ /* 0x080fe40007ffe0ff */
[----:B------:R-:W-:Y:S01]  /*3590*/  LOP3.LUT R26, RZ, R16, RZ, 0x33, !PT ;  /* 0x00000010ff1a7212 */ /* 0x000fe200078e33ff */
[----:B------:R-:W-:Y:S01]  /*35a0*/  IMAD R18, R6, R18, R21 ;  /* 0x0000001206127224 */ /* 0x000fe200078e0215 */
[----:B------:R-:W-:Y:S01]  /*35b0*/  ISETP.GE.U32.AND P5, PT, R4, R17, PT ;  /* 0x000000110400720c */ /* 0x000fe20003fa6070 */
[----:B------:R-:W-:Y:S01]  /*35c0*/  IMAD.MOV.U32 R17, RZ, RZ, R13 ;  /* 0x000000ffff117224 */ /* 0x000fe200078e000d */
[----:B------:R-:W-:-:S02]  /*35d0*/  @!P0 IADD3 R22, PT, PT, R22, 0x1, RZ ;  /* 0x0000000116168810 */ /* 0x000fc40007ffe0ff */
[----:B------:R-:W-:Y:S01]  /*35e0*/  ISETP.GE.AND P0, PT, R24, RZ, PT ;  /* 0x000000ff1800720c */ /* 0x000fe20003f06270 */
[----:B------:R-:W-:Y:S01]  /*35f0*/  @P2 VIADD R12, R12, 0x1 ;  /* 0x000000010c0c2836 */ /* 0x000fe20000000000 */
[----:B------:R-:W-:Y:S01]  /*3600*/  ISETP.GE.AND P2, PT, R5, RZ, PT ;  /* 0x000000ff0500720c */ /* 0x000fe20003f46270 */
[----:B------:R-:W-:Y:S01]  /*3610*/  @!P3 IMAD.MOV R17, RZ, RZ, -R17 ;  /* 0x000000ffff11b224 */ /* 0x000fe200078e0a11 */
[----:B------:R-:W-:Y:S02]  /*3620*/  MOV R5, UR21 ;  /* 0x0000001500057c02 */ /* 0x000fe40008000f00 */
[----:B------:R-:W-:Y:S02]  /*3630*/  @!P1 IADD3 R12, PT, PT, -R12, RZ, RZ ;  /* 0x000000ff0c0c9210 */ /* 0x000fe40007ffe1ff */
[----:B------:R-:W-:Y:S01]  /*3640*/  ISETP.NE.AND P1, PT, R16, RZ, PT ;  /* 0x000000ff1000720c */ /* 0x000fe20003f25270 */
[----:B------:R-:W-:Y:S01]  /*3650*/  @P5 VIADD R22, R22, 0x1 ;  /* 0x0000000116165836 */ /* 0x000fe20000000000 */
[----:B------:R-:W-:-:S02]  /*3660*/  LOP3.LUT R16, RZ, R7, RZ, 0x33, !PT ;  /* 0x00000007ff107212 */ /* 0x000fc400078e33ff */
[----:B------:R-:W-:Y:S02]  /*3670*/  SEL R4, R26, R12, !P1 ;  /* 0x0000000c1a047207 */ /* 0x000fe40004800000 */
[----:B------:R-:W0:Y:S01]  /*3680*/  LDC.64 R12, c[0x0][0x380] ;  /* 0x0000e000ff0c7b82 */ /* 0x000e220000000a00 */
[----:B------:R-:W-:Y:S01]  /*3690*/  SEL R17, R16, R17, !P6 ;  /* 0x0000001110117207 */ /* 0x000fe20007000000 */
[----:B------:R-:W-:Y:S01]  /*36a0*/  @!P2 IMAD.MOV R22, RZ, RZ, -R22 ;  /* 0x000000ffff16a224 */ /* 0x000fe200078e0a16 */
[----:B------:R-:W-:Y:S01]  /*36b0*/  ISETP.GT.U32.AND P3, PT, R14, R15, PT ;  /* 0x0000000f0e00720c */ /* 0x000fe20003f64070 */
[----:B------:R-:W-:-:S03]  /*36c0*/  IMAD R4, R4, R5, R5 ;  /* 0x0000000504047224 */ /* 0x000fc600078e0205 */
[----:B------:R-:W-:Y:S02]  /*36d0*/  SEL R26, R26, R22, !P1 ;  /* 0x000000161a1a7207 */ /* 0x000fe40004800000 */
[----:B------:R-:W-:Y:S01]  /*36e0*/  IADD3 R17, PT, PT, R4, R17, RZ ;  /* 0x0000001104117210 */ /* 0x000fe20007ffe0ff */
[----:B------:R-:W-:-:S04]  /*36f0*/  IMAD.U32 R4, RZ, RZ, UR20 ;  /* 0x00000014ff047e24 */ /* 0x000fc8000f8e00ff */
[----:B------:R-:W-:Y:S02]  /*3700*/  IMAD R17, R17, R4, R4 ;  /* 0x0000000411117224 */ /* 0x000fe400078e0204 */
[----:B------:R-:W-:-:S03]  /*3710*/  @!P3 IADD3 R15, PT, PT, R15, -R14, RZ ;  /* 0x8000000e0f0fb210 */ /* 0x000fc60007ffe0ff */
[----:B------:R-:W-:Y:S02]  /*3720*/  IADD3 R25, PT, PT, R18, 0x1, R17 ;  /* 0x0000000112197810 */ /* 0x000fe40007ffe011 */
[----:B------:R-:W-:-:S03]  /*3730*/  @!P0 IADD3 R15, PT, PT, -R15, RZ, RZ ;  /* 0x000000ff0f0f8210 */ /* 0x000fc60007ffe1ff */
[----:B0-----:R-:W-:Y:S01]  /*3740*/  IMAD.WIDE R28, R25, 0x8, R12 ;  /* 0x00000008191c7825 */ /* 0x001fe200078e020c */
[----:B------:R-:W-:-:S04]  /*3750*/  SEL R22, R16, R15, !P6 ;  /* 0x0000000f10167207 */ /* 0x000fc80007000000 */
[----:B------:R-:W2:Y:S04]  /*3760*/  LDG.E.64 R16, desc[UR6][R28.64+0x8] ;  /* 0x000008061c107981 */ /* 0x000ea8000c1e1b00 */
[----:B------:R-:W2:Y:S02]  /*3770*/  LDG.E.64 R14, desc[UR6][R28.64+-0x8] ;  /* 0xfffff8061c0e7981 */ /* 0x000ea4000c1e1b00 */
[----:B--2---:R-:W-:Y:S01]  /*3780*/  DADD R14, R16, R14 ;  /* 0x00000000100e7229 */ /* 0x004fe2000000000e */
[----:B------:R-:W-:-:S05]  /*3790*/  IMAD.WIDE R16, R4, 0x8, R28 ;  /* 0x0000000804107825 */ /* 0x000fca00078e021c */
[----:B------:R-:W2:Y:S02]  /*37a0*/  LDG.E.64 R18, desc[UR6][R16.64] ;  /* 0x0000000610127981 */ /* 0x000ea4000c1e1b00 */
[----:B--2---:R-:W-:Y:S01]  /*37b0*/  DADD R18, R14, R18 ;  /* 0x000000000e127229 */ /* 0x004fe20000000012 */
[----:B------:R-:W-:-:S04]  /*37c0*/  IMAD.IADD R15, R25, 0x1, -R4 ;  /* 0x00000001190f7824 */ /* 0x000fc800078e0a04 */
[----:B------:R-:W-:-:S06]  /*37d0*/  IMAD.WIDE R14, R15, 0x8, R12 ;  /* 0x000000080f0e7825 */ /* 0x000fcc00078e020c */
[----:B------:R-:W2:Y:S01]  /*37e0*/  LDG.E.64 R14, desc[UR6][R14.64] ;  /* 0x000000060e0e7981 */ /* 0x000ea2000c1e1b00 */
[----:B------:R-:W-:-:S06]  /*37f0*/  IMAD.WIDE R16, R8, 0x8, R28 ;  /* 0x0000000808107825 */ /* 0x000fcc00078e021c */
[----:B------:R-:W3:Y:S01]  /*3800*/  LDG.E.64 R16, desc[UR6][R16.64] ;  /* 0x0000000610107981 */ /* 0x000ee2000c1e1b00 */
[----:B--2---:R-:W-:Y:S01]  /*3810*/  DADD R14, R18, R14 ;  /* 0x00000000120e7229 */ /* 0x004fe2000000000e */
[----:B------:R-:W-:-:S05]  /*3820*/  IADD3 R19, PT, PT, -R8, R25, RZ ;  /* 0x0000001908137210 */ /* 0x000fca0007ffe1ff */
        /* <DEDUP_REMOVED lines=26> */
[----:B------:R-:W-:Y:S01]  /*39d0*/  IMAD.WIDE R24, R22, 0x8, R12 ;  /* 0x0000000816187825 */ /* 0x000fe200078e020c */
[----:B------:R-:W-:-:S05]  /*39e0*/  IADD3 R22, PT, PT, -R8, R29, RZ ;  /* 0x0000001d08167210 */ /* 0x000fca0007ffe1ff */
[----:B------:R-:W2:Y:S01]  /*39f0*/  LDG.E.64 R24, desc[UR6][R24.64] ;  /* 0x0000000618187981 */ /* 0x000ea2000c1e1b00 */
[----:B------:R-:W-:-:S06]  /*3a00*/  IMAD.WIDE R12, R22, 0x8, R12 ;  /* 0x00000008160c7825 */ /* 0x000fcc00078e020c */
[----:B------:R-:W4:Y:S01]  /*3a10*/  LDG.E.64 R12, desc[UR6][R12.64] ;  /* 0x000000060c0c7981 */ /* 0x000f22000c1e1b00 */
[----:B------:R-:W-:-:S04]  /*3a20*/  IMAD.WIDE R26, R29, 0x8, R26 ;  /* 0x000000081d1a7825 */ /* 0x000fc800078e021a */
[----:B------:R-:W-:-:S05]  /*3a30*/  VIADD R20, R20, 0x2 ;  /* 0x0000000214147836 */ /* 0x000fca0000000000 */
[----:B------:R-:W-:Y:S01]  /*3a40*/  ISETP.NE.AND P0, PT, R20, RZ, PT ;  /* 0x000000ff1400720c */ /* 0x000fe20003f05270 */
[C---:B------:R-:W-:Y:S01]  /*3a50*/  IMAD R23, R11.reuse, 0x2, R23 ;  /* 0x000000020b177824 */ /* 0x040fe200078e0217 */
[----:B------:R-:W-:Y:S01]  /*3a60*/  LEA R21, R11, R21, 0x1 ;  /* 0x000000150b157211 */ /* 0x000fe200078e08ff */
[----:B--2---:R-:W-:-:S08]  /*3a70*/  DADD R14, R14, R24 ;  /* 0x000000000e0e7229 */ /* 0x004fd00000000018 */
[----:B---3--:R-:W-:-:S08]  /*3a80*/  DADD R14, R14, R16 ;  /* 0x000000000e0e7229 */ /* 0x008fd00000000010 */
[----:B----4-:R-:W-:-:S08]  /*3a90*/  DADD R14, R14, R12 ;  /* 0x000000000e0e7229 */ /* 0x010fd0000000000c */
[----:B------:R-:W-:-:S07]  /*3aa0*/  DMUL R14, R14, UR18 ;  /* 0x000000120e0e7c28 */ /* 0x000fce0008000000 */
[----:B------:R0:W-:Y:S01]  /*3ab0*/  STG.E.64 desc[UR6][R26.64], R14 ;  /* 0x0000000e1a007986 */ /* 0x0001e2000c101b06 */
[----:B------:R-:W-:Y:S05]  /*3ac0*/  @P0 BRA `(.L_x_8) ;  /* 0xfffffff400480947 */ /* 0x000fea000383ffff */
[----:B------:R-:W-:Y:S05]  /*3ad0*/  BSYNC.RECONVERGENT B1 ;  /* 0x0000000000017941 */ /* 0x000fea0003800200 */
.L_x_7:
[----:B------:R-:W-:-:S07]  /*3ae0*/  LOP3.LUT R19, R3, 0x7ffffffe, RZ, 0xc0, !PT ;  /* 0x7ffffffe03137812 */ /* 0x000fce00078ec0ff */
.L_x_6:
[----:B------:R-:W-:Y:S05]  /*3af0*/  BSYNC.RECONVERGENT B0 ;  /* 0x0000000000007941 */ /* 0x000fea0003800200 */
.L_x_5:
[----:B------:R-:W-:-:S04]  /*3b00*/  LOP3.LUT R3, R3, 0x1, RZ, 0xc0, !PT ;  /* 0x0000000103037812 */ /* 0x000fc800078ec0ff */
[----:B------:R-:W-:-:S13]  /*3b10*/  ISETP.NE.U32.AND P0, PT, R3, 0x1, PT ;  /* 0x000000010300780c */ /* 0x000fda0003f05070 */
[----:B------:R-:W-:Y:S05]  /*3b20*/  @P0 EXIT ;  /* 0x000000000000094d */ /* 0x000fea0003800000 */
[-C--:B------:R-:W-:Y:S01]  /*3b30*/  IABS R10, R6.reuse ;  /* 0x00000006000a7213 */ /* 0x080fe20000000000 */
[----:B------:R-:W1:Y:S01]  /*3b40*/  LDCU UR4, c[0x0][0x3b8] ;  /* 0x00007700ff0477ac */ /* 0x000e620008000800 */
[-C--:B------:R-:W-:Y:S01]  /*3b50*/  IMAD R12, R6, R7.reuse, RZ ;  /* 0x00000007060c7224 */ /* 0x080fe200078e02ff */
[----:B0-----:R-:W-:Y:S01]  /*3b60*/  IABS R14, R7 ;  /* 0x00000007000e7213 */ /* 0x001fe20000000000 */
[----:B------:R-:W0:Y:S01]  /*3b70*/  I2F.RP R11, R10 ;  /* 0x0000000a000b7306 */ /* 0x000e220000209400 */
[----:B------:R-:W-:Y:S02]  /*3b80*/  IABS R15, R6 ;  /* 0x00000006000f7213 */ /* 0x000fe40000000000 */
[----:B------:R-:W-:Y:S02]  /*3b90*/  IABS R13, R12 ;  /* 0x0000000c000d7213 */ /* 0x000fe40000000000 */
[----:B------:R-:W-:Y:S01]  /*3ba0*/  ISETP.NE.AND P4, PT, R12, RZ, PT ;  /* 0x000000ff0c00720c */ /* 0x000fe20003f85270 */
[----:B------:R-:W-:-:S02]  /*3bb0*/  IMAD.MOV R17, RZ, RZ, -R15 ;  /* 0x000000ffff117224 */ /* 0x000fc400078e0a0f */
[----:B------:R-:W2:Y:S01]  /*3bc0*/  I2F.RP R18, R13 ;  /* 0x0000000d00127306 */ /* 0x000ea20000209400 */
[----:B-1----:R-:W-:-:S07]  /*3bd0*/  IADD3 R9, PT, PT, R0, UR4, RZ ;  /* 0x0000000400097c10 */ /* 0x002fce000fffe0ff */
[----:B0-----:R-:W0:Y:S01]  /*3be0*/  MUFU.RCP R11, R11 ;  /* 0x0000000b000b7308 */ /* 0x001e220000001000 */
[----:B------:R-:W-:Y:S02]  /*3bf0*/  IMAD.MOV.U32 R0, RZ, RZ, R14 ;  /* 0x000000ffff007224 */ /* 0x000fe400078e000e */
[----:B------:R-:W-:Y:S01]  /*3c00*/  IMAD R9, R2, R19, R9 ;  /* 0x0000001302097224 */ /* 0x000fe200078e0209 */
[----:B------:R-:W-:-:S04]  /*3c10*/  MOV R2, RZ ;  /* 0x000000ff00027202 */ /* 0x000fc80000000f00 */
[----:B--2---:R-:W-:Y:S01]  /*3c20*/  MUFU.RCP R18, R18 ;  /* 0x0000001200127308 */ /* 0x004fe20000001000 */
[----:B------:R-:W-:-:S07]  /*3c30*/  IABS R14, R9 ;  /* 0x00000009000e7213 */ /* 0x000fce0000000000 */
[----:B------:R-:W1:Y:S01]  /*3c40*/  I2F.RP R16, R0 ;  /* 0x0000000000107306 */ /* 0x000e620000209400 */
        /* <DEDUP_REMOVED lines=13> */
[----:B------:R-:W-:Y:S02]  /*3d20*/  IABS R16, R7 ;  /* 0x0000000700107213 */ /* 0x000fe40000000000 */
[----:B------:R-:W-:Y:S02]  /*3d30*/  ISETP.GT.U32.AND P1, PT, R10, R17, PT ;  /* 0x000000110a00720c */ /* 0x000fe40003f24070 */
[----:B------:R-:W-:Y:S01]  /*3d40*/  IADD3 R16, PT, PT, RZ, -R16, RZ ;  /* 0x80000010ff107210 */ /* 0x000fe20007ffe0ff */
[----:B------:R-:W1:Y:S10]  /*3d50*/  F2I.FTZ.U32.TRUNC.NTZ R11, R11 ;  /* 0x0000000b000b7305 */ /* 0x000e74000021f000 */
[----:B------:R-:W-:-:S02]  /*3d60*/  @!P1 IADD3 R17, PT, PT, R17, -R10, RZ ;  /* 0x8000000a11119210 */ /* 0x000fc40007ffe0ff */
[----:B------:R-:W-:Y:S02]  /*3d70*/  @!P1 IADD3 R15, PT, PT, R15, 0x1, RZ ;  /* 0x000000010f0f9810 */ /* 0x000fe40007ffe0ff */
[----:B------:R-:W-:Y:S01]  /*3d80*/  ISETP.GE.U32.AND P0, PT, R17, R10, PT ;  /* 0x0000000a1100720c */ /* 0x000fe20003f06070 */
[----:B0-----:R-:W-:Y:S01]  /*3d90*/  IMAD.MOV R10, RZ, RZ, -R3 ;  /* 0x000000ffff0a7224 */ /* 0x001fe200078e0a03 */
[----:B------:R-:W-:Y:S01]  /*3da0*/  ISETP.NE.AND P1, PT, R6, RZ, PT ;  /* 0x000000ff0600720c */ /* 0x000fe20003f25270 */
[----:B-1----:R-:W-:Y:S02]  /*3db0*/  IMAD.MOV R19, RZ, RZ, -R11 ;  /* 0x000000ffff137224 */ /* 0x002fe400078e0a0b */
[----:B------:R-:W-:Y:S02]  /*3dc0*/  IMAD.MOV.U32 R2, RZ, RZ, R10 ;  /* 0x000000ffff027224 */ /* 0x000fe400078e000a */
[----:B------:R-:W-:Y:S02]  /*3dd0*/  IMAD.MOV.U32 R10, RZ, RZ, RZ ;  /* 0x000000ffff0a7224 */ /* 0x000fe400078e00ff */
[----:B------:R-:W-:-:S02]  /*3de0*/  IMAD R17, R2, R13, RZ ;  /* 0x0000000d02117224 */ /* 0x000fc400078e02ff */
[----:B------:R-:W-:Y:S02]  /*3df0*/  HFMA2 R2, -RZ, RZ, 0, 0 ;  /* 0x00000000ff027431 */ /* 0x000fe400000001ff */
[----:B------:R-:W-:-:S05]  /*3e00*/  @P0 IADD3 R15, PT, PT, R15, 0x1, RZ ;  /* 0x000000010f0f0810 */ /* 0x000fca0007ffe0ff */
[----:B------:R-:W-:Y:S01]  /*3e10*/  @!P2 IMAD.MOV R15, RZ, RZ, -R15 ;  /* 0x000000ffff0fa224 */ /* 0x000fe200078e0a0f */
[----:B------:R-:W-:Y:S01]  /*3e20*/  @!P1 LOP3.LUT R15, RZ, R6, RZ, 0x33, !PT ;  /* 0x00000006ff0f9212 */ /* 0x000fe200078e33ff */
[----:B------:R-:W-:Y:S01]  /*3e30*/  IMAD.HI.U32 R17, R3, R17, R2 ;  /* 0x0000001103117227 */ /* 0x000fe200078e0002 */
[----:B------:R-:W-:-:S03]  /*3e40*/  IABS R2, R12 ;  /* 0x0000000c00027213 */ /* 0x000fc60000000000 */
[----:B------:R-:W-:Y:S01]  /*3e50*/  IMAD R3, R19, R0, RZ ;  /* 0x0000000013037224 */ /* 0x000fe200078e02ff */
[----:B------:R-:W-:-:S03]  /*3e60*/  IADD3 R18, PT, PT, RZ, -R2, RZ ;  /* 0x80000002ff127210 */ /* 0x000fc60007ffe0ff */
[----:B------:R-:W-:Y:S01]  /*3e70*/  IMAD.HI.U32 R2, R11, R3, R10 ;  /* 0x000000030b027227 */ /* 0x000fe200078e000a */
[----:B------:R-:W-:-:S03]  /*3e80*/  IABS R3, R15 ;  /* 0x0000000f00037213 */ /* 0x000fc60000000000 */
[----:B------:R-:W-:Y:S02]  /*3e90*/  IMAD.MOV.U32 R10, RZ, RZ, R18 ;  /* 0x000000ffff0a7224 */ /* 0x000fe400078e0012 */
[----:B------:R-:W-:-:S04]  /*3ea0*/  IMAD.HI.U32 R11, R17, R14, RZ ;  /* 0x0000000e110b7227 */ /* 0x000fc800078e00ff */
[----:B------:R-:W-:Y:S01]  /*3eb0*/  IMAD R14, R11, R10, R14 ;  /* 0x0000000a0b0e7224 */ /* 0x000fe200078e020e */
[----:B------:R-:W-:Y:S01]  /*3ec0*/  MOV R10, R16 ;  /* 0x00000010000a7202 */ /* 0x000fe20000000f00 */
[----:B------:R-:W-:-:S03]  /*3ed0*/  IMAD.HI.U32 R2, R2, R3, RZ ;  /* 0x0000000302027227 */ /* 0x000fc600078e00ff */
[----:B------:R-:W-:Y:S01]  /*3ee0*/  ISETP.GT.U32.AND P2, PT, R13, R14, PT ;  /* 0x0000000e0d00720c */ /* 0x000fe20003f44070 */
[----:B------:R-:W-:Y:S01]  /*3ef0*/  IMAD R3, R2, R10, R3 ;  /* 0x0000000a02037224 */ /* 0x000fe200078e0203 */
[----:B------:R-:W-:-:S04]  /*3f00*/  LOP3.LUT R2, R9, R12, RZ, 0x3c, !PT ;  /* 0x0000000c09027212 */ /* 0x000fc800078e3cff */
[----:B------:R-:W-:Y:S02]  /*3f10*/  ISETP.GT.U32.AND P1, PT, R0, R3, PT ;  /* 0x000000030000720c */ /* 0x000fe40003f24070 */
[----:B------:R-:W-:-:S05]  /*3f20*/  ISETP.GE.AND P3, PT, R2, RZ, PT ;  /* 0x000000ff0200720c */ /* 0x000fca0003f66270 */
[----:B------:R-:W-:Y:S02]  /*3f30*/  @!P2 IMAD.IADD R14, R14, 0x1, -R13 ;  /* 0x000000010e0ea824 */ /* 0x000fe400078e0a0d */
[----:B------:R-:W-:Y:S01]  /*3f40*/  @!P2 VIADD R11, R11, 0x1 ;  /* 0x000000010b0ba836 */ /* 0x000fe20000000000 */
[----:B------:R-:W-:Y:S02]  /*3f50*/  ISETP.NE.AND P2, PT, R7, RZ, PT ;  /* 0x000000ff0700720c */ /* 0x000fe40003f45270 */
[----:B------:R-:W-:Y:S02]  /*3f60*/  ISETP.GE.U32.AND P0, PT, R14, R13, PT ;  /* 0x0000000d0e00720c */ /* 0x000fe40003f06070 */
[----:B------:R-:W-:-:S04]  /*3f70*/  @!P1 IADD3 R3, PT, PT, R3, -R0, RZ ;  /* 0x8000000003039210 */ /* 0x000fc80007ffe0ff */
[----:B------:R-:W-:-:S07]  /*3f80*/  ISETP.GT.U32.AND P1, PT, R0, R3, PT ;  /* 0x000000030000720c */ /* 0x000fce0003f24070 */
[----:B------:R-:W-:Y:S02]  /*3f90*/  @P0 IADD3 R11, PT, PT, R11, 0x1, RZ ;  /* 0x000000010b0b0810 */ /* 0x000fe40007ffe0ff */
[----:B------:R-:W-:Y:S01]  /*3fa0*/  ISETP.GE.AND P0, PT, R15, RZ, PT ;  /* 0x000000ff0f00720c */ /* 0x000fe20003f06270 */
[----:B------:R-:W-:Y:S01]  /*3fb0*/  IMAD.MOV R15, RZ, RZ, -R15 ;  /* 0x000000ffff0f7224 */ /* 0x000fe200078e0a0f */
[----:B------:R-:W-:Y:S02]  /*3fc0*/  @!P3 IADD3 R11, PT, PT, -R11, RZ, RZ ;  /* 0x000000ff0b0bb210 */ /* 0x000fe40007ffe1ff */
[----:B------:R-:W-:Y:S01]  /*3fd0*/  @!P1 IMAD.IADD R3, R3, 0x1, -R0 ;  /* 0x0000000103039824 */ /* 0x000fe200078e0a00 */
[----:B------:R-:W-:Y:S01]  /*3fe0*/  @!P4 LOP3.LUT R11, RZ, R12, RZ, 0x33, !PT ;  /* 0x0000000cff0bc212 */ /* 0x000fe200078e33ff */
[----:B------:R-:W-:Y:S02]  /*3ff0*/  IMAD R6, R6, R15, R9 ;  /* 0x0000000f06067224 */ /* 0x000fe400078e0209 */
[----:B------:R-:W-:-:S02]  /*4000*/  IMAD.MOV.U32 R0, RZ, RZ, R3 ;  /* 0x000000ffff007224 */ /* 0x000fc400078e0003 */
[----:B------:R-:W0:Y:S01]  /*4010*/  LDC.64 R2, c[0x0][0x380] ;  /* 0x0000e000ff027b82 */ /* 0x000e220000000a00 */
[----:B------:R-:W-:Y:S02]  /*4020*/  IMAD R5, R11, R5, R5 ;  /* 0x000000050b057224 */ /* 0x000fe400078e0205 */
[----:B------:R-:W-:Y:S02]  /*4030*/  @!P0 IADD3 R0, PT, PT, -R0, RZ, RZ ;  /* 0x000000ff00008210 */ /* 0x000fe40007ffe1ff */
[----:B------:R-:W-:-:S04]  /*4040*/  @!P2 LOP3.LUT R0, RZ, R7, RZ, 0x33, !PT ;  /* 0x00000007ff00a212 */ /* 0x000fc800078e33ff */
[----:B------:R-:W-:-:S05]  /*4050*/  IADD3 R5, PT, PT, R0, R5, RZ ;  /* 0x0000000500057210 */ /* 0x000fca0007ffe0ff */
[----:B------:R-:W-:-:S05]  /*4060*/  IMAD R5, R5, R4, R4 ;  /* 0x0000000405057224 */ /* 0x000fca00078e0204 */
[----:B------:R-:W-:-:S05]  /*4070*/  IADD3 R5, PT, PT, R6, 0x1, R5 ;  /* 0x0000000106057810 */ /* 0x000fca0007ffe005 */
[----:B0-----:R-:W-:-:S05]  /*4080*/  IMAD.WIDE R16, R5, 0x8, R2 ;  /* 0x0000000805107825 */ /* 0x001fca00078e0202 */
[----:B------:R-:W2:Y:S01]  /*4090*/  LDG.E.64 R6, desc[UR6][R16.64+0x8] ;  /* 0x0000080610067981 */ /* 0x000ea2000c1e1b00 */
[----:B------:R-:W-:-:S03]  /*40a0*/  IMAD.WIDE R12, R4, 0x8, R16 ;  /* 0x00000008040c7825 */ /* 0x000fc600078e0210 */
[----:B------:R-:W2:Y:S01]  /*40b0*/  LDG.E.64 R10, desc[UR6][R16.64+-0x8] ;  /* 0xfffff806100a7981 */ /* 0x000ea2000c1e1b00 */
[----:B------:R-:W-:-:S03]  /*40c0*/  IMAD.IADD R15, R5, 0x1, -R4 ;  /* 0x00000001050f7824 */ /* 0x000fc600078e0a04 */
[----:B------:R-:W3:Y:S01]  /*40d0*/  LDG.E.64 R12, desc[UR6][R12.64] ;  /* 0x000000060c0c7981 */ /* 0x000ee2000c1e1b00 */
[----:B------:R-:W-:Y:S01]  /*40e0*/  IMAD.WIDE R14, R15, 0x8, R2 ;  /* 0x000000080f0e7825 */ /* 0x000fe200078e0202 */
[----:B------:R-:W-:-:S03]  /*40f0*/  IADD3 R9, PT, PT, -R8, R5, RZ ;  /* 0x0000000508097210 */ /* 0x000fc60007ffe1ff */
[----:B------:R-:W-:Y:S02]  /*4100*/  IMAD.WIDE R18, R8, 0x8, R16 ;  /* 0x0000000808127825 */ /* 0x000fe400078e0210 */
[----:B------:R-:W4:Y:S02]  /*4110*/  LDG.E.64 R14, desc[UR6][R14.64] ;  /* 0x000000060e0e7981 */ /* 0x000f24000c1e1b00 */
[----:B------:R-:W-:Y:S02]  /*4120*/  IMAD.WIDE R2, R9, 0x8, R2 ;  /* 0x0000000809027825 */ /* 0x000fe400078e0202 */
[----:B------:R-:W5:Y:S01]  /*4130*/  LDG.E.64 R18, desc[UR6][R18.64] ;  /* 0x0000000612127981 */ /* 0x000f62000c1e1b00 */
[----:B------:R-:W0:Y:S03]  /*4140*/  LDC.64 R8, c[0x0][0x388] ;  /* 0x0000e200ff087b82 */ /* 0x000e260000000a00 */
        /* <DEDUP_REMOVED lines=12> */
.L_x_9:
[----:B------:R-:W-:-:S00]  /*4210*/  BRA `(.L_x_9) ;  /* 0xfffffffc00fc7947 */ /* 0x000fc0000383ffff */
[----:B------:R-:W-:-:S00]  /*4220*/  NOP ;  /* 0x0000000000007918 */ /* 0x000fc00000000000 */
        /* <DEDUP_REMOVED lines=13> */
.L_x_28:


//--------------------- .text._Z10jacobiEdgePdS_iiiii --------------------------
	.section	.text._Z10jacobiEdgePdS_iiiii,"ax",@progbits
	.align	128
        .global         _Z10jacobiEdgePdS_iiiii
        .type           _Z10jacobiEdgePdS_iiiii,@function
        .size           _Z10jacobiEdgePdS_iiiii,(.L_x_29 - _Z10jacobiEdgePdS_iiiii)
        .other          _Z10jacobiEdgePdS_iiiii,@"STO_CUDA_ENTRY STV_DEFAULT"
_Z10jacobiEdgePdS_iiiii:
.text._Z10jacobiEdgePdS_iiiii:
[----:B------:R-:W-:Y:S01]  /*0000*/  LDC R1, c[0x0][0x37c] ;  /* 0x0000df00ff017b82 */ /* 0x000fe20000000800 */
[----:B------:R-:W0:Y:S01]  /*0010*/  LDCU UR7, c[0x0][0x370] ;  /* 0x00006e00ff0777ac */ /* 0x000e220008000800 */
[----:B------:R-:W1:Y:S06]  /*0020*/  S2R R14, SR_TID.Y ;  /* 0x00000000000e7919 */ /* 0x000e6c0000002200 */
[----:B------:R-:W-:Y:S01]  /*0030*/  S2UR UR14, SR_CTAID.Y ;  /* 0x00000000000e79c3 */ /* 0x000fe20000002600 */
[----:B------:R-:W2:Y:S01]  /*0040*/  LDCU UR10, c[0x0][0x374] ;  /* 0x00006e80ff0a77ac */ /* 0x000ea20008000800 */
[----:B------:R-:W1:Y:S01]  /*0050*/  S2R R15, SR_TID.Z ;  /* 0x00000000000f7919 */ /* 0x000e620000002300 */
[----:B------:R-:W3:Y:S01]  /*0060*/  LDCU UR11, c[0x0][0x360] ;  /* 0x00006c00ff0b77ac */ /* 0x000ee20008000800 */
[----:B------:R-:W4:Y:S04]  /*0070*/  S2R R23, SR_TID.X ;  /* 0x0000000000177919 */ /* 0x000f280000002100 */
[----:B------:R-:W5:Y:S01]  /*0080*/  S2UR UR15, SR_CTAID.Z ;  /* 0x00000000000f79c3 */ /* 0x000f620000002700 */
[----:B------:R-:W3:Y:S01]  /*0090*/  LDCU UR12, c[0x0][0x364] ;  /* 0x00006c80ff0c77ac */ /* 0x000ee20008000800 */
[----:B------:R-:W0:Y:S06]  /*00a0*/  LDCU UR18, c[0x0][0x3a0] ;  /* 0x00007400ff1277ac */ /* 0x000e2c0008000800 */
[----:B------:R-:W5:Y:S01]  /*00b0*/  LDC R12, c[0x0][0x368] ;  /* 0x0000da00ff0c7b82 */ /* 0x000f620000000800 */
[----:B------:R-:W2:Y:S01]  /*00c0*/  LDCU UR13, c[0x0][0x378] ;  /* 0x00006f00ff0d77ac */ /* 0x000ea20008000800 */
[----:B------:R-:W4:Y:S06]  /*00d0*/  LDCU.64 UR8, c[0x0][0x358] ;  /* 0x00006b00ff0877ac */ /* 0x000f2c0008000a00 */
[----:B------:R-:W5:Y:S01]  /*00e0*/  S2UR UR16, SR_CTAID.X ;  /* 0x00000000001079c3 */ /* 0x000f620000002500 */
[----:B---3--:R-:W-:-:S02]  /*00f0*/  UIMAD UR6, UR11, UR12, URZ ;  /* 0x0000000c0b0672a4 */ /* 0x008fc4000f8e02ff */
[----:B0-----:R-:W-:Y:S01]  /*0100*/  USHF.L.U32 UR17, UR18, 0x1, URZ ;  /* 0x0000000112117899 */ /* 0x001fe200080006ff */
[----:B-1----:R-:W-:Y:S01]  /*0110*/  IMAD R2, R15, UR12, R14 ;  /* 0x0000000c0f027c24 */ /* 0x002fe2000f8e020e */
[----:B--2---:R-:W-:-:S03]  /*0120*/  UIMAD UR4, UR10, UR13, URZ ;  /* 0x0000000d0a0472a4 */ /* 0x004fc6000f8e02ff */
[----:B----4-:R-:W-:Y:S01]  /*0130*/  IMAD R2, R2, UR11, R23 ;  /* 0x0000000b02027c24 */ /* 0x010fe2000f8e0217 */
[----:B------:R-:W-:Y:S01]  /*0140*/  UIMAD UR5, UR4, UR7, URZ ;  /* 0x00000007040572a4 */ /* 0x000fe2000f8e02ff */
[----:B-----5:R-:W-:Y:S01]  /*0150*/  IMAD R3, R12, UR6, RZ ;  /* 0x000000060c037c24 */ /* 0x020fe2000f8e02ff */
[----:B------:R-:W-:-:S04]  /*0160*/  UIMAD UR4, UR15, UR10, UR14 ;  /* 0x0000000a0f0472a4 */ /* 0x000fc8000f8e020e */
[----:B------:R-:W-:Y:S01]  /*0170*/  IMAD R0, R3, UR5, RZ ;  /* 0x0000000503007c24 */ /* 0x000fe2000f8e02ff */
[----:B------:R-:W-:-:S04]  /*0180*/  UIMAD UR5, UR4, UR7, UR16 ;  /* 0x00000007040572a4 */ /* 0x000fc8000f8e0210 */
[----:B------:R-:W-:Y:S02]  /*0190*/  ISETP.LE.AND P0, PT, R0, UR17, PT ;  /* 0x0000001100007c0c */ /* 0x000fe4000bf03270 */
[----:B------:R-:W-:-:S11]  /*01a0*/  IMAD R3, R3, UR5, R2 ;  /* 0x0000000503037c24 */ /* 0x000fd6000f8e0202 */
[----:B------:R-:W-:Y:S05]  /*01b0*/  @P0 BRA `(.L_x_10) ;  /* 0x0000003c00800947 */ /* 0x000fea0003800000 */
[----:B------:R-:W-:-:S13]  /*01c0*/  ISETP.GE.AND P0, PT, R3, UR18, PT ;  /* 0x0000001203007c0c */ /* 0x000fda000bf06270 */
[----:B------:R-:W-:Y:S05]  /*01d0*/  @P0 BRA `(.L_x_11) ;  /* 0x0000001c00c00947 */ /* 0x000fea0003800000 */
[----:B------:R-:W0:Y:S02]  /*01e0*/  LDCU UR6, c[0x0][0x39c] ;  /* 0x00007380ff0677ac */ /* 0x000e240008000800 */
[----:B0-----:R-:W-:-:S13]  /*01f0*/  ISETP.LE.AND P0, PT, RZ, UR6, PT ;  /* 0x00000006ff007c0c */ /* 0x001fda000bf03270 */
[----:B------:R-:W-:Y:S05]  /*0200*/  @!P0 EXIT ;  /* 0x000000000000894d */ /* 0x000fea0003800000 */
[----:B------:R-:W0:Y:S01]  /*0210*/  LDCU.64 UR20, c[0x0][0x390] ;  /* 0x00007200ff1477ac */ /* 0x000e220008000a00 */
[----:B------:R-:W-:Y:S01]  /*0220*/  UISETP.NE.AND UP0, UPT, UR6, URZ, UPT ;  /* 0x000000ff0600728c */ /* 0x000fe2000bf05270 */
[----:B------:R-:W-:Y:S01]  /*0230*/  UMOV UR4, URZ ;  /* 0x000000ff00047c82 */ /* 0x000fe20008000000 */
[----:B0-----:R-:W-:Y:S02]  /*0240*/  IMAD.U32 R10, RZ, RZ, UR20 ;  /* 0x00000014ff0a7e24 */ /* 0x001fe4000f8e00ff */
[----:B------:R-:W-:-:S03]  /*0250*/  IMAD.U32 R11, RZ, RZ, UR21 ;  /* 0x00000015ff0b7e24 */ /* 0x000fc6000f8e00ff */
[C---:B------:R-:W-:Y:S01]  /*0260*/  IADD3 R2, PT, PT, R10.reuse, -0x2, RZ ;  /* 0xfffffffe0a027810 */ /* 0x040fe20007ffe0ff */
[----:B------:R-:W-:Y:S02]  /*0270*/  VIADD R5, R11, 0xfffffffe ;  /* 0xfffffffe0b057836 */ /* 0x000fe40000000000 */
[----:B------:R-:W-:Y:S02]  /*0280*/  IMAD R4, R10, R11, RZ ;  /* 0x0000000b0a047224 */ /* 0x000fe400078e02ff */
[----:B------:R-:W-:Y:S01]  /*0290*/  IMAD R6, R2, R5, RZ ;  /* 0x0000000502067224 */ /* 0x000fe200078e02ff */
[----:B------:R-:W-:Y:S06]  /*02a0*/  BRA.U !UP0, `(.L_x_12) ;  /* 0x0000001508d87547 */ /* 0x000fec000b800000 */
[----:B------:R-:W-:Y:S01]  /*02b0*/  IABS R7, R2 ;  /* 0x0000000200077213 */ /* 0x000fe20000000000 */
[----:B------:R-:W-:Y:S01]  /*02c0*/  IMAD R13, R12, UR5, R15 ;  /* 0x000000050c0d7c24 */ /* 0x000fe2000f8e020f */
[----:B------:R-:W-:Y:S01]  /*02d0*/  IABS R20, R6 ;  /* 0x0000000600147213 */ /* 0x000fe20000000000 */
[----:B------:R-:W-:Y:S01]  /*02e0*/  UIADD3 UR4, UPT, UPT, UR15, UR13, URZ ;  /* 0x0000000d0f047290 */ /* 0x000fe2000fffe0ff */
[----:B------:R-:W0:Y:S01]  /*02f0*/  I2F.RP R8, R7 ;  /* 0x0000000700087306 */ /* 0x000e220000209400 */
[----:B------:R-:W-:Y:S02]  /*0300*/  IABS R9, R5 ;  /* 0x0000000500097213 */ /* 0x000fe40000000000 */
[----:B------:R-:W-:Y:S01]  /*0310*/  IABS R24, R2 ;  /* 0x0000000200187213 */ /* 0x000fe20000000000 */
[----:B------:R-:W-:Y:S01]  /*0320*/  UIMAD UR4, UR4, UR10, UR14 ;  /* 0x0000000a040472a4 */ /* 0x000fe2000f8e020e */
[----:B------:R-:W-:-:S03]  /*0330*/  ISETP.NE.AND P2, PT, R2, RZ, PT ;  /* 0x000000ff0200720c */ /* 0x000fc60003f45270 */
[----:B------:R-:W1:Y:S01]  /*0340*/  I2F.RP R19, R20 ;  /* 0x0000001400137306 */ /* 0x000e620000209400 */
[----:B------:R-:W-:-:S06]  /*0350*/  UIMAD UR4, UR4, UR7, UR16 ;  /* 0x00000007040472a4 */ /* 0x000fcc000f8e0210 */
[----:B------:R-:W-:Y:S01]  /*0360*/  IMAD R15, R12, UR4, R15 ;  /* 0x000000040c0f7c24 */ /* 0x000fe2000f8e020f */
[----:B0-----:R-:W0:Y:S08]  /*0370*/  MUFU.RCP R8, R8 ;  /* 0x0000000800087308 */ /* 0x001e300000001000 */
[----:B-1----:R-:W1:Y:S08]  /*0380*/  MUFU.RCP R19, R19 ;  /* 0x0000001300137308 */ /* 0x002e700000001000 */
[----:B------:R-:W2:Y:S01]  /*0390*/  I2F.RP R18, R9 ;  /* 0x0000000900127306 */ /* 0x000ea20000209400 */
[----:B0-----:R-:W-:-:S02]  /*03a0*/  VIADD R16, R8, 0xffffffe ;  /* 0x0ffffffe08107836 */ /* 0x001fc40000000000 */
[--C-:B------:R-:W-:Y:S02]  /*03b0*/  IMAD R8, R13, UR12, R14.reuse ;  /* 0x0000000c0d087c24 */ /* 0x100fe4000f8e020e */
[----:B------:R-:W-:Y:S02]  /*03c0*/  IMAD R14, R15, UR12, R14 ;  /* 0x0000000c0f0e7c24 */ /* 0x000fe4000f8e020e */
[--C-:B------:R-:W-:Y:S01]  /*03d0*/  IMAD R13, R8, UR11, R23.reuse ;  /* 0x0000000b080d7c24 */ /* 0x100fe2000f8e0217 */
[----:B------:R0:W3:Y:S01]  /*03e0*/  F2I.FTZ.U32.TRUNC.NTZ R17, R16 ;  /* 0x0000001000117305 */ /* 0x0000e2000021f000 */
[----:B-1----:R-:W-:Y:S02]  /*03f0*/  VIADD R26, R19, 0xffffffe ;  /* 0x0ffffffe131a7836 */ /* 0x002fe40000000000 */
[----:B------:R-:W-:Y:S01]  /*0400*/  IMAD R23, R14, UR11, R23 ;  /* 0x0000000b0e177c24 */ /* 0x000fe2000f8e0217 */
[----:B------:R-:W-:-:S04]  /*0410*/  IABS R25, R13 ;  /* 0x0000000d00197213 */ /* 0x000fc80000000000 */
[----:B--2---:R-:W1:Y:S01]  /*0420*/  MUFU.RCP R18, R18 ;  /* 0x0000001200127308 */ /* 0x004e620000001000 */
[----:B0-----:R-:W-:Y:S01]  /*0430*/  IMAD.MOV.U32 R16, RZ, RZ, RZ ;  /* 0x000000ffff107224 */ /* 0x001fe200078e00ff */
[----:B---3--:R-:W-:-:S05]  /*0440*/  IADD3 R22, PT, PT, RZ, -R17, RZ ;  /* 0x80000011ff167210 */ /* 0x008fca0007ffe0ff */
[----:B------:R-:W-:-:S04]  /*0450*/  IMAD R21, R22, R7, RZ ;  /* 0x0000000716157224 */ /* 0x000fc800078e02ff */
[----:B------:R-:W-:Y:S01]  /*0460*/  IMAD.HI.U32 R8, R17, R21, R16 ;  /* 0x0000001511087227 */ /* 0x000fe200078e0010 */
[----:B------:R-:W-:Y:S01]  /*0470*/  IADD3 R21, PT, PT, RZ, -R24, RZ ;  /* 0x80000018ff157210 */ /* 0x000fe20007ffe0ff */
[----:B------:R0:W2:Y:S02]  /*0480*/  F2I.FTZ.U32.TRUNC.NTZ R17, R26 ;  /* 0x0000001a00117305 */ /* 0x0000a4000021f000 */
[----:B-1----:R-:W-:Y:S02]  /*0490*/  VIADD R18, R18, 0xffffffe ;  /* 0x0ffffffe12127836 */ /* 0x002fe40000000000 */
[----:B------:R-:W-:-:S04]  /*04a0*/  IMAD.HI.U32 R22, R8, R25, RZ ;  /* 0x0000001908167227 */ /* 0x000fc800078e00ff */
[----:B------:R-:W-:Y:S01]  /*04b0*/  IMAD R24, R22, R21, R25 ;  /* 0x0000001516187224 */ /* 0x000fe200078e0219 */
[----:B------:R-:W1:Y:S01]  /*04c0*/  F2I.FTZ.U32.TRUNC.NTZ R19, R18 ;  /* 0x0000001200137305 */ /* 0x000e62000021f000 */
[----:B0-----:R-:W-:-:S03]  /*04d0*/  IABS R26, R5 ;  /* 0x00000005001a7213 */ /* 0x001fc60000000000 */
[----:B------:R-:W-:Y:S01]  /*04e0*/  ISETP.GT.U32.AND P1, PT, R7, R24, PT ;  /* 0x000000180700720c */ /* 0x000fe20003f24070 */
[----:B--2---:R-:W-:Y:S01]  /*04f0*/  IMAD.MOV R27, RZ, RZ, -R17 ;  /* 0x000000ffff1b7224 */ /* 0x004fe200078e0a11 */
[----:B------:R-:W-:-:S03]  /*0500*/  IADD3 R26, PT, PT, RZ, -R26, RZ ;  /* 0x8000001aff1a7210 */ /* 0x000fc60007ffe0ff */
[----:B------:R-:W-:Y:S02]  /*0510*/  IMAD R27, R27, R20, RZ ;  /* 0x000000141b1b7224 */ /* 0x000fe400078e02ff */
[----:B------:R-:W-:Y:S02]  /*0520*/  IMAD.MOV.U32 R14, RZ, RZ, R26 ;  /* 0x000000ffff0e7224 */ /* 0x000fe400078e001a */
[----:B------:R-:W-:Y:S01]  /*0530*/  IMAD.HI.U32 R17, R17, R27, R16 ;  /* 0x0000001b11117227 */ /* 0x000fe200078e0010 */
[----:B------:R-:W-:-:S03]  /*0540*/  IABS R16, R6 ;  /* 0x0000000600107213 */ /* 0x000fc60000000000 */
[-C--:B------:R-:W-:Y:S01]  /*0550*/  @!P1 IADD3 R24, PT, PT, R24, -R7.reuse, RZ ;  /* 0x8000000718189210 */ /* 0x080fe20007ffe0ff */
[----:B------:R-:W-:Y:S02]  /*0560*/  @!P1 VIADD R22, R22, 0x1 ;  /* 0x0000000116169836 */ /* 0x000fe40000000000 */
[----:B------:R-:W-:Y:S01]  /*0570*/  IMAD.MOV R16, RZ, RZ, -R16 ;  /* 0x000000ffff107224 */ /* 0x000fe200078e0a10 */
[----:B------:R-:W-:Y:S01]  /*0580*/  ISETP.GE.U32.AND P0, PT, R24, R7, PT ;  /* 0x000000071800720c */ /* 0x000fe20003f06070 */
[----:B-1----:R-:W-:-:S03]  /*0590*/  IMAD.MOV R24, RZ, RZ, -R19 ;  /* 0x000000ffff187224 */ /* 0x002fc600078e0a13 */
[----:B------:R-:W-:Y:S01]  /*05a0*/  MOV R18, R16 ;  /* 0x0000001000127202 */ /* 0x000fe20000000f00 */
[----:B------:R-:W-:-:S04]  /*05b0*/  IMAD.HI.U32 R16, R17, R25, RZ ;  /* 0x0000001911107227 */ /* 0x000fc800078e00ff */
[----:B------:R-:W-:Y:S02]  /*05c0*/  IMAD R27, R24, R9, RZ ;  /* 0x00000009181b7224 */ /* 0x000fe400078e02ff */
[----:B------:R-:W0:Y:S01]  /*05d0*/  I2F.RP R24, R9 ;  /* 0x0000000900187306 */ /* 0x000e220000209400 */
[----:B------:R-:W-:Y:S01]  /*05e0*/  IMAD R25, R16, R18, R25 ;  /* 0x0000001210197224 */ /* 0x000fe200078e0219 */
[----:B------:R-:W-:Y:S01]  /*05f0*/  @P0 IADD3 R22, PT, PT, R22, 0x1, RZ ;  /* 0x0000000116160810 */ /* 0x000fe20007ffe0ff */
[----:B------:R-:W-:-:S03]  /*0600*/  IMAD.MOV.U32 R18, RZ, RZ, RZ ;  /* 0x000000ffff127224 */ /* 0x000fc600078e00ff */
[----:B------:R-:W-:Y:S01]  /*0610*/  ISETP.GT.U32.AND P5, PT, R20, R25, PT ;  /* 0x000000191400720c */ /* 0x000fe20003fa4070 */
[----:B------:R-:W-:Y:S01]  /*0620*/  IMAD.HI.U32 R19, R19, R27, R18 ;  /* 0x0000001b13137227 */ /* 0x000fe200078e0012 */
[-C--:B------:R-:W-:Y:S02]  /*0630*/  LOP3.LUT R18, R13, R2.reuse, RZ, 0x3c, !PT ;  /* 0x000000020d127212 */ /* 0x080fe400078e3cff */
[----:B------:R-:W-:Y:S02]  /*0640*/  LOP3.LUT R27, RZ, R2, RZ, 0x33, !PT ;  /* 0x00000002ff1b7212 */ /* 0x000fe400078e33ff */
[----:B------:R-:W-:Y:S01]  /*0650*/  ISETP.GE.AND P3, PT, R18, RZ, PT ;  /* 0x000000ff1200720c */ /* 0x000fe20003f66270 */
[----:B0-----:R-:W0:Y:S06]  /*0660*/  MUFU.RCP R24, R24 ;  /* 0x0000001800187308 */ /* 0x001e2c0000001000 */
[----:B------:R-:W-:Y:S01]  /*0670*/  @!P5 IMAD.IADD R25, R25, 0x1, -R20 ;  /* 0x000000011919d824 */ /* 0x000fe200078e0a14 */
[----:B------:R-:W-:-:S02]  /*0680*/  @!P5 IADD3 R16, PT, PT, R16, 0x1, RZ ;  /* 0x000000011010d810 */ /* 0x000fc40007ffe0ff */
[----:B------:R-:W-:Y:S02]  /*0690*/  ISETP.NE.AND P5, PT, R6, RZ, PT ;  /* 0x000000ff0600720c */ /* 0x000fe40003fa5270 */
[----:B------:R-:W-:Y:S01]  /*06a0*/  ISETP.GE.U32.AND P4, PT, R25, R20, PT ;  /* 0x000000141900720c */ /* 0x000fe20003f86070 */
[----:B------:R-:W-:Y:S01]  /*06b0*/  @!P3 IMAD.MOV R22, RZ, RZ, -R22 ;  /* 0x000000ffff16b224 */ /* 0x000fe200078e0a16 */
[----:B------:R-:W-:-:S04]  /*06c0*/  LOP3.LUT R25, R23, R2, RZ, 0x3c, !PT ;  /* 0x0000000217197212 */ /* 0x000fc800078e3cff */
[----:B------:R-:W-:Y:S01]  /*06d0*/  SEL R18, R27, R22, !P2 ;  /* 0x000000161b127207 */ /* 0x000fe20005000000 */
[----:B0-----:R-:W-:Y:S01]  /*06e0*/  VIADD R22, R24, 0xffffffe ;  /* 0x0ffffffe18167836 */ /* 0x001fe20000000000 */
[----:B------:R-:W-:Y:S02]  /*06f0*/  IABS R27, R23 ;  /* 0x00000017001b7213 */ /* 0x000fe40000000000 */
[----:B------:R-:W-:Y:S01]  /*0700*/  IABS R24, R18 ;  /* 0x0000001200187213 */ /* 0x000fe20000000000 */
[----:B------:R0:W1:Y:S02]  /*0710*/  F2I.FTZ.U32.TRUNC.NTZ R15, R22 ;  /* 0x00000016000f7305 */ /* 0x000064000021f000 */
[----:B------:R-:W-:Y:S01]  /*0720*/  @P4 VIADD R16, R16, 0x1 ;  /* 0x0000000110104836 */ /* 0x000fe20000000000 */
[----:B------:R-:W-:Y:S01]  /*0730*/  ISETP.GE.AND P1, PT, R25, RZ, PT ;  /* 0x000000ff1900720c */ /* 0x000fe20003f26270 */
[----:B------:R-:W-:-:S04]  /*0740*/  IMAD.HI.U32 R19, R19, R24, RZ ;  /* 0x0000001813137227 */ /* 0x000fc800078e00ff */
[----:B------:R-:W-:Y:S01]  /*0750*/  IMAD R24, R19, R14, R24 ;  /* 0x0000000e13187224 */ /* 0x000fe200078e0218 */
[----:B------:R-:W-:Y:S01]  /*0760*/  LOP3.LUT R19, R13, R6, RZ, 0x3c, !PT ;  /* 0x000000060d137212 */ /* 0x000fe200078e3cff */
[----:B0-----:R-:W-:-:S03]  /*0770*/  IMAD.HI.U32 R22, R8, R27, RZ ;  /* 0x0000001b08167227 */ /* 0x001fc600078e00ff */
[----:B------:R-:W-:Y:S01]  /*0780*/  ISETP.GT.U32.AND P6, PT, R9, R24, PT ;  /* 0x000000180900720c */ /* 0x000fe20003fc4070 */
[----:B------:R-:W-:Y:S01]  /*0790*/  IMAD R26, R22, R21, R27 ;  /* 0x00000015161a7224 */ /* 0x000fe200078e021b */
[----:B-1----:R-:W-:Y:S02]  /*07a0*/  IADD3 R14, PT, PT, RZ, -R15, RZ ;  /* 0x8000000fff0e7210 */ /* 0x002fe40007ffe0ff */
[----:B------:R-:W-:Y:S02]  /*07b0*/  ISETP.GE.AND P3, PT, R19, RZ, PT ;  /* 0x000000ff1300720c */ /* 0x000fe40003f66270 */
[----:B------:R-:W-:Y:S01]  /*07c0*/  ISETP.GT.U32.AND P0, PT, R7, R26, PT ;  /* 0x0000001a0700720c */ /* 0x000fe20003f04070 */
[----:B------:R-:W-:Y:S02]  /*07d0*/  IMAD R19, R14, R9, RZ ;  /* 0x000000090e137224 */ /* 0x000fe400078e02ff */
[----:B------:R-:W-:-:S04]  /*07e0*/  IMAD.MOV.U32 R14, RZ, RZ, RZ ;  /* 0x000000ffff0e7224 */ /* 0x000fc800078e00ff */
[----:B------:R-:W-:Y:S02]  /*07f0*/  @!P6 IMAD.IADD R24, R24, 0x1, -R9 ;  /* 0x000000011818e824 */ /* 0x000fe400078e0a09 */
[----:B------:R-:W-:Y:S01]  /*0800*/  IMAD.HI.U32 R19, R15, R19, R14 ;  /* 0x000000130f137227 */ /* 0x000fe200078e000e */
[----:B------:R-:W-:Y:S02]  /*0810*/  IABS R14, R6 ;  /* 0x00000006000e7213 */ /* 0x000fe40000000000 */
[----:B------:R-:W-:Y:S01]  /*0820*/  ISETP.GT.U32.AND P6, PT, R9, R24, PT ;  /* 0x000000180900720c */ /* 0x000fe20003fc4070 */
[----:B------:R-:W-:Y:S01]  /*0830*/  @!P0 IMAD.IADD R26, R26, 0x1, -R7 ;  /* 0x000000011a1a8824 */ /* 0x000fe200078e0a07 */
[----:B------:R-:W-:Y:S01]  /*0840*/  LOP3.LUT R15, RZ, R6, RZ, 0x33, !PT ;  /* 0x00000006ff0f7212 */ /* 0x000fe200078e33ff */
[----:B------:R-:W-:Y:S01]  /*0850*/  @!P3 IMAD.MOV R16, RZ, RZ, -R16 ;  /* 0x000000ffff10b224 */ /* 0x000fe200078e0a10 */
[----:B------:R-:W-:Y:S01]  /*0860*/  ISETP.NE.AND P3, PT, R5, RZ, PT ;  /* 0x000000ff0500720c */ /* 0x000fe20003f65270 */
[----:B------:R-:W-:Y:S01]  /*0870*/  IMAD.MOV R21, RZ, RZ, -R14 ;  /* 0x000000ffff157224 */ /* 0x000fe200078e0a0e */
[----:B------:R-:W-:Y:S01]  /*0880*/  ISETP.GE.U32.AND P4, PT, R26, R7, PT ;  /* 0x000000071a00720c */ /* 0x000fe20003f86070 */
[----:B------:R-:W-:Y:S01]  /*0890*/  @!P0 VIADD R22, R22, 0x1 ;  /* 0x0000000116168836 */ /* 0x000fe20000000000 */
[----:B------:R-:W-:-:S02]  /*08a0*/  SEL R16, R15, R16, !P5 ;  /* 0x000000100f107207 */ /* 0x000fc40006800000 */
[----:B------:R-:W-:-:S03]  /*08b0*/  LOP3.LUT R15, RZ, R5, RZ, 0x33, !PT ;  /* 0x00000005ff0f7212 */ /* 0x000fc600078e33ff */
[----:B------:R-:W-:Y:S01]  /*08c0*/  @!P6 IADD3 R24, PT, PT, R24, -R9, RZ ;  /* 0x800000091818e210 */ /* 0x000fe20007ffe0ff */
[----:B------:R-:W-:Y:S01]  /*08d0*/  IMAD R16, R16, R11, R11 ;  /* 0x0000000b10107224 */ /* 0x000fe200078e020b */
[----:B------:R-:W-:Y:S01]  /*08e0*/  ISETP.GE.AND P6, PT, R18, RZ, PT ;  /* 0x000000ff1200720c */ /* 0x000fe20003fc6270 */
[----:B------:R-:W-:Y:S01]  /*08f0*/  IMAD.MOV R18, RZ, RZ, -R18 ;  /* 0x000000ffff127224 */ /* 0x000fe200078e0a12 */
[----:B------:R-:W-:Y:S01]  /*0900*/  MOV R14, R24 ;  /* 0x00000018000e7202 */ /* 0x000fe20000000f00 */
[----:B------:R-:W-:Y:S01]  /*0910*/  IMAD.HI.U32 R24, R17, R27, RZ ;  /* 0x0000001b11187227 */ /* 0x000fe200078e00ff */
[----:B------:R-:W-:-:S03]  /*0920*/  @P4 IADD3 R22, PT, PT, R22, 0x1, RZ ;  /* 0x0000000116164810 */ /* 0x000fc60007ffe0ff */
[----:B------:R-:W-:Y:S01]  /*0930*/  IMAD R27, R24, R21, R27 ;  /* 0x00000015181b7224 */ /* 0x000fe200078e021b */
[----:B------:R-:W-:Y:S01]  /*0940*/  LOP3.LUT R21, RZ, R2, RZ, 0x33, !PT ;  /* 0x00000002ff157212 */ /* 0x000fe200078e33ff */
[----:B------:R-:W-:Y:S01]  /*0950*/  IMAD R18, R2, R18, R13 ;  /* 0x0000001202127224 */ /* 0x000fe200078e020d */
[----:B------:R-:W-:Y:S02]  /*0960*/  @!P1 IADD3 R22, PT, PT, -R22, RZ, RZ ;  /* 0x000000ff16169210 */ /* 0x000fe40007ffe1ff */
[----:B------:R-:W-:Y:S01]  /*0970*/  ISETP.GT.U32.AND P0, PT, R20, R27, PT ;  /* 0x0000001b1400720c */ /* 0x000fe20003f04070 */
[----:B------:R-:W-:Y:S01]  /*0980*/  @!P6 IMAD.MOV R14, RZ, RZ, -R14 ;  /* 0x000000ffff0ee224 */ /* 0x000fe200078e0a0e */
[----:B------:R-:W-:-:S04]  /*0990*/  SEL R22, R21, R22, !P2 ;  /* 0x0000001615167207 */ /* 0x000fc80005000000 */
[----:B------:R-:W-:Y:S02]  /*09a0*/  SEL R17, R15, R14, !P3 ;  /* 0x0000000e0f117207 */ /* 0x000fe40005800000 */
[----:B------:R-:W0:Y:S01]  /*09b0*/  LDC.64 R14, c[0x0][0x380] ;  /* 0x0000e000ff0e7b82 */ /* 0x000e220000000a00 */
[----:B------:R-:W-:Y:S02]  /*09c0*/  IABS R26, R22 ;  /* 0x00000016001a7213 */ /* 0x000fe40000000000 */
[----:B------:R-:W-:Y:S01]  /*09d0*/  IMAD.IADD R17, R17, 0x1, R16 ;  /* 0x0000000111117824 */ /* 0x000fe200078e0210 */
[----:B------:R-:W-:Y:S01]  /*09e0*/  IABS R16, R5 ;  /* 0x0000000500107213 */ /* 0x000fe20000000000 */
[----:B------:R-:W-:Y:S02]  /*09f0*/  @!P0 IMAD.IADD R27, R27, 0x1, -R20 ;  /* 0x000000011b1b8824 */ /* 0x000fe400078e0a14 */
[----:B------:R-:W-:Y:S02]  /*0a00*/  IMAD R17, R17, R10, R10 ;  /* 0x0000000a11117224 */ /* 0x000fe400078e020a */
[----:B------:R-:W-:Y:S01]  /*0a10*/  IMAD.MOV R16, RZ, RZ, -R16 ;  /* 0x000000ffff107224 */ /* 0x000fe200078e0a10 */
[----:B------:R-:W-:Y:S01]  /*0a20*/  ISETP.GE.U32.AND P2, PT, R27, R20, PT ;  /* 0x000000141b00720c */ /* 0x000fe20003f46070 */
[----:B------:R-:W-:Y:S01]  /*0a30*/  IMAD.HI.U32 R19, R19, R26, RZ ;  /* 0x0000001a13137227 */ /* 0x000fe200078e00ff */
[----:B------:R-:W-:-:S02]  /*0a40*/  IADD3 R25, PT, PT, R18, 0x1, R17 ;  /* 0x0000000112197810 */ /* 0x000fc40007ffe011 */
[----:B------:R-:W-:Y:S01]  /*0a50*/  LOP3.LUT R17, R23, R6, RZ, 0x3c, !PT ;  /* 0x0000000617117212 */ /* 0x000fe200078e3cff */
[----:B------:R-:W-:-:S03]  /*0a60*/  IMAD R26, R19, R16, R26 ;  /* 0x00000010131a7224 */ /* 0x000fc600078e021a */
[----:B------:R-:W-:Y:S01]  /*0a70*/  ISETP.GE.AND P1, PT, R17, RZ, PT ;  /* 0x000000ff1100720c */ /* 0x000fe20003f26270 */
        /* <DEDUP_REMOVED lines=12> */
[----:B------:R-:W-:Y:S02]  /*0b40*/  ISETP.GT.U32.AND P4, PT, R9, R26, PT ;  /* 0x0000001a0900720c */ /* 0x000fe40003f84070 */
[----:B------:R-:W-:-:S11]  /*0b50*/  @!P0 IADD3 R24, PT, PT, R24, 0x1, RZ ;  /* 0x0000000118188810 */ /* 0x000fd60007ffe0ff */
[----:B------:R-:W-:Y:S01]  /*0b60*/  @!P4 IMAD.IADD R26, R26, 0x1, -R9 ;  /* 0x000000011a1ac824 */ /* 0x000fe200078e0a09 */
[----:B--2---:R-:W-:Y:S01]  /*0b70*/  DADD R16, R20, R16 ;  /* 0x0000000014107229 */ /* 0x004fe20000000010 */
[----:B------:R-:W-:-:S04]  /*0b80*/  IMAD.IADD R21, R25, 0x1, -R4 ;  /* 0x0000000119157824 */ /* 0x000fc800078e0a04 */
[----:B------:R-:W-:-:S06]  /*0b90*/  IMAD.WIDE R20, R21, 0x8, R14 ;  /* 0x0000000815147825 */ /* 0x000fcc00078e020e */
[----:B------:R-:W2:Y:S01]  /*0ba0*/  LDG.E.64 R20, desc[UR8][R20.64] ;  /* 0x0000000814147981 */ /* 0x000ea2000c1e1b00 */
[----:B------:R-:W-:Y:S01]  /*0bb0*/  ISETP.GT.U32.AND P4, PT, R9, R26, PT ;  /* 0x0000001a0900720c */ /* 0x000fe20003f84070 */
[----:B------:R-:W-:Y:S01]  /*0bc0*/  @P2 VIADD R24, R24, 0x1 ;  /* 0x0000000118182836 */ /* 0x000fe20000000000 */
[C---:B------:R-:W-:Y:S01]  /*0bd0*/  ISETP.GE.AND P0, PT, R22.reuse, RZ, PT ;  /* 0x000000ff1600720c */ /* 0x040fe20003f06270 */
[----:B---3--:R-:W-:Y:S01]  /*0be0*/  DADD R28, R16, R18 ;  /* 0x00000000101c7229 */ /* 0x008fe20000000012 */
[----:B------:R-:W-:Y:S01]  /*0bf0*/  IADD3 R22, PT, PT, -R22, RZ, RZ ;  /* 0x000000ff16167210 */ /* 0x000fe20007ffe1ff */
[----:B------:R-:W0:Y:S01]  /*0c00*/  LDC.64 R16, c[0x0][0x388] ;  /* 0x0000e200ff107b82 */ /* 0x000e220000000a00 */
[----:B------:R-:W-:Y:S01]  /*0c10*/  @!P1 IADD3 R24, PT, PT, -R24, RZ, RZ ;  /* 0x000000ff18189210 */ /* 0x000fe20007ffe1ff */
[----:B------:R-:W-:Y:S01]  /*0c20*/  UMOV UR20, 0x55555555 ;  /* 0x5555555500147882 */ /* 0x000fe20000000000 */
[----:B------:R-:W-:Y:S01]  /*0c30*/  UMOV UR21, 0x3fc55555 ;  /* 0x3fc5555500157882 */ /* 0x000fe20000000000 */
[----:B------:R-:W-:-:S04]  /*0c40*/  IMAD R22, R2, R22, R23 ;  /* 0x0000001602167224 */ /* 0x000fc800078e0217 */
[----:B------:R-:W-:Y:S01]  /*0c50*/  @!P4 IMAD.IADD R26, R26, 0x1, -R9 ;  /* 0x000000011a1ac824 */ /* 0x000fe200078e0a09 */
[----:B------:R-:W-:-:S03]  /*0c60*/  LOP3.LUT R9, RZ, R6, RZ, 0x33, !PT ;  /* 0x00000006ff097212 */ /* 0x000fc600078e33ff */
[----:B------:R-:W-:Y:S01]  /*0c70*/  @!P0 IMAD.MOV R26, RZ, RZ, -R26 ;  /* 0x000000ffff1a8224 */ /* 0x000fe200078e0a1a */
[----:B------:R-:W-:Y:S02]  /*0c80*/  SEL R24, R9, R24, !P5 ;  /* 0x0000001809187207 */ /* 0x000fe40006800000 */
[----:B------:R-:W-:-:S03]  /*0c90*/  LOP3.LUT R9, RZ, R5, RZ, 0x33, !PT ;  /* 0x00000005ff097212 */ /* 0x000fc600078e33ff */
[----:B------:R-:W-:Y:S01]  /*0ca0*/  IMAD R24, R24, R11, R11 ;  /* 0x0000000b18187224 */ /* 0x000fe200078e020b */
[----:B------:R-:W-:-:S05]  /*0cb0*/  SEL R9, R9, R26, !P3 ;  /* 0x0000001a09097207 */ /* 0x000fca0005800000 */
[----:B------:R-:W-:Y:S02]  /*0cc0*/  IMAD.IADD R9, R9, 0x1, R24 ;  /* 0x0000000109097824 */ /* 0x000fe400078e0218 */
[----:B0-----:R-:W-:-:S04]  /*0cd0*/  IMAD.WIDE R18, R25, 0x8, R16 ;  /* 0x0000000819127825 */ /* 0x001fc800078e0210 */
[----:B------:R-:W-:-:S05]  /*0ce0*/  IMAD R9, R9, R10, R10 ;  /* 0x0000000a09097224 */ /* 0x000fca00078e020a */
[----:B------:R-:W-:-:S05]  /*0cf0*/  IADD3 R9, PT, PT, R22, 0x1, R9 ;  /* 0x0000000116097810 */ /* 0x000fca0007ffe009 */
[----:B------:R-:W-:Y:S01]  /*0d00*/  IMAD.WIDE R26, R9, 0x8, R14 ;  /* 0x00000008091a7825 */ /* 0x000fe200078e020e */
[----:B--2---:R-:W-:-:S08]  /*0d10*/  DADD R28, R28, R20 ;  /* 0x000000001c1c7229 */ /* 0x004fd00000000014 */
[----:B------:R-:W-:-:S07]  /*0d20*/  DMUL R28, R28, UR20 ;  /* 0x000000141c1c7c28 */ /* 0x000fce0008000000 */
[----:B------:R0:W-:Y:S04]  /*0d30*/  STG.E.64 desc[UR8][R18.64], R28 ;  /* 0x0000001c12007986 */ /* 0x0001e8000c101b08 */
[----:B------:R-:W2:Y:S04]  /*0d40*/  LDG.E.64 R24, desc[UR8][R26.64+0x8] ;  /* 0x000008081a187981 */ /* 0x000ea8000c1e1b00 */
[----:B------:R-:W2:Y:S01]  /*0d50*/  LDG.E.64 R20, desc[UR8][R26.64+-0x8] ;  /* 0xfffff8081a147981 */ /* 0x000ea2000c1e1b00 */
[----:B0-----:R-:W-:-:S06]  /*0d60*/  IMAD.WIDE R18, R10, 0x8, R26 ;  /* 0x000000080a127825 */ /* 0x001fcc00078e021a */
[----:B------:R-:W3:Y:S01]  /*0d70*/  LDG.E.64 R18, desc[UR8][R18.64] ;  /* 0x0000000812127981 */ /* 0x000ee2000c1e1b00 */
[----:B------:R-:W-:-:S04]  /*0d80*/  IMAD.WIDE R28, R4, 0x8, R26 ;  /* 0x00000008041c7825 */ /* 0x000fc800078e021a */
[C---:B------:R-:W-:Y:S02]  /*0d90*/  IMAD.IADD R22, R9.reuse, 0x1, -R4 ;  /* 0x0000000109167824 */ /* 0x040fe400078e0a04 */
[----:B------:R-:W4:Y:S01]  /*0da0*/  LDG.E.64 R28, desc[UR8][R28.64] ;  /* 0x000000081c1c7981 */ /* 0x000f22000c1e1b00 */
[----:B--2---:R-:W-:Y:S01]  /*0db0*/  DADD R24, R24, R20 ;  /* 0x0000000018187229 */ /* 0x004fe20000000014 */
[----:B------:R-:W-:-:S04]  /*0dc0*/  IMAD.IADD R21, R9, 0x1, -R10 ;  /* 0x0000000109157824 */ /* 0x000fc800078e0a0a */
[----:B------:R-:W-:-:S06]  /*0dd0*/  IMAD.WIDE R20, R21, 0x8, R14 ;  /* 0x0000000815147825 */ /* 0x000fcc00078e020e */
[----:B------:R-:W2:Y:S01]  /*0de0*/  LDG.E.64 R20, desc[UR8][R20.64] ;  /* 0x0000000814147981 */ /* 0x000ea2000c1e1b00 */
[----:B------:R-:W-:Y:S01]  /*0df0*/  IMAD.WIDE R14, R22, 0x8, R14 ;  /* 0x00000008160e7825 */ /* 0x000fe200078e020e */
[----:B---3--:R-:W-:-:S05]  /*0e00*/  DADD R24, R24, R18 ;  /* 0x0000000018187229 */ /* 0x008fca0000000012 */
[----:B------:R-:W3:Y:S01]  /*0e10*/  LDG.E.64 R14, desc[UR8][R14.64] ;  /* 0x000000080e0e7981 */ /* 0x000ee2000c1e1b00 */
[----:B------:R-:W-:Y:S01]  /*0e20*/  IMAD.WIDE R16, R9, 0x8, R16 ;  /* 0x0000000809107825 */ /* 0x000fe200078e0210 */
[----:B------:R-:W-:-:S03]  /*0e30*/  UIADD3 UR4, UPT, UPT, UR6, 0x1, URZ ;  /* 0x0000000106047890 */ /* 0x000fc6000fffe0ff */
[----:B------:R-:W-:Y:S01]  /*0e40*/  IMAD R12, R12, UR12, RZ ;  /* 0x0000000c0c0c7c24 */ /* 0x000fe2000f8e02ff */
[----:B------:R-:W-:-:S03]  /*0e50*/  ULOP3.LUT UR4, UR4, 0xfffffffe, URZ, 0xc0, !UPT ;  /* 0xfffffffe04047892 */ /* 0x000fc6000f8ec0ff */
[----:B------:R-:W-:Y:S01]  /*0e60*/  IMAD R12, R12, UR11, RZ ;  /* 0x0000000b0c0c7c24 */ /* 0x000fe2000f8e02ff */
[----:B------:R-:W-:-:S03]  /*0e70*/  UIADD3 UR6, UPT, UPT, -UR4, 0x2, URZ ;  /* 0x0000000204067890 */ /* 0x000fc6000fffe1ff */
[----:B------:R-:W-:Y:S01]  /*0e80*/  IMAD R12, R12, UR13, RZ ;  /* 0x0000000d0c0c7c24 */ /* 0x000fe2000f8e02ff */
[----:B------:R-:W-:-:S03]  /*0e90*/  UISETP.NE.AND UP0, UPT, UR6, URZ, UPT ;  /* 0x000000ff0600728c */ /* 0x000fc6000bf05270 */
[----:B------:R-:W-:-:S04]  /*0ea0*/  IMAD R9, R12, UR10, RZ ;  /* 0x0000000a0c097c24 */ /* 0x000fc8000f8e02ff */
[----:B------:R-:W-:-:S05]  /*0eb0*/  IMAD R9, R9, UR7, RZ ;  /* 0x0000000709097c24 */ /* 0x000fca000f8e02ff */
[----:B------:R-:W-:Y:S01]  /*0ec0*/  LEA R13, R9, R13, 0x1 ;  /* 0x0000000d090d7211 */ /* 0x000fe200078e08ff */
[----:B--2---:R-:W-:-:S08]  /*0ed0*/  DADD R24, R24, R20 ;  /* 0x0000000018187229 */ /* 0x004fd00000000014 */
[----:B----4-:R-:W-:-:S08]  /*0ee0*/  DADD R24, R24, R28 ;  /* 0x0000000018187229 */ /* 0x010fd0000000001c */
[----:B---3--:R-:W-:-:S08]  /*0ef0*/  DADD R18, R24, R14 ;  /* 0x0000000018127229 */ /* 0x008fd0000000000e */
[----:B------:R-:W-:-:S07]  /*0f00*/  DMUL R18, R18, UR20 ;  /* 0x0000001412127c28 */ /* 0x000fce0008000000 */
[----:B------:R0:W-:Y:S01]  /*0f10*/  STG.E.64 desc[UR8][R16.64], R18 ;  /* 0x0000001210007986 */ /* 0x0001e2000c101b08 */
[----:B------:R-:W-:Y:S01]  /*0f20*/  IMAD R21, R9, 0x2, R23 ;  /* 0x0000000209157824 */ /* 0x000fe200078e0217 */
[----:B------:R-:W-:Y:S06]  /*0f30*/  BRA.U !UP0, `(.L_x_12) ;  /* 0x0000000908b47547 */ /* 0x000fec000b800000 */
[----:B------:R-:W-:-:S07]  /*0f40*/  IMAD.MOV.U32 R23, RZ, RZ, R13 ;  /* 0x000000ffff177224 */ /* 0x000fce00078e000d */
.L_x_13:
[----:B0-----:R-:W-:Y:S02]  /*0f50*/  IABS R18, R2 ;  /* 0x0000000200127213 */ /* 0x001fe40000000000 */
[----:B-1----:R-:W-:Y:S02]  /*0f60*/  IABS R17, R5 ;  /* 0x0000000500117213 */ /* 0x002fe40000000000 */
[----:B------:R-:W0:Y:S01]  /*0f70*/  I2F.RP R13, R18 ;  /* 0x00000012000d7306 */ /* 0x000e220000209400 */
[----:B------:R-:W-:Y:S02]  /*0f80*/  IABS R16, R6 ;  /* 0x0000000600107213 */ /* 0x000fe40000000000 */
[----:B------:R-:W-:Y:S02]  /*0f90*/  IABS R14, R2 ;  /* 0x00000002000e7213 */ /* 0x000fe40000000000 */
[----:B------:R-:W-:Y:S02]  /*0fa0*/  IABS R19, R23 ;  /* 0x0000001700137213 */ /* 0x000fe40000000000 */
[----:B------:R-:W-:Y:S01]  /*0fb0*/  IABS R22, R21 ;  /* 0x0000001500167213 */ /* 0x000fe20000000000 */
[----:B------:R-:W1:Y:S01]  /*0fc0*/  I2F.RP R12, R17 ;  /* 0x00000011000c7306 */ /* 0x000e620000209400 */
[----:B------:R-:W-:Y:S01]  /*0fd0*/  IMAD.MOV R20, RZ, RZ, -R14 ;  /* 0x000000ffff147224 */ /* 0x000fe200078e0a0e */
[----:B------:R-:W-:Y:S01]  /*0fe0*/  ISETP.NE.AND P2, PT, R2, RZ, PT ;  /* 0x000000ff0200720c */ /* 0x000fe20003f45270 */
[----:B------:R-:W-:-:S04]  /*0ff0*/  IMAD.HI.U32 R14, R8, R19, RZ ;  /* 0x00000013080e7227 */ /* 0x000fc800078e00ff */
[----:B------:R-:W-:Y:S01]  /*1000*/  IMAD R8, R14, R20, R19 ;  /* 0x000000140e087224 */ /* 0x000fe200078e0213 */
[----:B0-----:R-:W0:Y:S04]  /*1010*/  MUFU.RCP R13, R13 ;  /* 0x0000000d000d7308 */ /* 0x001e280000001000 */
[----:B------:R-:W-:-:S04]  /*1020*/  ISETP.GT.U32.AND P1, PT, R7, R8, PT ;  /* 0x000000080700720c */ /* 0x000fc80003f24070 */
[----:B------:R-:W2:Y:S08]  /*1030*/  I2F.RP R10, R16 ;  /* 0x00000010000a7306 */ /* 0x000eb00000209400 */
[----:B-1----:R-:W1:Y:S01]  /*1040*/  MUFU.RCP R12, R12 ;  /* 0x0000000c000c7308 */ /* 0x002e620000001000 */
[----:B0-----:R-:W-:Y:S01]  /*1050*/  IADD3 R11, PT, PT, R13, 0xffffffe, RZ ;  /* 0x0ffffffe0d0b7810 */ /* 0x001fe20007ffe0ff */
[----:B------:R-:W-:Y:S01]  /*1060*/  @!P1 IMAD.IADD R8, R8, 0x1, -R18 ;  /* 0x0000000108089824 */ /* 0x000fe200078e0a12 */
[----:B------:R-:W-:-:S04]  /*1070*/  @!P1 IADD3 R14, PT, PT, R14, 0x1, RZ ;  /* 0x000000010e0e9810 */ /* 0x000fc80007ffe0ff */
[----:B------:R-:W-:Y:S01]  /*1080*/  ISETP.GE.U32.AND P0, PT, R8, R7, PT ;  /* 0x000000070800720c */ /* 0x000fe20003f06070 */
[----:B--2---:R-:W0:Y:S01]  /*1090*/  MUFU.RCP R10, R10 ;  /* 0x0000000a000a7308 */ /* 0x004e220000001000 */
[----:B------:R-:W-:-:S04]  /*10a0*/  LOP3.LUT R7, R23, R2, RZ, 0x3c, !PT ;  /* 0x0000000217077212 */ /* 0x000fc800078e3cff */
[----:B------:R-:W-:Y:S01]  /*10b0*/  ISETP.GE.AND P3, PT, R7, RZ, PT ;  /* 0x000000ff0700720c */ /* 0x000fe20003f66270 */
[----:B------:R-:W-:Y:S02]  /*10c0*/  IMAD.MOV.U32 R7, RZ, RZ, R18 ;  /* 0x000000ffff077224 */ /* 0x000fe400078e0012 */
[----:B------:R-:W2:Y:S01]  /*10d0*/  F2I.FTZ.U32.TRUNC.NTZ R11, R11 ;  /* 0x0000000b000b7305 */ /* 0x000ea2000021f000 */
[----:B-1----:R-:W-:-:S03]  /*10e0*/  VIADD R12, R12, 0xffffffe ;  /* 0x0ffffffe0c0c7836 */ /* 0x002fc60000000000 */
[----:B------:R-:W-:-:S04]  /*10f0*/  @P0 IADD3 R14, PT, PT, R14, 0x1, RZ ;  /* 0x000000010e0e0810 */ /* 0x000fc80007ffe0ff */
[----:B------:R-:W1:Y:S01]  /*1100*/  F2I.FTZ.U32.TRUNC.NTZ R13, R12 ;  /* 0x0000000c000d7305 */ /* 0x000e62000021f000 */
[----:B0-----:R-:W-:Y:S01]  /*1110*/  VIADD R15, R10, 0xffffffe ;  /* 0x0ffffffe0a0f7836 */ /* 0x001fe20000000000 */
[----:B------:R-:W-:Y:S02]  /*1120*/  MOV R10, RZ ;  /* 0x000000ff000a7202 */ /* 0x000fe40000000f00 */
[----:B--2---:R-:W-:-:S04]  /*1130*/  IADD3 R25, PT, PT, RZ, -R11, RZ ;  /* 0x8000000bff197210 */ /* 0x004fc80007ffe0ff */
[----:B------:R-:W0:Y:S01]  /*1140*/  F2I.FTZ.U32.TRUNC.NTZ R15, R15 ;  /* 0x0000000f000f7305 */ /* 0x000e22000021f000 */
[----:B------:R-:W-:Y:S02]  /*1150*/  IMAD R25, R25, R18, RZ ;  /* 0x0000001219197224 */ /* 0x000fe400078e02ff */
[----:B-1----:R-:W-:Y:S02]  /*1160*/  IMAD.MOV R12, RZ, RZ, -R13 ;  /* 0x000000ffff0c7224 */ /* 0x002fe400078e0a0d */
[----:B------:R-:W-:-:S04]  /*1170*/  IMAD.HI.U32 R8, R11, R25, R10 ;  /* 0x000000190b087227 */ /* 0x000fc800078e000a */
[----:B------:R-:W-:Y:S01]  /*1180*/  IMAD.MOV.U32 R11, RZ, RZ, R22 ;  /* 0x000000ffff0b7224 */ /* 0x000fe200078e0016 */
[----:B------:R-:W-:Y:S01]  /*1190*/  LOP3.LUT R22, RZ, R2, RZ, 0x33, !PT ;  /* 0x00000002ff167212 */ /* 0x000fe200078e33ff */
[----:B------:R-:W-:Y:S02]  /*11a0*/  IMAD R25, R12, R17, RZ ;  /* 0x000000110c197224 */ /* 0x000fe400078e02ff */
[----:B------:R-:W-:-:S04]  /*11b0*/  IMAD.HI.U32 R10, R8, R11, RZ ;  /* 0x0000000b080a7227 */ /* 0x000fc800078e00ff */
[----:B------:R-:W-:Y:S02]  /*11c0*/  IMAD.MOV.U32 R12, RZ, RZ, RZ ;  /* 0x000000ffff0c7224 */ /* 0x000fe400078e00ff */
[----:B------:R-:W-:Y:S02]  /*11d0*/  IMAD R20, R10, R20, R11 ;  /* 0x000000140a147224 */ /* 0x000fe400078e020b */
[----:B0-----:R-:W-:Y:S02]  /*11e0*/  IMAD.MOV R27, RZ, RZ, -R15 ;  /* 0x000000ffff1b7224 */ /* 0x001fe400078e0a0f */
[----:B------:R-:W-:Y:S01]  /*11f0*/  IMAD.HI.U32 R12, R13, R25, R12 ;  /* 0x000000190d0c7227 */ /* 0x000fe200078e000c */
[----:B------:R-:W-:-:S03]  /*1200*/  ISETP.GT.U32.AND P5, PT, R7, R20, PT ;  /* 0x000000140700720c */ /* 0x000fc60003fa4070 */
[----:B------:R-:W-:Y:S02]  /*1210*/  IMAD.MOV.U32 R13, RZ, RZ, R14 ;  /* 0x000000ffff0d7224 */ /* 0x000fe400078e000e */
[----:B------:R-:W-:Y:S02]  /*1220*/  IMAD R25, R27, R16, RZ ;  /* 0x000000101b197224 */ /* 0x000fe400078e02ff */
[----:B------:R-:W-:Y:S01]  /*1230*/  IMAD.MOV.U32 R14, RZ, RZ, RZ ;  /* 0x000000ffff0e7224 */ /* 0x000fe200078e00ff */
[----:B------:R-:W-:-:S03]  /*1240*/  @!P3 IADD3 R13, PT, PT, -R13, RZ, RZ ;  /* 0x000000ff0d0db210 */ /* 0x000fc60007ffe1ff */
[----:B------:R-:W-:Y:S01]  /*1250*/  IMAD.HI.U32 R26, R15, R25, R14 ;  /* 0x000000190f1a7227 */ /* 0x000fe200078e000e */
[----:B------:R-:W-:Y:S02]  /*1260*/  IABS R15, R6 ;  /* 0x00000006000f7213 */ /* 0x000fe40000000000 */
[----:B------:R-:W-:Y:S01]  /*1270*/  SEL R14, R22, R13, !P2 ;  /* 0x0000000d160e7207 */ /* 0x000fe20005000000 */
[----:B------:R-:W-:Y:S01]  /*1280*/  @!P5 IMAD.IADD R20, R20, 0x1, -R18 ;  /* 0x000000011414d824 */ /* 0x000fe200078e0a12 */
[----:B------:R-:W-:Y:S01]  /*1290*/  IABS R13, R5 ;  /* 0x00000005000d7213 */ /* 0x000fe20000000000 */
[----:B------:R-:W-:Y:S01]  /*12a0*/  IMAD.HI.U32 R18, R26, R19, RZ ;  /* 0x000000131a127227 */ /* 0x000fe200078e00ff */
[----:B------:R-:W-:Y:S02]  /*12b0*/  IADD3 R28, PT, PT, RZ, -R15, RZ ;  /* 0x8000000fff1c7210 */ /* 0x000fe40007ffe0ff */
[----:B------:R-:W-:Y:S01]  /*12c0*/  IABS R15, R14 ;  /* 0x0000000e000f7213 */ /* 0x000fe20000000000 */
[----:B------:R-:W-:Y:S01]  /*12d0*/  IMAD.MOV R24, RZ, RZ, -R13 ;  /* 0x000000ffff187224 */ /* 0x000fe200078e0a0d */
[----:B------:R-:W-:Y:S01]  /*12e0*/  ISETP.GE.U32.AND P0, PT, R20, R7, PT ;  /* 0x000000071400720c */ /* 0x000fe20003f06070 */
[----:B------:R-:W-:-:S02]  /*12f0*/  IMAD R19, R18, R28, R19 ;  /* 0x0000001c12137224 */ /* 0x000fc400078e0213 */
[----:B------:R-:W-:-:S03]  /*1300*/  IMAD.HI.U32 R13, R12, R15, RZ ;  /* 0x0000000f0c0d7227 */ /* 0x000fc600078e00ff */
[----:B------:R-:W-:Y:S01]  /*1310*/  ISETP.GT.U32.AND P1, PT, R16, R19, PT ;  /* 0x000000131000720c */ /* 0x000fe20003f24070 */
[----:B------:R-:W-:Y:S01]  /*1320*/  IMAD R20, R13, R24, R15 ;  /* 0x000000180d147224 */ /* 0x000fe200078e020f */
[----:B------:R-:W-:Y:S01]  /*1330*/  LOP3.LUT R13, R21, R2, RZ, 0x3c, !PT ;  /* 0x00000002150d7212 */ /* 0x000fe200078e3cff */
[----:B------:R-:W-:Y:S01]  /*1340*/  IMAD.HI.U32 R15, R26, R11, RZ ;  /* 0x0000000b1a0f7227 */ /* 0x000fe200078e00ff */
[----:B------:R-:W-:Y:S02]  /*1350*/  LOP3.LUT R26, RZ, R5, RZ, 0x33, !PT ;  /* 0x00000005ff1a7212 */ /* 0x000fe400078e33ff */
[----:B------:R-:W-:Y:S01]  /*1360*/  ISETP.GE.AND P4, PT, R13, RZ, PT ;  /* 0x000000ff0d00720c */ /* 0x000fe20003f86270 */
[----:B------:R-:W-:Y:S01]  /*1370*/  @!P5 VIADD R10, R10, 0x1 ;  /* 0x000000010a0ad836 */ /* 0x000fe20000000000 */
[----:B------:R-:W-:Y:S01]  /*1380*/  ISETP.GT.U32.AND P5, PT, R17, R20, PT ;  /* 0x000000141100720c */ /* 0x000fe20003fa4070 */
[----:B------:R-:W-:-:S03]  /*1390*/  IMAD R13, R15, R28, R11 ;  /* 0x0000001c0f0d7224 */ /* 0x000fc600078e020b */
[----:B------:R-:W-:Y:S01]  /*13a0*/  @P0 IADD3 R10, PT, PT, R10, 0x1, RZ ;  /* 0x000000010a0a0810 */ /* 0x000fe20007ffe0ff */
[----:B------:R-:W-:Y:S01]  /*13b0*/  @!P1 IMAD.IADD R19, R19, 0x1, -R16 ;  /* 0x0000000113139824 */ /* 0x000fe200078e0a10 */
[----:B------:R-:W-:Y:S01]  /*13c0*/  ISETP.GT.U32.AND P0, PT, R16, R13, PT ;  /* 0x0000000d1000720c */ /* 0x000fe20003f04070 */
[----:B------:R-:W-:Y:S01]  /*13d0*/  @!P1 VIADD R18, R18, 0x1 ;  /* 0x0000000112129836 */ /* 0x000fe20000000000 */
[----:B------:R-:W-:Y:S02]  /*13e0*/  ISETP.NE.AND P1, PT, R6, RZ, PT ;  /* 0x000000ff0600720c */ /* 0x000fe40003f25270 */
[----:B------:R-:W-:Y:S01]  /*13f0*/  ISETP.GE.U32.AND P3, PT, R19, R16, PT ;  /* 0x000000101300720c */ /* 0x000fe20003f66070 */
[----:B------:R-:W-:Y:S01]  /*1400*/  @!P4 IMAD.MOV R10, RZ, RZ, -R10 ;  /* 0x000000ffff0ac224 */ /* 0x000fe200078e0a0a */
[----:B------:R-:W-:Y:S02]  /*1410*/  LOP3.LUT R19, R23, R6, RZ, 0x3c, !PT ;  /* 0x0000000617137212 */ /* 0x000fe400078e3cff */
[----:B------:R-:W-:-:S02]  /*1420*/  @!P5 IADD3 R20, PT, PT, R20, -R17, RZ ;  /* 0x800000111414d210 */ /* 0x000fc40007ffe0ff */
[----:B------:R-:W-:Y:S02]  /*1430*/  SEL R22, R22, R10, !P2 ;  /* 0x0000000a16167207 */ /* 0x000fe40005000000 */
[----:B------:R-:W0:Y:S01]  /*1440*/  LDC.64 R10, c[0x0][0x390] ;  /* 0x0000e400ff0a7b82 */ /* 0x000e220000000a00 */
[----:B------:R-:W-:Y:S01]  /*1450*/  ISETP.GT.U32.AND P2, PT, R17, R20, PT ;  /* 0x000000141100720c */ /* 0x000fe20003f44070 */
[----:B------:R-:W-:Y:S01]  /*1460*/  @!P0 IMAD.IADD R13, R13, 0x1, -R16 ;  /* 0x000000010d0d8824 */ /* 0x000fe200078e0a10 */
[----:B------:R-:W-:Y:S02]  /*1470*/  ISETP.GE.AND P4, PT, R19, RZ, PT ;  /* 0x000000ff1300720c */ /* 0x000fe40003f86270 */
[----:B------:R-:W-:Y:S02]  /*1480*/  IABS R19, R22 ;  /* 0x0000001600137213 */ /* 0x000fe40000000000 */
[----:B------:R-:W-:Y:S01]  /*1490*/  ISETP.GE.AND P5, PT, R14, RZ, PT ;  /* 0x000000ff0e00720c */ /* 0x000fe20003fa6270 */
[----:B------:R-:W-:Y:S01]  /*14a0*/  IMAD.MOV R14, RZ, RZ, -R14 ;  /* 0x000000ffff0e7224 */ /* 0x000fe200078e0a0e */
[----:B------:R-:W-:-:S02]  /*14b0*/  @P3 IADD3 R18, PT, PT, R18, 0x1, RZ ;  /* 0x0000000112123810 */ /* 0x000fc40007ffe0ff */
[----:B------:R-:W-:Y:S01]  /*14c0*/  ISETP.GE.U32.AND P3, PT, R13, R16, PT ;  /* 0x000000100d00720c */ /* 0x000fe20003f66070 */
[----:B------:R-:W-:Y:S01]  /*14d0*/  IMAD.HI.U32 R13, R12, R19, RZ ;  /* 0x000000130c0d7227 */ /* 0x000fe200078e00ff */
[----:B------:R-:W-:Y:S02]  /*14e0*/  LOP3.LUT R16, RZ, R6, RZ, 0x33, !PT ;  /* 0x00000006ff107212 */ /* 0x000fe400078e33ff */
[----:B------:R-:W-:Y:S01]  /*14f0*/  @!P0 IADD3 R15, PT, PT, R15, 0x1, RZ ;  /* 0x000000010f0f8810 */ /* 0x000fe20007ffe0ff */
[----:B------:R-:W-:Y:S01]  /*1500*/  @!P2 IMAD.IADD R20, R20, 0x1, -R17 ;  /* 0x000000011414a824 */ /* 0x000fe200078e0a11 */
[----:B------:R-:W-:Y:S01]  /*1510*/  ISETP.NE.AND P2, PT, R5, RZ, PT ;  /* 0x000000ff0500720c */ /* 0x000fe20003f45270 */
[----:B------:R-:W-:Y:S02]  /*1520*/  @!P4 IMAD.MOV R18, RZ, RZ, -R18 ;  /* 0x000000ffff12c224 */ /* 0x000fe400078e0a12 */
[----:B------:R-:W-:Y:S01]  /*1530*/  IMAD R24, R13, R24, R19 ;  /* 0x000000180d187224 */ /* 0x000fe200078e0213 */
[----:B------:R-:W-:Y:S01]  /*1540*/  @!P5 IADD3 R20, PT, PT, -R20, RZ, RZ ;  /* 0x000000ff1414d210 */ /* 0x000fe20007ffe1ff */
[----:B------:R-:W1:Y:S01]  /*1550*/  LDC.64 R12, c[0x0][0x380] ;  /* 0x0000e000ff0c7b82 */ /* 0x000e620000000a00 */
[----:B------:R-:W-:Y:S01]  /*1560*/  SEL R18, R16, R18, !P1 ;  /* 0x0000001210127207 */ /* 0x000fe20004800000 */
[----:B------:R-:W-:Y:S01]  /*1570*/  IMAD R14, R2, R14, R23 ;  /* 0x0000000e020e7224 */ /* 0x000fe200078e0217 */
[----:B------:R-:W-:Y:S01]  /*1580*/  ISETP.GT.U32.AND P4, PT, R17, R24, PT ;  /* 0x000000181100720c */ /* 0x000fe20003f84070 */
[----:B------:R-:W-:Y:S01]  /*1590*/  @P3 VIADD R15, R15, 0x1 ;  /* 0x000000010f0f3836 */ /* 0x000fe20000000000 */
[----:B------:R-:W-:Y:S01]  /*15a0*/  SEL R19, R26, R20, !P2 ;  /* 0x000000141a137207 */ /* 0x000fe20005000000 */
[----:B0-----:R-:W-:-:S04]  /*15b0*/  IMAD R18, R18, R11, R11 ;  /* 0x0000000b12127224 */ /* 0x001fc800078e020b */
[----:B------:R-:W-:Y:S01]  /*15c0*/  IMAD.IADD R19, R18, 0x1, R19 ;  /* 0x0000000112137824 */ /* 0x000fe200078e0213 */
[----:B------:R-:W-:-:S03]  /*15d0*/  LOP3.LUT R18, R21, R6, RZ, 0x3c, !PT ;  /* 0x0000000615127212 */ /* 0x000fc600078e3cff */
[----:B------:R-:W-:Y:S01]  /*15e0*/  IMAD R19, R19, R10, R10 ;  /* 0x0000000a13137224 */ /* 0x000fe200078e020a */
[----:B------:R-:W-:Y:S01]  /*15f0*/  ISETP.GE.AND P5, PT, R18, RZ, PT ;  /* 0x000000ff1200720c */ /* 0x000fe20003fa6270 */
[----:B------:R-:W-:-:S03]  /*1600*/  @!P4 IMAD.IADD R24, R24, 0x1, -R17 ;  /* 0x000000011818c824 */ /* 0x000fc600078e0a11 */
[----:B------:R-:W-:Y:S02]  /*1610*/  IADD3 R25, PT, PT, R14, 0x1, R19 ;  /* 0x000000010e197810 */ /* 0x000fe40007ffe013 */
[----:B------:R-:W-:-:S03]  /*1620*/  ISETP.GT.U32.AND P0, PT, R17, R24, PT ;  /* 0x000000181100720c */ /* 0x000fc60003f04070 */
[----:B-1----:R-:W-:-:S04]  /*1630*/  IMAD.WIDE R28, R25, 0x8, R12 ;  /* 0x00000008191c7825 */ /* 0x002fc800078e020c */
[----:B------:R-:W-:-:S04]  /*1640*/  @!P5 IADD3 R15, PT, PT, -R15, RZ, RZ ;  /* 0x000000ff0f0fd210 */ /* 0x000fc80007ffe1ff */
[----:B------:R-:W-:Y:S02]  /*1650*/  SEL R20, R16, R15, !P1 ;  /* 0x0000000f10147207 */ /* 0x000fe40004800000 */
[----:B------:R-:W-:Y:S01]  /*1660*/  @!P0 IMAD.IADD R24, R24, 0x1, -R17 ;  /* 0x0000000118188824 */ /* 0x000fe200078e0a11 */
        /* <DEDUP_REMOVED lines=11> */
[----:B------:R-:W-:Y:S01]  /*1720*/  ISETP.GE.AND P0, PT, R22, RZ, PT ;  /* 0x000000ff1600720c */ /* 0x000fe20003f06270 */
[----:B--2---:R-:W-:Y:S01]  /*1730*/  DADD R14, R18, R14 ;  /* 0x00000000120e7229 */ /* 0x004fe2000000000e */
[----:B------:R-:W-:-:S05]  /*1740*/  IADD3 R19, PT, PT, -R4, R25, RZ ;  /* 0x0000001904137210 */ /* 0x000fca0007ffe1ff */
[----:B------:R-:W-:-:S06]  /*1750*/  IMAD.WIDE R18, R19, 0x8, R12 ;  /* 0x0000000813127825 */ /* 0x000fcc00078e020c */
[----:B------:R-:W2:Y:S01]  /*1760*/  LDG.E.64 R18, desc[UR8][R18.64] ;  /* 0x0000000812127981 */ /* 0x000ea2000c1e1b00 */
[----:B---3--:R-:W-:Y:S01]  /*1770*/  DADD R28, R14, R16 ;  /* 0x000000000e1c7229 */ /* 0x008fe20000000010 */
[----:B------:R-:W-:Y:S01]  /*1780*/  @!P0 IMAD.MOV R24, RZ, RZ, -R24 ;  /* 0x000000ffff188224 */ /* 0x000fe200078e0a18 */
[----:B------:R-:W0:Y:S01]  /*1790*/  LDC.64 R14, c[0x0][0x388] ;  /* 0x0000e200ff0e7b82 */ /* 0x000e220000000a00 */
[----:B------:R-:W-:-:S03]  /*17a0*/  IMAD R20, R20, R11, R11 ;  /* 0x0000000b14147224 */ /* 0x000fc600078e020b */
[----:B------:R-:W-:Y:S02]  /*17b0*/  SEL R27, R26, R24, !P2 ;  /* 0x000000181a1b7207 */ /* 0x000fe40005000000 */
[----:B------:R-:W-:-:S03]  /*17c0*/  IADD3 R22, PT, PT, -R22, RZ, RZ ;  /* 0x000000ff16167210 */ /* 0x000fc60007ffe1ff */
        /* <DEDUP_REMOVED lines=12> */
[----:B0-----:R0:W2:Y:S01]  /*1890*/  LDG.E.64 R18, desc[UR8][R26.64+-0x8] ;  /* 0xfffff8081a127981 */ /* 0x0010a2000c1e1b00 */
[----:B------:R-:W-:-:S06]  /*18a0*/  IMAD.WIDE R16, R10, 0x8, R26 ;  /* 0x000000080a107825 */ /* 0x000fcc00078e021a */
[----:B------:R-:W3:Y:S01]  /*18b0*/  LDG.E.64 R16, desc[UR8][R16.64] ;  /* 0x0000000810107981 */ /* 0x000ee2000c1e1b00 */
[----:B------:R-:W-:Y:S02]  /*18c0*/  IMAD.IADD R20, R29, 0x1, -R10 ;  /* 0x000000011d147824 */ /* 0x000fe400078e0a0a */
[----:B0-----:R-:W-:Y:S01]  /*18d0*/  IMAD.WIDE R26, R4, 0x8, R26 ;  /* 0x00000008041a7825 */ /* 0x001fe200078e021a */
[----:B--2---:R-:W-:-:S03]  /*18e0*/  DADD R24, R24, R18 ;  /* 0x0000000018187229 */ /* 0x004fc60000000012 */
[----:B------:R-:W-:-:S06]  /*18f0*/  IMAD.WIDE R18, R20, 0x8, R12 ;  /* 0x0000000814127825 */ /* 0x000fcc00078e020c */
[----:B------:R-:W2:Y:S01]  /*1900*/  LDG.E.64 R18, desc[UR8][R18.64] ;  /* 0x0000000812127981 */ /* 0x000ea2000c1e1b00 */
[----:B------:R-:W-:Y:S01]  /*1910*/  IMAD.IADD R20, R29, 0x1, -R4 ;  /* 0x000000011d147824 */ /* 0x000fe200078e0a04 */
[----:B---3--:R-:W-:Y:S02]  /*1920*/  DADD R24, R24, R16 ;  /* 0x0000000018187229 */ /* 0x008fe40000000010 */
[----:B------:R-:W3:Y:S01]  /*1930*/  LDG.E.64 R16, desc[UR8][R26.64] ;  /* 0x000000081a107981 */ /* 0x000ee2000c1e1b00 */
[----:B------:R-:W-:-:S06]  /*1940*/  IMAD.WIDE R12, R20, 0x8, R12 ;  /* 0x00000008140c7825 */ /* 0x000fcc00078e020c */
[----:B------:R-:W4:Y:S01]  /*1950*/  LDG.E.64 R12, desc[UR8][R12.64] ;  /* 0x000000080c0c7981 */ /* 0x000f22000c1e1b00 */
[----:B------:R-:W-:Y:S01]  /*1960*/  IMAD.WIDE R14, R29, 0x8, R14 ;  /* 0x000000081d0e7825 */ /* 0x000fe200078e020e */
[----:B------:R-:W-:-:S04]  /*1970*/  UIADD3 UR6, UPT, UPT, UR6, 0x2, URZ ;  /* 0x0000000206067890 */ /* 0x000fc8000fffe0ff */
[----:B------:R-:W-:Y:S01]  /*1980*/  UISETP.NE.AND UP0, UPT, UR6, URZ, UPT ;  /* 0x000000ff0600728c */ /* 0x000fe2000bf05270 */
[C---:B------:R-:W-:Y:S01]  /*1990*/  LEA R23, R9.reuse, R23, 0x1 ;  /* 0x0000001709177211 */ /* 0x040fe200078e08ff */
[----:B------:R-:W-:Y:S01]  /*19a0*/  IMAD R21, R9, 0x2, R21 ;  /* 0x0000000209157824 */ /* 0x000fe200078e0215 */
[----:B--2---:R-:W-:-:S08]  /*19b0*/  DADD R24, R24, R18 ;  /* 0x0000000018187229 */ /* 0x004fd00000000012 */
[----:B---3--:R-:W-:-:S08]  /*19c0*/  DADD R16, R24, R16 ;  /* 0x0000000018107229 */ /* 0x008fd00000000010 */
[----:B----4-:R-:W-:-:S08]  /*19d0*/  DADD R16, R16, R12 ;  /* 0x0000000010107229 */ /* 0x010fd0000000000c */
[----:B------:R-:W-:-:S07]  /*19e0*/  DMUL R16, R16, UR20 ;  /* 0x0000001410107c28 */ /* 0x000fce0008000000 */
[----:B------:R1:W-:Y:S01]  /*19f0*/  STG.E.64 desc[UR8][R14.64], R16 ;  /* 0x000000100e007986 */ /* 0x0003e2000c101b08 */
[----:B------:R-:W-:Y:S05]  /*1a00*/  BRA.U UP0, `(.L_x_13) ;  /* 0xfffffff500507547 */ /* 0x000fea000b83ffff */
.L_x_12:
[----:B------:R-:W2:Y:S02]  /*1a10*/  LDC R7, c[0x0][0x39c] ;  /* 0x0000e700ff077b82 */ /* 0x000ea40000000800 */
[----:B--2---:R-:W-:-:S04]  /*1a20*/  LOP3.LUT R7, R7, 0x1, RZ, 0xc0, !PT ;  /* 0x0000000107077812 */ /* 0x004fc800078ec0ff */
[----:B------:R-:W-:-:S13]  /*1a30*/  ISETP.NE.U32.AND P0, PT, R7, 0x1, PT ;  /* 0x000000010700780c */ /* 0x000fda0003f05070 */
[----:B------:R-:W-:Y:S05]  /*1a40*/  @!P0 EXIT ;  /* 0x000000000000894d */ /* 0x000fea0003800000 */
[----:B------:R-:W-:Y:S01]  /*1a50*/  IABS R8, R2 ;  /* 0x0000000200087213 */ /* 0x000fe20000000000 */
[----:B------:R-:W-:Y:S01]  /*1a60*/  IMAD R3, R0, UR4, R3 ;  /* 0x0000000400037c24 */ /* 0x000fe2000f8e0203 */
[----:B-1----:R-:W-:Y:S02]  /*1a70*/  IABS R14, R6 ;  /* 0x00000006000e7213 */ /* 0x002fe40000000000 */
[----:B------:R-:W1:Y:S01]  /*1a80*/  I2F.RP R9, R8 ;  /* 0x0000000800097306 */ /* 0x000e620000209400 */
[----:B------:R-:W-:Y:S02]  /*1a90*/  IABS R7, R5 ;  /* 0x0000000500077213 */ /* 0x000fe40000000000 */
[----:B------:R-:W-:Y:S02]  /*1aa0*/  IABS R0, R3 ;  /* 0x0000000300007213 */ /* 0x000fe40000000000 */
[----:B------:R-:W-:-:S03]  /*1ab0*/  ISETP.NE.AND P4, PT, R6, RZ, PT ;  /* 0x000000ff0600720c */ /* 0x000fc60003f85270 */
[----:B0-----:R-:W0:Y:S08]  /*1ac0*/  I2F.RP R18, R14 ;  /* 0x0000000e00127306 */ /* 0x001e300000209400 */
[----:B-1----:R-:W1:Y:S08]  /*1ad0*/  MUFU.RCP R9, R9 ;  /* 0x0000000900097308 */ /* 0x002e700000001000 */
[----:B------:R-:W2:Y:S08]  /*1ae0*/  I2F.RP R16, R7 ;  /* 0x0000000700107306 */ /* 0x000eb00000209400 */
[----:B0-----:R-:W-:Y:S01]  /*1af0*/  MUFU.RCP R18, R18 ;  /* 0x0000001200127308 */ /* 0x001fe20000001000 */
[----:B-1----:R-:W-:-:S07]  /*1b00*/  VIADD R12, R9, 0xffffffe ;  /* 0x0ffffffe090c7836 */ /* 0x002fce0000000000 */
[----:B------:R0:W1:Y:S08]  /*1b10*/  F2I.FTZ.U32.TRUNC.NTZ R13, R12 ;  /* 0x0000000c000d7305 */ /* 0x000070000021f000 */
[----:B--2---:R-:W2:Y:S01]  /*1b20*/  MUFU.RCP R16, R16 ;  /* 0x0000001000107308 */ /* 0x004ea20000001000 */
[----:B0-----:R-:W-:Y:S01]  /*1b30*/  IMAD.MOV.U32 R12, RZ, RZ, RZ ;  /* 0x000000ffff0c7224 */ /* 0x001fe200078e00ff */
[----:B-1----:R-:W-:-:S05]  /*1b40*/  IADD3 R15, PT, PT, RZ, -R13, RZ ;  /* 0x8000000dff0f7210 */ /* 0x002fca0007ffe0ff */
[----:B------:R-:W-:Y:S01]  /*1b50*/  IMAD R9, R15, R8, RZ ;  /* 0x000000080f097224 */ /* 0x000fe200078e02ff */
[----:B------:R-:W-:-:S03]  /*1b60*/  IABS R15, R2 ;  /* 0x00000002000f7213 */ /* 0x000fc60000000000 */
[----:B------:R-:W-:-:S04]  /*1b70*/  IMAD.HI.U32 R9, R13, R9, R12 ;  /* 0x000000090d097227 */ /* 0x000fc800078e000c */
[----:B------:R-:W-:Y:S02]  /*1b80*/  IMAD.MOV R17, RZ, RZ, -R15 ;  /* 0x000000ffff117224 */ /* 0x000fe400078e0a0f */
[----:B------:R-:W-:Y:S01]  /*1b90*/  IMAD.HI.U32 R15, R9, R0, RZ ;  /* 0x00000000090f7227 */ /* 0x000fe200078e00ff */
[----:B------:R-:W-:-:S03]  /*1ba0*/  IADD3 R9, PT, PT, R18, 0xffffffe, RZ ;  /* 0x0ffffffe12097810 */ /* 0x000fc60007ffe0ff */
[----:B------:R-:W-:Y:S02]  /*1bb0*/  IMAD R17, R15, R17, R0 ;  /* 0x000000110f117224 */ /* 0x000fe400078e0200 */
[----:B--2---:R-:W-:Y:S01]  /*1bc0*/  VIADD R12, R16, 0xffffffe ;  /* 0x0ffffffe100c7836 */ /* 0x004fe20000000000 */
[----:B------:R-:W0:Y:S01]  /*1bd0*/  F2I.FTZ.U32.TRUNC.NTZ R9, R9 ;  /* 0x0000000900097305 */ /* 0x000e22000021f000 */
[----:B------:R-:W-:Y:S02]  /*1be0*/  IABS R16, R5 ;  /* 0x0000000500107213 */ /* 0x000fe40000000000 */
[----:B------:R-:W-:-:S03]  /*1bf0*/  ISETP.GT.U32.AND P1, PT, R8, R17, PT ;  /* 0x000000110800720c */ /* 0x000fc60003f24070 */
[----:B------:R-:W-:Y:S02]  /*1c00*/  IMAD.MOV R16, RZ, RZ, -R16 ;  /* 0x000000ffff107224 */ /* 0x000fe400078e0a10 */
[----:B------:R-:W1:Y:S08]  /*1c10*/  F2I.FTZ.U32.TRUNC.NTZ R13, R12 ;  /* 0x0000000c000d7305 */ /* 0x000e70000021f000 */
[----:B------:R-:W-:-:S02]  /*1c20*/  @!P1 IMAD.IADD R17, R17, 0x1, -R8 ;  /* 0x0000000111119824 */ /* 0x000fc400078e0a08 */
[----:B------:R-:W-:Y:S01]  /*1c30*/  @!P1 VIADD R15, R15, 0x1 ;  /* 0x000000010f0f9836 */ /* 0x000fe20000000000 */
[----:B------:R-:W-:Y:S02]  /*1c40*/  ISETP.NE.AND P1, PT, R2, RZ, PT ;  /* 0x000000ff0200720c */ /* 0x000fe40003f25270 */
[----:B------:R-:W-:Y:S02]  /*1c50*/  ISETP.GE.U32.AND P0, PT, R17, R8, PT ;  /* 0x000000081100720c */ /* 0x000fe40003f06070 */
[----:B------:R-:W-:Y:S02]  /*1c60*/  LOP3.LUT R8, R3, R2, RZ, 0x3c, !PT ;  /* 0x0000000203087212 */ /* 0x000fe400078e3cff */
[----:B0-----:R-:W-:Y:S02]  /*1c70*/  IADD3 R17, PT, PT, RZ, -R9, RZ ;  /* 0x80000009ff117210 */ /* 0x001fe40007ffe0ff */
[----:B------:R-:W-:Y:S01]  /*1c80*/  ISETP.GE.AND P2, PT, R8, RZ, PT ;  /* 0x000000ff0800720c */ /* 0x000fe20003f46270 */
[----:B------:R-:W-:Y:S01]  /*1c90*/  IMAD.MOV.U32 R8, RZ, RZ, RZ ;  /* 0x000000ffff087224 */ /* 0x000fe200078e00ff */
[----:B-1----:R-:W-:Y:S01]  /*1ca0*/  IADD3 R12, PT, PT, RZ, -R13, RZ ;  /* 0x8000000dff0c7210 */ /* 0x002fe20007ffe0ff */
[----:B------:R-:W-:-:S04]  /*1cb0*/  IMAD R17, R17, R14, RZ ;  /* 0x0000000e11117224 */ /* 0x000fc800078e02ff */
[----:B------:R-:W-:Y:S02]  /*1cc0*/  @P0 VIADD R15, R15, 0x1 ;  /* 0x000000010f0f0836 */ /* 0x000fe40000000000 */
[----:B------:R-:W-:Y:S01]  /*1cd0*/  IMAD.HI.U32 R17, R9, R17, R8 ;  /* 0x0000001109117227 */ /* 0x000fe200078e0008 */
[----:B------:R-:W-:-:S03]  /*1ce0*/  IABS R8, R6 ;  /* 0x0000000600087213 */ /* 0x000fc60000000000 */
[----:B------:R-:W-:Y:S01]  /*1cf0*/  IMAD R9, R12, R7, RZ ;  /* 0x000000070c097224 */ /* 0x000fe200078e02ff */
[----:B------:R-:W-:Y:S01]  /*1d00*/  IADD3 R18, PT, PT, RZ, -R8, RZ ;  /* 0x80000008ff127210 */ /* 0x000fe20007ffe0ff */
[----:B------:R-:W-:Y:S01]  /*1d10*/  @!P2 IMAD.MOV R15, RZ, RZ, -R15 ;  /* 0x000000ffff0fa224 */ /* 0x000fe200078e0a0f */
[----:B------:R-:W-:Y:S01]  /*1d20*/  @!P1 LOP3.LUT R15, RZ, R2, RZ, 0x33, !PT ;  /* 0x00000002ff0f9212 */ /* 0x000fe200078e33ff */
[----:B------:R-:W-:-:S03]  /*1d30*/  IMAD.MOV.U32 R12, RZ, RZ, RZ ;  /* 0x000000ffff0c7224 */ /* 0x000fc600078e00ff */
[----:B------:R-:W-:Y:S01]  /*1d40*/  IABS R8, R15 ;  /* 0x0000000f00087213 */ /* 0x000fe20000000000 */
[----:B------:R-:W-:Y:S01]  /*1d50*/  IMAD.HI.U32 R12, R13, R9, R12 ;  /* 0x000000090d0c7227 */ /* 0x000fe200078e000c */
[----:B------:R-:W-:-:S03]  /*1d60*/  MOV R13, R18 ;  /* 0x00000012000d7202 */ /* 0x000fc60000000f00 */
[----:B------:R-:W-:-:S04]  /*1d70*/  IMAD.HI.U32 R9, R17, R0, RZ ;  /* 0x0000000011097227 */ /* 0x000fc800078e00ff */
[----:B------:R-:W-:Y:S02]  /*1d80*/  IMAD.MOV.U32 R17, RZ, RZ, R8 ;  /* 0x000000ffff117224 */ /* 0x000fe400078e0008 */
        /* <DEDUP_REMOVED lines=8> */
[-C--:B------:R-:W-:Y:S01]  /*1e10*/  @!P2 IADD3 R13, PT, PT, R13, -R14.reuse, RZ ;  /* 0x8000000e0d0da210 */ /* 0x080fe20007ffe0ff */
[----:B------:R-:W-:Y:S01]  /*1e20*/  @!P2 VIADD R9, R9, 0x1 ;  /* 0x000000010909a836 */ /* 0x000fe20000000000 */
[----:B------:R-:W-:Y:S02]  /*1e30*/  ISETP.NE.AND P2, PT, R5, RZ, PT ;  /* 0x000000ff0500720c */ /* 0x000fe40003f45270 */
[----:B------:R-:W-:-:S04]  /*1e40*/  ISETP.GE.U32.AND P0, PT, R13, R14, PT ;  /* 0x0000000e0d00720c */ /* 0x000fc80003f06070 */
[----:B------:R-:W-:-:S05]  /*1e50*/  @!P1 IMAD.IADD R0, R0, 0x1, -R7 ;  /* 0x0000000100009824 */ /* 0x000fca00078e0a07 */
[----:B------:R-:W-:-:S04]  /*1e60*/  ISETP.GT.U32.AND P1, PT, R7, R0, PT ;  /* 0x000000000700720c */ /* 0x000fc80003f24070 */
[----:B------:R-:W-:Y:S02]  /*1e70*/  @P0 IADD3 R9, PT, PT, R9, 0x1, RZ ;  /* 0x0000000109090810 */ /* 0x000fe40007ffe0ff */
[----:B------:R-:W-:Y:S01]  /*1e80*/  ISETP.GE.AND P0, PT, R15, RZ, PT ;  /* 0x000000ff0f00720c */ /* 0x000fe20003f06270 */
[----:B------:R-:W-:Y:S02]  /*1e90*/  IMAD.MOV R15, RZ, RZ, -R15 ;  /* 0x000000ffff0f7224 */ /* 0x000fe400078e0a0f */
[----:B------:R-:W-:Y:S01]  /*1ea0*/  @!P3 IMAD.MOV R9, RZ, RZ, -R9 ;  /* 0x000000ffff09b224 */ /* 0x000fe200078e0a09 */
[----:B------:R-:W-:Y:S01]  /*1eb0*/  @!P4 LOP3.LUT R9, RZ, R6, RZ, 0x33, !PT ;  /* 0x00000006ff09c212 */ /* 0x000fe200078e33ff */
[----:B------:R-:W-:Y:S02]  /*1ec0*/  IMAD R2, R2, R15, R3 ;  /* 0x0000000f02027224 */ /* 0x000fe400078e0203 */
[----:B------:R-:W-:Y:S02]  /*1ed0*/  @!P1 IMAD.IADD R0, R0, 0x1, -R7 ;  /* 0x0000000100009824 */ /* 0x000fe400078e0a07 */
[----:B------:R-:W0:Y:S01]  /*1ee0*/  LDC.64 R6, c[0x0][0x380] ;  /* 0x0000e000ff067b82 */ /* 0x000e220000000a00 */
[----:B------:R-:W-:-:S03]  /*1ef0*/  IMAD R9, R9, R11, R11 ;  /* 0x0000000b09097224 */ /* 0x000fc600078e020b */
[----:B------:R-:W-:Y:S02]  /*1f00*/  @!P0 IADD3 R0, PT, PT, -R0, RZ, RZ ;  /* 0x000000ff00008210 */ /* 0x000fe40007ffe1ff */
        /* <DEDUP_REMOVED lines=29> */
.L_x_11:
[----:B------:R-:W-:-:S04]  /*20e0*/  ISETP.LT.AND P0, PT, R3, UR17, PT ;  /* 0x0000001103007c0c */ /* 0x000fc8000bf01270 */
[----:B------:R-:W-:-:S13]  /*20f0*/  ISETP.LE.OR P0, PT, R3, UR18, !P0 ;  /* 0x0000001203007c0c */ /* 0x000fda000c703670 */
[----:B------:R-:W-:Y:S05]  /*2100*/  @P0 EXIT ;  /* 0x000000000000094d */ /* 0x000fea0003800000 */
[----:B------:R-:W0:Y:S02]  /*2110*/  LDCU.64 UR20, c[0x0][0x398] ;  /* 0x00007300ff1477ac */ /* 0x000e240008000a00 */
[----:B0-----:R-:W-:-:S13]  /*2120*/  ISETP.LE.AND P0, PT, RZ, UR21, PT ;  /* 0x00000015ff007c0c */ /* 0x001fda000bf03270 */
[----:B------:R-:W-:Y:S05]  /*2130*/  @!P0 EXIT ;  /* 0x000000000000894d */ /* 0x000fea0003800000 */
[----:B------:R-:W0:Y:S01]  /*2140*/  LDCU UR6, c[0x0][0x394] ;  /* 0x00007280ff0677ac */ /* 0x000e220008000800 */
[----:B------:R-:W1:Y:S01]  /*2150*/  LDCU UR4, c[0x0][0x390] ;  /* 0x00007200ff0477ac */ /* 0x000e620008000800 */
[----:B------:R-:W-:Y:S01]  /*2160*/  UISETP.NE.AND UP0, UPT, UR21, URZ, UPT ;  /* 0x000000ff1500728c */ /* 0x000fe2000bf05270 */
[----:B0-----:R-:W-:Y:S01]  /*2170*/  MOV R7, UR6 ;  /* 0x0000000600077c02 */ /* 0x001fe20008000f00 */
[----:B-1----:R-:W-:Y:S01]  /*2180*/  IMAD.U32 R6, RZ, RZ, UR4 ;  /* 0x00000004ff067e24 */ /* 0x002fe2000f8e00ff */
[----:B------:R-:W-:-:S03]  /*2190*/  UMOV UR4, URZ ;  /* 0x000000ff00047c82 */ /* 0x000fc60008000000 */
[----:B------:R-:W-:Y:S02]  /*21a0*/  VIADD R5, R7, 0xfffffffe ;  /* 0xfffffffe07057836 */ /* 0x000fe40000000000 */
[C---:B------:R-:W-:Y:S02]  /*21b0*/  VIADD R2, R6.reuse, 0xfffffffe ;  /* 0xfffffffe06027836 */ /* 0x040fe40000000000 */
[----:B------:R-:W-:Y:S02]  /*21c0*/  IMAD R4, R6, R7, RZ ;  /* 0x0000000706047224 */ /* 0x000fe400078e02ff */
[C---:B------:R-:W-:Y:S02]  /*21d0*/  IMAD R3, R2.reuse, UR20, R3 ;  /* 0x0000001402037c24 */ /* 0x040fe4000f8e0203 */
[----:B------:R-:W-:Y:S01]  /*21e0*/  IMAD R8, R2, R5, RZ ;  /* 0x0000000502087224 */ /* 0x000fe200078e02ff */
[----:B------:R-:W-:Y:S06]  /*21f0*/  BRA.U !UP0, `(.L_x_14) ;  /* 0x0000001508bc7547 */ /* 0x000fec000b800000 */
[----:B------:R-:W-:Y:S01]  /*2200*/  IABS R9, R2 ;  /* 0x0000000200097213 */ /* 0x000fe20000000000 */
[----:B------:R-:W-:Y:S01]  /*2210*/  UIADD3 UR4, UPT, UPT, UR15, UR13, URZ ;  /* 0x0000000d0f047290 */ /* 0x000fe2000fffe0ff */
[----:B------:R-:W-:Y:S02]  /*2220*/  IABS R13, R8 ;  /* 0x00000008000d7213 */ /* 0x000fe40000000000 */
[----:B------:R-:W0:Y:S01]  /*2230*/  I2F.RP R16, R9 ;  /* 0x0000000900107306 */ /* 0x000e220000209400 */
[----:B------:R-:W-:Y:S01]  /*2240*/  IABS R24, R2 ;  /* 0x0000000200187213 */ /* 0x000fe20000000000 */
[----:B------:R-:W-:Y:S01]  /*2250*/  UIMAD UR4, UR4, UR10, UR14 ;  /* 0x0000000a040472a4 */ /* 0x000fe2000f8e020e */
[----:B------:R-:W-:Y:S02]  /*2260*/  IABS R21, R3 ;  /* 0x0000000300157213 */ /* 0x000fe40000000000 */
[-C--:B------:R-:W-:Y:S01]  /*2270*/  IABS R22, R5.reuse ;  /* 0x0000000500167213 */ /* 0x080fe20000000000 */
[----:B------:R-:W-:Y:S01]  /*2280*/  UIMAD UR4, UR4, UR7, UR16 ;  /* 0x00000007040472a4 */ /* 0x000fe2000f8e0210 */
[----:B------:R-:W-:Y:S01]  /*2290*/  ISETP.NE.AND P2, PT, R2, RZ, PT ;  /* 0x000000ff0200720c */ /* 0x000fe20003f45270 */
[----:B------:R-:W1:Y:S01]  /*22a0*/  I2F.RP R20, R13 ;  /* 0x0000000d00147306 */ /* 0x000e620000209400 */
[----:B------:R-:W-:-:S03]  /*22b0*/  LOP3.LUT R28, RZ, R5, RZ, 0x33, !PT ;  /* 0x00000005ff1c7212 */ /* 0x000fc600078e33ff */
[----:B------:R-:W-:-:S04]  /*22c0*/  IMAD R15, R12, UR4, R15 ;  /* 0x000000040c0f7c24 */ /* 0x000fc8000f8e020f */
[----:B0-----:R-:W0:Y:S01]  /*22d0*/  MUFU.RCP R16, R16 ;  /* 0x0000001000107308 */ /* 0x001e220000001000 */
[----:B------:R-:W-:Y:S01]  /*22e0*/  IMAD R14, R15, UR12, R14 ;  /* 0x0000000c0f0e7c24 */ /* 0x000fe2000f8e020e */
[----:B------:R-:W-:-:S06]  /*22f0*/  LOP3.LUT R15, RZ, R2, RZ, 0x33, !PT ;  /* 0x00000002ff0f7212 */ /* 0x000fcc00078e33ff */
[----:B------:R-:W2:Y:S08]  /*2300*/  I2F.RP R19, R22 ;  /* 0x0000001600137306 */ /* 0x000eb00000209400 */
[----:B-1----:R-:W-:Y:S01]  /*2310*/  MUFU.RCP R20, R20 ;  /* 0x0000001400147308 */ /* 0x002fe20000001000 */
[----:B0-----:R-:W-:-:S07]  /*2320*/  IADD3 R10, PT, PT, R16, 0xffffffe, RZ ;  /* 0x0ffffffe100a7810 */ /* 0x001fce0007ffe0ff */
[----:B------:R0:W1:Y:S08]  /*2330*/  F2I.FTZ.U32.TRUNC.NTZ R11, R10 ;  /* 0x0000000a000b7305 */ /* 0x000070000021f000 */
[----:B--2---:R-:W2:Y:S01]  /*2340*/  MUFU.RCP R19, R19 ;  /* 0x0000001300137308 */ /* 0x004ea20000001000 */
[----:B0-----:R-:W-:Y:S02]  /*2350*/  IMAD.MOV.U32 R10, RZ, RZ, RZ ;  /* 0x000000ffff0a7224 */ /* 0x001fe400078e00ff */
[----:B-1----:R-:W-:-:S04]  /*2360*/  IMAD.MOV R18, RZ, RZ, -R11 ;  /* 0x000000ffff127224 */ /* 0x002fc800078e0a0b */
[----:B------:R-:W-:Y:S01]  /*2370*/  IMAD R17, R18, R9, RZ ;  /* 0x0000000912117224 */ /* 0x000fe200078e02ff */
[----:B------:R-:W-:-:S03]  /*2380*/  IADD3 R18, PT, PT, RZ, -R24, RZ ;  /* 0x80000018ff127210 */ /* 0x000fc60007ffe0ff */
[----:B------:R-:W-:Y:S01]  /*2390*/  IMAD.HI.U32 R10, R11, R17, R10 ;  /* 0x000000110b0a7227 */ /* 0x000fe200078e000a */
[----:B------:R-:W-:-:S03]  /*23a0*/  LOP3.LUT R11, R3, R2, RZ, 0x3c, !PT ;  /* 0x00000002030b7212 */ /* 0x000fc600078e3cff */
[----:B------:R-:W-:Y:S01]  /*23b0*/  VIADD R17, R20, 0xffffffe ;  /* 0x0ffffffe14117836 */ /* 0x000fe20000000000 */
[----:B--2---:R-:W-:Y:S01]  /*23c0*/  IADD3 R20, PT, PT, R19, 0xffffffe, RZ ;  /* 0x0ffffffe13147810 */ /* 0x004fe20007ffe0ff */
[----:B------:R-:W-:Y:S01]  /*23d0*/  IMAD.HI.U32 R16, R10, R21, RZ ;  /* 0x000000150a107227 */ /* 0x000fe200078e00ff */
[----:B------:R-:W-:Y:S02]  /*23e0*/  ISETP.GE.AND P3, PT, R11, RZ, PT ;  /* 0x000000ff0b00720c */ /* 0x000fe40003f66270 */
[----:B------:R-:W0:Y:S01]  /*23f0*/  F2I.FTZ.U32.TRUNC.NTZ R19, R20 ;  /* 0x0000001400137305 */ /* 0x000e22000021f000 */
[----:B------:R-:W-:Y:S02]  /*2400*/  IMAD R18, R16, R18, R21 ;  /* 0x0000001210127224 */ /* 0x000fe400078e0215 */
[----:B------:R-:W-:-:S03]  /*2410*/  IMAD R11, R14, UR11, R23 ;  /* 0x0000000b0e0b7c24 */ /* 0x000fc6000f8e0217 */
[----:B------:R-:W-:Y:S01]  /*2420*/  ISETP.GT.U32.AND P1, PT, R9, R18, PT ;  /* 0x000000120900720c */ /* 0x000fe20003f24070 */
[----:B------:R-:W-:Y:S01]  /*2430*/  IMAD R11, R2, UR20, R11 ;  /* 0x00000014020b7c24 */ /* 0x000fe2000f8e020b */
[----:B------:R-:W1:Y:S01]  /*2440*/  F2I.FTZ.U32.TRUNC.NTZ R17, R17 ;  /* 0x0000001100117305 */ /* 0x000e62000021f000 */
[----:B0-----:R-:W-:-:S10]  /*2450*/  IMAD.MOV R25, RZ, RZ, -R19 ;  /* 0x000000ffff197224 */ /* 0x001fd400078e0a13 */
[----:B------:R-:W-:Y:S02]  /*2460*/  @!P1 IMAD.IADD R18, R18, 0x1, -R9 ;  /* 0x0000000112129824 */ /* 0x000fe400078e0a09 */
[----:B------:R-:W-:-:S03]  /*2470*/  @!P1 VIADD R16, R16, 0x1 ;  /* 0x0000000110109836 */ /* 0x000fc60000000000 */
[----:B------:R-:W-:Y:S01]  /*2480*/  ISETP.GE.U32.AND P0, PT, R18, R9, PT ;  /* 0x000000091200720c */ /* 0x000fe20003f06070 */
[----:B-1----:R-:W-:-:S04]  /*2490*/  IMAD.MOV R18, RZ, RZ, -R17 ;  /* 0x000000ffff127224 */ /* 0x002fc800078e0a11 */
[----:B------:R-:W-:Y:S01]  /*24a0*/  IMAD R23, R18, R13, RZ ;  /* 0x0000000d12177224 */ /* 0x000fe200078e02ff */
[----:B------:R-:W-:-:S07]  /*24b0*/  IABS R18, R8 ;  /* 0x0000000800127213 */ /* 0x000fce0000000000 */
[----:B------:R-:W-:-:S05]  /*24c0*/  @P0 IADD3 R16, PT, PT, R16, 0x1, RZ ;  /* 0x0000000110100810 */ /* 0x000fca0007ffe0ff */
[----:B------:R-:W-:Y:S02]  /*24d0*/  IMAD.MOV.U32 R14, RZ, RZ, R16 ;  /* 0x000000ffff0e7224 */ /* 0x000fe400078e0010 */
[----:B------:R-:W-:Y:S02]  /*24e0*/  HFMA2 R16, -RZ, RZ, 0, 0 ;  /* 0x00000000ff107431 */ /* 0x000fe400000001ff */
[----:B------:R-:W-:-:S05]  /*24f0*/  @!P3 IMAD.MOV R14, RZ, RZ, -R14 ;  /* 0x000000ffff0eb224 */ /* 0x000fca00078e0a0e */
[----:B------:R-:W-:Y:S01]  /*2500*/  SEL R14, R15, R14, !P2 ;  /* 0x0000000e0f0e7207 */ /* 0x000fe20005000000 */
[----:B------:R-:W-:Y:S01]  /*2510*/  IMAD R15, R25, R22, RZ ;  /* 0x00000016190f7224 */ /* 0x000fe200078e02ff */
[----:B------:R-:W-:Y:S01]  /*2520*/  IABS R25, R2 ;  /* 0x0000000200197213 */ /* 0x000fe20000000000 */
[----:B------:R-:W-:Y:S01]  /*2530*/  IMAD.HI.U32 R16, R17, R23, R16 ;  /* 0x0000001711107227 */ /* 0x000fe200078e0010 */
[----:B------:R-:W-:Y:S02]  /*2540*/  IABS R17, R5 ;  /* 0x0000000500117213 */ /* 0x000fe40000000000 */
[----:B------:R-:W-:Y:S01]  /*2550*/  IABS R20, R14 ;  /* 0x0000000e00147213 */ /* 0x000fe20000000000 */
[----:B------:R-:W-:Y:S01]  /*2560*/  IMAD.MOV R23, RZ, RZ, -R18 ;  /* 0x000000ffff177224 */ /* 0x000fe200078e0a12 */
[----:B------:R-:W-:Y:S01]  /*2570*/  MOV R18, RZ ;  /* 0x000000ff00127202 */ /* 0x000fe20000000f00 */
[----:B------:R-:W-:Y:S01]  /*2580*/  IMAD.MOV R26, RZ, RZ, -R17 ;  /* 0x000000ffff1a7224 */ /* 0x000fe200078e0a11 */
[----:B------:R-:W-:Y:S01]  /*2590*/  ISETP.GE.AND P4, PT, R14, RZ, PT ;  /* 0x000000ff0e00720c */ /* 0x000fe20003f86270 */
[----:B------:R-:W-:Y:S01]  /*25a0*/  IMAD.MOV.U32 R17, RZ, RZ, R23 ;  /* 0x000000ffff117224 */ /* 0x000fe200078e0017 */
[----:B------:R-:W-:Y:S01]  /*25b0*/  IABS R23, R11 ;  /* 0x0000000b00177213 */ /* 0x000fe20000000000 */
[----:B------:R-:W-:Y:S01]  /*25c0*/  IMAD.HI.U32 R18, R19, R15, R18 ;  /* 0x0000000f13127227 */ /* 0x000fe200078e0012 */
[----:B------:R-:W-:-:S03]  /*25d0*/  MOV R19, R20 ;  /* 0x0000001400137202 */ /* 0x000fc60000000f00 */
[----:B------:R-:W-:-:S04]  /*25e0*/  IMAD.HI.U32 R20, R16, R21, RZ ;  /* 0x0000001510147227 */ /* 0x000fc800078e00ff */
[----:B------:R-:W-:-:S04]  /*25f0*/  IMAD.HI.U32 R15, R18, R19, RZ ;  /* 0x00000013120f7227 */ /* 0x000fc800078e00ff */
[----:B------:R-:W-:Y:S02]  /*2600*/  IMAD R24, R20, R17, R21 ;  /* 0x0000001114187224 */ /* 0x000fe400078e0215 */
[----:B------:R-:W-:Y:S02]  /*2610*/  IMAD R21, R15, R26, R19 ;  /* 0x0000001a0f157224 */ /* 0x000fe400078e0213 */
[----:B------:R-:W-:Y:S01]  /*2620*/  IMAD.MOV.U32 R19, RZ, RZ, R23 ;  /* 0x000000ffff137224 */ /* 0x000fe200078e0017 */
[----:B------:R-:W-:Y:S01]  /*2630*/  ISETP.GT.U32.AND P3, PT, R13, R24, PT ;  /* 0x000000180d00720c */ /* 0x000fe20003f64070 */
[----:B------:R-:W-:Y:S01]  /*2640*/  IMAD.MOV R26, RZ, RZ, -R25 ;  /* 0x000000ffff1a7224 */ /* 0x000fe200078e0a19 */
[----:B------:R-:W-:Y:S01]  /*2650*/  ISETP.GT.U32.AND P0, PT, R22, R21, PT ;  /* 0x000000151600720c */ /* 0x000fe20003f04070 */
[----:B------:R-:W-:Y:S01]  /*2660*/  IMAD.HI.U32 R15, R10, R19, RZ ;  /* 0x000000130a0f7227 */ /* 0x000fe200078e00ff */
[----:B------:R-:W-:-:S03]  /*2670*/  IABS R23, R2 ;  /* 0x0000000200177213 */ /* 0x000fc60000000000 */
[----:B------:R-:W-:Y:S02]  /*2680*/  IMAD R26, R15, R26, R19 ;  /* 0x0000001a0f1a7224 */ /* 0x000fe400078e0213 */
[----:B------:R-:W-:-:S03]  /*2690*/  IMAD.MOV R14, RZ, RZ, -R14 ;  /* 0x000000ffff0e7224 */ /* 0x000fc600078e0a0e */
[----:B------:R-:W-:Y:S01]  /*26a0*/  ISETP.GT.U32.AND P5, PT, R9, R26, PT ;  /* 0x0000001a0900720c */ /* 0x000fe20003fa4070 */
[----:B------:R-:W-:Y:S01]  /*26b0*/  @!P3 VIADD R20, R20, 0x1 ;  /* 0x000000011414b836 */ /* 0x000fe20000000000 */
[-C--:B------:R-:W-:Y:S01]  /*26c0*/  @!P3 IADD3 R24, PT, PT, R24, -R13.reuse, RZ ;  /* 0x8000000d1818b210 */ /* 0x080fe20007ffe0ff */
[----:B------:R-:W-:Y:S02]  /*26d0*/  @!P0 IMAD.IADD R21, R21, 0x1, -R22 ;  /* 0x0000000115158824 */ /* 0x000fe400078e0a16 */
[----:B------:R-:W-:Y:S01]  /*26e0*/  IMAD R14, R2, R14, R3 ;  /* 0x0000000e020e7224 */ /* 0x000fe200078e0203 */
[----:B------:R-:W-:Y:S02]  /*26f0*/  ISETP.GE.U32.AND P1, PT, R24, R13, PT ;  /* 0x0000000d1800720c */ /* 0x000fe40003f26070 */
[----:B------:R-:W-:Y:S02]  /*2700*/  LOP3.LUT R24, R3, R8, RZ, 0x3c, !PT ;  /* 0x0000000803187212 */ /* 0x000fe400078e3cff */
[----:B------:R-:W-:-:S02]  /*2710*/  ISETP.GT.U32.AND P0, PT, R22, R21, PT ;  /* 0x000000151600720c */ /* 0x000fc40003f04070 */
[----:B------:R-:W-:Y:S01]  /*2720*/  ISETP.GE.AND P6, PT, R24, RZ, PT ;  /* 0x000000ff1800720c */ /* 0x000fe20003fc6270 */
[----:B------:R-:W-:Y:S01]  /*2730*/  IMAD.HI.U32 R24, R16, R19, RZ ;  /* 0x0000001310187227 */ /* 0x000fe200078e00ff */
[----:B------:R-:W-:Y:S02]  /*2740*/  @!P5 IADD3 R26, PT, PT, R26, -R23, RZ ;  /* 0x800000171a1ad210 */ /* 0x000fe40007ffe0ff */
[----:B------:R-:W-:Y:S01]  /*2750*/  LOP3.LUT R23, R11, R2, RZ, 0x3c, !PT ;  /* 0x000000020b177212 */ /* 0x000fe200078e3cff */
[----:B------:R-:W-:Y:S01]  /*2760*/  @!P5 VIADD R15, R15, 0x1 ;  /* 0x000000010f0fd836 */ /* 0x000fe20000000000 */
[----:B------:R-:W-:Y:S01]  /*2770*/  ISETP.GE.U32.AND P3, PT, R26, R9, PT ;  /* 0x000000091a00720c */ /* 0x000fe20003f66070 */
[----:B------:R-:W-:Y:S01]  /*2780*/  @P1 VIADD R20, R20, 0x1 ;  /* 0x0000000114141836 */ /* 0x000fe20000000000 */
[----:B------:R-:W-:Y:S02]  /*2790*/  LOP3.LUT R26, RZ, R8, RZ, 0x33, !PT ;  /* 0x00000008ff1a7212 */ /* 0x000fe400078e33ff */
[----:B------:R-:W-:Y:S01]  /*27a0*/  ISETP.GE.AND P1, PT, R23, RZ, PT ;  /* 0x000000ff1700720c */ /* 0x000fe20003f26270 */
[----:B------:R-:W-:Y:S01]  /*27b0*/  @!P0 IMAD.IADD R21, R21, 0x1, -R22 ;  /* 0x0000000115158824 */ /* 0x000fe200078e0a16 */
[----:B------:R-:W-:-:S02]  /*27c0*/  ISETP.NE.AND P0, PT, R5, RZ, PT ;  /* 0x000000ff0500720c */ /* 0x000fc40003f05270 */
[----:B------:R-:W-:Y:S01]  /*27d0*/  @!P6 IADD3 R20, PT, PT, -R20, RZ, RZ ;  /* 0x000000ff1414e210 */ /* 0x000fe20007ffe1ff */
[----:B------:R-:W-:Y:S01]  /*27e0*/  @!P4 IMAD.MOV R21, RZ, RZ, -R21 ;  /* 0x000000ffff15c224 */ /* 0x000fe200078e0a15 */
[----:B------:R-:W-:-:S03]  /*27f0*/  ISETP.NE.AND P6, PT, R8, RZ, PT ;  /* 0x000000ff0800720c */ /* 0x000fc60003fc5270 */
[----:B------:R-:W-:Y:S02]  /*2800*/  @P3 IADD3 R15, PT, PT, R15, 0x1, RZ ;  /* 0x000000010f0f3810 */ /* 0x000fe40007ffe0ff */
[----:B------:R-:W-:Y:S01]  /*2810*/  SEL R16, R26, R20, !P6 ;  /* 0x000000141a107207 */ /* 0x000fe20007000000 */
[----:B------:R-:W-:Y:S01]  /*2820*/  IMAD R20, R24, R17, R19 ;  /* 0x0000001118147224 */ /* 0x000fe200078e0213 */
[----:B------:R-:W-:Y:S02]  /*2830*/  SEL R28, R28, R21, !P0 ;  /* 0x000000151c1c7207 */ /* 0x000fe40004000000 */
[----:B------:R-:W-:Y:S01]  /*2840*/  @!P1 IADD3 R15, PT, PT, -R15, RZ, RZ ;  /* 0x000000ff0f0f9210 */ /* 0x000fe20007ffe1ff */
[----:B------:R-:W-:Y:S01]  /*2850*/  IMAD R19, R16, R7, R7 ;  /* 0x0000000710137224 */ /* 0x000fe200078e0207 */
[----:B------:R-:W-:Y:S01]  /*2860*/  ISETP.GT.U32.AND P3, PT, R13, R20, PT ;  /* 0x000000140d00720c */ /* 0x000fe20003f64070 */
[----:B------:R-:W0:Y:S02]  /*2870*/  LDC.64 R16, c[0x0][0x380] ;  /* 0x0000e000ff107b82 */ /* 0x000e240000000a00 */
[----:B------:R-:W-:Y:S01]  /*2880*/  IMAD.IADD R19, R28, 0x1, R19 ;  /* 0x000000011c137824 */ /* 0x000fe200078e0213 */
[----:B------:R-:W-:-:S03]  /*2890*/  LOP3.LUT R28, RZ, R2, RZ, 0x33, !PT ;  /* 0x00000002ff1c7212 */ /* 0x000fc600078e33ff */
[----:B------:R-:W-:Y:S01]  /*28a0*/  IMAD R19, R19, R6, R6 ;  /* 0x0000000613137224 */ /* 0x000fe200078e0206 */
[----:B------:R-:W-:-:S04]  /*28b0*/  SEL R25, R28, R15, !P2 ;  /* 0x0000000f1c197207 */ /* 0x000fc80005000000 */
[----:B------:R-:W-:Y:S01]  /*28c0*/  IADD3 R23, PT, PT, R14, 0x1, R19 ;  /* 0x000000010e177810 */ /* 0x000fe20007ffe013 */
[----:B------:R-:W-:Y:S01]  /*28d0*/  @!P3 IMAD.IADD R20, R20, 0x1, -R13 ;  /* 0x000000011414b824 */ /* 0x000fe200078e0a0d */
[----:B------:R-:W-:Y:S02]  /*28e0*/  IABS R14, R5 ;  /* 0x00000005000e7213 */ /* 0x000fe40000000000 */
[----:B------:R-:W-:Y:S02]  /*28f0*/  IABS R19, R25 ;  /* 0x0000001900137213 */ /* 0x000fe40000000000 */
[----:B------:R-:W-:Y:S01]  /*2900*/  ISETP.GE.U32.AND P2, PT, R20, R13, PT ;  /* 0x0000000d1400720c */ /* 0x000fe20003f46070 */
[----:B------:R-:W-:Y:S01]  /*2910*/  IMAD.MOV R15, RZ, RZ, -R14 ;  /* 0x000000ffff0f7224 */ /* 0x000fe200078e0a0e */
[----:B------:R-:W-:Y:S02]  /*2920*/  MOV R14, R19 ;  /* 0x00000013000e7202 */ /* 0x000fe40000000f00 */
[----:B------:R-:W-:-:S03]  /*2930*/  LOP3.LUT R19, R11, R8, RZ, 0x3c, !PT ;  /* 0x000000080b137212 */ /* 0x000fc600078e3cff */
[----:B------:R-:W-:Y:S01]  /*2940*/  IMAD.HI.U32 R13, R18, R14, RZ ;  /* 0x0000000e120d7227 */ /* 0x000fe200078e00ff */
[----:B------:R-:W-:-:S03]  /*2950*/  ISETP.GE.AND P1, PT, R19, RZ, PT ;  /* 0x000000ff1300720c */ /* 0x000fc60003f26270 */
[----:B0-----:R-:W-:-:S04]  /*2960*/  IMAD.WIDE R28, R23, 0x8, R16 ;  /* 0x00000008171c7825 */ /* 0x001fc800078e0210 */
[----:B------:R-:W-:Y:S01]  /*2970*/  IMAD R13, R13, R15, R14 ;  /* 0x0000000f0d0d7224 */ /* 0x000fe200078e020e */
[----:B------:R-:W2:Y:S04]  /*2980*/  LDG.E.64 R18, desc[UR8][R28.64+0x8] ;  /* 0x000008081c127981 */ /* 0x000ea8000c1e1b00 */
        /* <DEDUP_REMOVED lines=8> */
[----:B------:R-:W-:-:S06]  /*2a10*/  IMAD.WIDE R14, R4, 0x8, R28 ;  /* 0x00000008040e7825 */ /* 0x000fcc00078e021c */
[----:B------:R-:W3:Y:S01]  /*2a20*/  LDG.E.64 R14, desc[UR8][R14.64] ;  /* 0x000000080e0e7981 */ /* 0x000ee2000c1e1b00 */
[----:B------:R-:W-:Y:S01]  /*2a30*/  IMAD.IADD R27, R23, 0x1, -R4 ;  /* 0x00000001171b7824 */ /* 0x000fe200078e0a04 */
[----:B------:R-:W-:Y:S01]  /*2a40*/  ISETP.GT.U32.AND P4, PT, R22, R13, PT ;  /* 0x0000000d1600720c */ /* 0x000fe20003f84070 */
[----:B------:R-:W-:-:S04]  /*2a50*/  @!P3 VIADD R24, R24, 0x1 ;  /* 0x000000011818b836 */ /* 0x000fc80000000000 */
[----:B------:R-:W-:-:S08]  /*2a60*/  @P2 VIADD R24, R24, 0x1 ;  /* 0x0000000118182836 */ /* 0x000fd00000000000 */
[----:B------:R-:W-:Y:S01]  /*2a70*/  @!P4 IADD3 R13, PT, PT, R13, -R22, RZ ;  /* 0x800000160d0dc210 */ /* 0x000fe20007ffe0ff */
[----:B--2---:R-:W-:Y:S01]  /*2a80*/  DADD R18, R20, R18 ;  /* 0x0000000014127229 */ /* 0x004fe20000000012 */
[----:B------:R-:W-:-:S06]  /*2a90*/  IMAD.WIDE R20, R27, 0x8, R16 ;  /* 0x000000081b147825 */ /* 0x000fcc00078e0210 */
[----:B------:R-:W2:Y:S01]  /*2aa0*/  LDG.E.64 R20, desc[UR8][R20.64] ;  /* 0x0000000814147981 */ /* 0x000ea2000c1e1b00 */
[----:B------:R-:W-:Y:S02]  /*2ab0*/  ISETP.GT.U32.AND P4, PT, R22, R13, PT ;  /* 0x0000000d1600720c */ /* 0x000fe40003f84070 */
[----:B------:R-:W-:Y:S01]  /*2ac0*/  ISETP.GE.AND P2, PT, R25, RZ, PT ;  /* 0x000000ff1900720c */ /* 0x000fe20003f46270 */
[----:B------:R-:W-:Y:S01]  /*2ad0*/  @!P1 IMAD.MOV R24, RZ, RZ, -R24 ;  /* 0x000000ffff189224 */ /* 0x000fe200078e0a18 */
[----:B---3--:R-:W-:Y:S01]  /*2ae0*/  DADD R18, R18, R14 ;  /* 0x0000000012127229 */ /* 0x008fe2000000000e */
[----:B------:R-:W0:Y:S08]  /*2af0*/  LDC.64 R14, c[0x0][0x388] ;  /* 0x0000e200ff0e7b82 */ /* 0x000e300000000a00 */
[----:B------:R-:W-:-:S02]  /*2b00*/  @!P4 IADD3 R13, PT, PT, R13, -R22, RZ ;  /* 0x800000160d0dc210 */ /* 0x000fc40007ffe0ff */
[----:B------:R-:W-:Y:S02]  /*2b10*/  SEL R26, R26, R24, !P6 ;  /* 0x000000181a1a7207 */ /* 0x000fe40007000000 */
[----:B------:R-:W-:Y:S01]  /*2b20*/  LOP3.LUT R22, RZ, R5, RZ, 0x33, !PT ;  /* 0x00000005ff167212 */ /* 0x000fe200078e33ff */
[----:B------:R-:W-:Y:S02]  /*2b30*/  @!P2 IMAD.MOV R13, RZ, RZ, -R13 ;  /* 0x000000ffff0da224 */ /* 0x000fe400078e0a0d */
[----:B------:R-:W-:-:S03]  /*2b40*/  IMAD R26, R26, R7, R7 ;  /* 0x000000071a1a7224 */ /* 0x000fc600078e0207 */
[----:B------:R-:W-:Y:S02]  /*2b50*/  SEL R13, R22, R13, !P0 ;  /* 0x0000000d160d7207 */ /* 0x000fe40004000000 */
[----:B------:R-:W-:-:S03]  /*2b60*/  IADD3 R25, PT, PT, -R25, RZ, RZ ;  /* 0x000000ff19197210 */ /* 0x000fc60007ffe1ff */
[----:B------:R-:W-:-:S04]  /*2b70*/  IMAD.IADD R13, R13, 0x1, R26 ;  /* 0x000000010d0d7824 */ /* 0x000fc800078e021a */
[----:B------:R-:W-:Y:S01]  /*2b80*/  IMAD R13, R13, R6, R6 ;  /* 0x000000060d0d7224 */ /* 0x000fe200078e0206 */
[----:B------:R-:W-:Y:S01]  /*2b90*/  UMOV UR22, 0x55555555 ;  /* 0x5555555500167882 */ /* 0x000fe20000000000 */
[----:B------:R-:W-:Y:S01]  /*2ba0*/  UMOV UR23, 0x3fc55555 ;  /* 0x3fc5555500177882 */ /* 0x000fe20000000000 */
[----:B--2---:R-:W-:Y:S01]  /*2bb0*/  DADD R18, R18, R20 ;  /* 0x0000000012127229 */ /* 0x004fe20000000014 */
[----:B------:R-:W-:-:S05]  /*2bc0*/  IMAD R20, R2, R25, R11 ;  /* 0x0000001902147224 */ /* 0x000fca00078e020b */
[----:B------:R-:W-:Y:S02]  /*2bd0*/  IADD3 R13, PT, PT, R20, 0x1, R13 ;  /* 0x00000001140d7810 */ /* 0x000fe40007ffe00d */
[----:B------:R-:W-:Y:S01]  /*2be0*/  DMUL R28, R18, UR22 ;  /* 0x00000016121c7c28 */ /* 0x000fe20008000000 */
[----:B0-----:R-:W-:-:S04]  /*2bf0*/  IMAD.WIDE R18, R23, 0x8, R14 ;  /* 0x0000000817127825 */ /* 0x001fc800078e020e */
[----:B------:R-:W-:Y:S02]  /*2c00*/  IMAD.WIDE R26, R13, 0x8, R16 ;  /* 0x000000080d1a7825 */ /* 0x000fe400078e0210 */
[----:B------:R0:W-:Y:S04]  /*2c10*/  STG.E.64 desc[UR8][R18.64], R28 ;  /* 0x0000001c12007986 */ /* 0x0001e8000c101b08 */
[----:B------:R-:W2:Y:S04]  /*2c20*/  LDG.E.64 R24, desc[UR8][R26.64+-0x8] ;  /* 0xfffff8081a187981 */ /* 0x000ea8000c1e1b00 */
[----:B0-----:R-:W2:Y:S01]  /*2c30*/  LDG.E.64 R18, desc[UR8][R26.64+0x8] ;  /* 0x000008081a127981 */ /* 0x001ea2000c1e1b00 */
[----:B------:R-:W-:-:S04]  /*2c40*/  IMAD.WIDE R22, R6, 0x8, R26 ;  /* 0x0000000806167825 */ /* 0x000fc800078e021a */
[----:B------:R-:W-:Y:S02]  /*2c50*/  IMAD.IADD R21, R13, 0x1, -R6 ;  /* 0x000000010d157824 */ /* 0x000fe400078e0a06 */
[----:B------:R-:W3:Y:S02]  /*2c60*/  LDG.E.64 R22, desc[UR8][R22.64] ;  /* 0x0000000816167981 */ /* 0x000ee4000c1e1b00 */
[----:B------:R-:W-:Y:S01]  /*2c70*/  IMAD.WIDE R20, R21, 0x8, R16 ;  /* 0x0000000815147825 */ /* 0x000fe200078e0210 */
[----:B------:R-:W-:-:S05]  /*2c80*/  IADD3 R29, PT, PT, -R4, R13, RZ ;  /* 0x0000000d041d7210 */ /* 0x000fca0007ffe1ff */
[----:B------:R-:W4:Y:S01]  /*2c90*/  LDG.E.64 R20, desc[UR8][R20.64] ;  /* 0x0000000814147981 */ /* 0x000f22000c1e1b00 */
[----:B------:R-:W-:-:S06]  /*2ca0*/  IMAD.WIDE R16, R29, 0x8, R16 ;  /* 0x000000081d107825 */ /* 0x000fcc00078e0210 */
[----:B------:R-:W5:Y:S01]  /*2cb0*/  LDG.E.64 R16, desc[UR8][R16.64] ;  /* 0x0000000810107981 */ /* 0x000f62000c1e1b00 */
[----:B--2---:R-:W-:Y:S01]  /*2cc0*/  DADD R24, R18, R24 ;  /* 0x0000000012187229 */ /* 0x004fe20000000018 */
[----:B------:R-:W-:-:S06]  /*2cd0*/  IMAD.WIDE R18, R4, 0x8, R26 ;  /* 0x0000000804127825 */ /* 0x000fcc00078e021a */
[----:B------:R-:W2:Y:S01]  /*2ce0*/  LDG.E.64 R18, desc[UR8][R18.64] ;  /* 0x0000000812127981 */ /* 0x000ea2000c1e1b00 */
[----:B---3--:R-:W-:-:S08]  /*2cf0*/  DADD R24, R24, R22 ;  /* 0x0000000018187229 */ /* 0x008fd00000000016 */
[----:B----4-:R-:W-:Y:S01]  /*2d00*/  DADD R24, R24, R20 ;  /* 0x0000000018187229 */ /* 0x010fe20000000014 */
[----:B------:R-:W-:Y:S01]  /*2d10*/  IMAD.WIDE R14, R13, 0x8, R14 ;  /* 0x000000080d0e7825 */ /* 0x000fe200078e020e */
[----:B------:R-:W-:-:S04]  /*2d20*/  UIADD3 UR4, UPT, UPT, UR21, 0x1, URZ ;  /* 0x0000000115047890 */ /* 0x000fc8000fffe0ff */
[----:B------:R-:W-:Y:S01]  /*2d30*/  ULOP3.LUT UR4, UR4, 0xfffffffe, URZ, 0xc0, !UPT ;  /* 0xfffffffe04047892 */ /* 0x000fe2000f8ec0ff */
[----:B------:R-:W-:-:S03]  /*2d40*/  IMAD R12, R12, UR12, RZ ;  /* 0x0000000c0c0c7c24 */ /* 0x000fc6000f8e02ff */
[----:B------:R-:W-:Y:S01]  /*2d50*/  UIADD3 UR6, UPT, UPT, -UR4, 0x2, URZ ;  /* 0x0000000204067890 */ /* 0x000fe2000fffe1ff */
[----:B------:R-:W-:-:S03]  /*2d60*/  IMAD R12, R12, UR11, RZ ;  /* 0x0000000b0c0c7c24 */ /* 0x000fc6000f8e02ff */
[----:B------:R-:W-:Y:S01]  /*2d70*/  UISETP.NE.AND UP0, UPT, UR6, URZ, UPT ;  /* 0x000000ff0600728c */ /* 0x000fe2000bf05270 */
[----:B------:R-:W-:-:S04]  /*2d80*/  IMAD R12, R12, UR13, RZ ;  /* 0x0000000d0c0c7c24 */ /* 0x000fc8000f8e02ff */
[----:B------:R-:W-:-:S04]  /*2d90*/  IMAD R12, R12, UR10, RZ ;  /* 0x0000000a0c0c7c24 */ /* 0x000fc8000f8e02ff */
[----:B------:R-:W-:Y:S01]  /*2da0*/  IMAD R12, R12, UR7, RZ ;  /* 0x000000070c0c7c24 */ /* 0x000fe2000f8e02ff */
[----:B--2---:R-:W-:-:S08]  /*2db0*/  DADD R24, R24, R18 ;  /* 0x0000000018187229 */ /* 0x004fd00000000012 */
[----:B-----5:R-:W-:-:S08]  /*2dc0*/  DADD R22, R24, R16 ;  /* 0x0000000018167229 */ /* 0x020fd00000000010 */
[----:B------:R-:W-:-:S07]  /*2dd0*/  DMUL R22, R22, UR22 ;  /* 0x0000001616167c28 */ /* 0x000fce0008000000 */
[----:B------:R0:W-:Y:S01]  /*2de0*/  STG.E.64 desc[UR8][R14.64], R22 ;  /* 0x000000160e007986 */ /* 0x0001e2000c101b08 */
[----:B------:R-:W-:Y:S05]  /*2df0*/  BRA.U !UP0, `(.L_x_14) ;  /* 0x0000000908bc7547 */ /* 0x000fea000b800000 */
[C---:B------:R-:W-:Y:S02]  /*2e00*/  IMAD R11, R12.reuse, 0x2, R11 ;  /* 0x000000020c0b7824 */ /* 0x040fe400078e020b */
[----:B------:R-:W-:-:S07]  /*2e10*/  IMAD R13, R12, 0x2, R3 ;  /* 0x000000020c0d7824 */ /* 0x000fce00078e0203 */
.L_x_15:
[----:B------:R-:W-:Y:S02]  /*2e20*/  IABS R20, R2 ;  /* 0x0000000200147213 */ /* 0x000fe40000000000 */
[----:B-1----:R-:W-:Y:S02]  /*2e30*/  IABS R18, R5 ;  /* 0x0000000500127213 */ /* 0x002fe40000000000 */
[----:B0-----:R-:W0:Y:S01]  /*2e40*/  I2F.RP R15, R20 ;  /* 0x00000014000f7306 */ /* 0x001e220000209400 */
[----:B------:R-:W-:Y:S02]  /*2e50*/  IABS R19, R8 ;  /* 0x0000000800137213 */ /* 0x000fe40000000000 */
[----:B------:R-:W-:Y:S02]  /*2e60*/  IABS R21, R13 ;  /* 0x0000000d00157213 */ /* 0x000fe40000000000 */
[----:B------:R-:W-:Y:S02]  /*2e70*/  IABS R6, R2 ;  /* 0x0000000200067213 */ /* 0x000fe40000000000 */
[----:B------:R-:W-:Y:S01]  /*2e80*/  IABS R24, R11 ;  /* 0x0000000b00187213 */ /* 0x000fe20000000000 */
[----:B------:R-:W1:Y:S01]  /*2e90*/  I2F.RP R14, R18 ;  /* 0x00000012000e7306 */ /* 0x000e620000209400 */
[----:B------:R-:W-:Y:S01]  /*2ea0*/  IMAD.HI.U32 R16, R10, R21, RZ ;  /* 0x000000150a107227 */ /* 0x000fe200078e00ff */
[----:B------:R-:W-:-:S03]  /*2eb0*/  ISETP.NE.AND P2, PT, R2, RZ, PT ;  /* 0x000000ff0200720c */ /* 0x000fc60003f45270 */
[----:B------:R-:W-:-:S03]  /*2ec0*/  IMAD.MOV R22, RZ, RZ, -R6 ;  /* 0x000000ffff167224 */ /* 0x000fc600078e0a06 */
[----:B0-----:R-:W0:Y:S01]  /*2ed0*/  MUFU.RCP R15, R15 ;  /* 0x0000000f000f7308 */ /* 0x001e220000001000 */
[----:B------:R-:W-:-:S05]  /*2ee0*/  IMAD R6, R16, R22, R21 ;  /* 0x0000001610067224 */ /* 0x000fca00078e0215 */
[----:B------:R-:W-:Y:S02]  /*2ef0*/  ISETP.GT.U32.AND P1, PT, R9, R6, PT ;  /* 0x000000060900720c */ /* 0x000fe40003f24070 */
[----:B------:R-:W2:Y:S08]  /*2f00*/  I2F.RP R17, R19 ;  /* 0x0000001300117306 */ /* 0x000eb00000209400 */
[----:B-1----:R-:W1:Y:S01]  /*2f10*/  MUFU.RCP R14, R14 ;  /* 0x0000000e000e7308 */ /* 0x002e620000001000 */
[----:B0-----:R-:W-:-:S02]  /*2f20*/  IADD3 R7, PT, PT, R15, 0xffffffe, RZ ;  /* 0x0ffffffe0f077810 */ /* 0x001fc40007ffe0ff */
[----:B------:R-:W-:Y:S01]  /*2f30*/  @!P1 IMAD.IADD R6, R6, 0x1, -R20 ;  /* 0x0000000106069824 */ /* 0x000fe200078e0a14 */
[----:B------:R-:W-:-:S04]  /*2f40*/  @!P1 IADD3 R16, PT, PT, R16, 0x1, RZ ;  /* 0x0000000110109810 */ /* 0x000fc80007ffe0ff */
[----:B--2---:R-:W0:Y:S01]  /*2f50*/  MUFU.RCP R17, R17 ;  /* 0x0000001100117308 */ /* 0x004e220000001000 */
[----:B------:R-:W-:Y:S02]  /*2f60*/  ISETP.GE.U32.AND P0, PT, R6, R9, PT ;  /* 0x000000090600720c */ /* 0x000fe40003f06070 */
[----:B------:R-:W-:Y:S02]  /*2f70*/  MOV R6, RZ ;  /* 0x000000ff00067202 */ /* 0x000fe40000000f00 */
[----:B------:R-:W-:-:S03]  /*2f80*/  LOP3.LUT R9, R13, R2, RZ, 0x3c, !PT ;  /* 0x000000020d097212 */ /* 0x000fc600078e3cff */
[----:B------:R-:W2:Y:S01]  /*2f90*/  F2I.FTZ.U32.TRUNC.NTZ R7, R7 ;  /* 0x0000000700077305 */ /* 0x000ea2000021f000 */
[----:B-1----:R-:W-:Y:S01]  /*2fa0*/  VIADD R14, R14, 0xffffffe ;  /* 0x0ffffffe0e0e7836 */ /* 0x002fe20000000000 */
[----:B------:R-:W-:Y:S01]  /*2fb0*/  ISETP.GE.AND P3, PT, R9, RZ, PT ;  /* 0x000000ff0900720c */ /* 0x000fe20003f66270 */
[----:B------:R-:W-:-:S03]  /*2fc0*/  IMAD.MOV.U32 R9, RZ, RZ, R20 ;  /* 0x000000ffff097224 */ /* 0x000fc600078e0014 */
[----:B------:R-:W-:Y:S02]  /*2fd0*/  @P0 IADD3 R16, PT, PT, R16, 0x1, RZ ;  /* 0x0000000110100810 */ /* 0x000fe40007ffe0ff */
[----:B------:R1:W3:Y:S01]  /*2fe0*/  F2I.FTZ.U32.TRUNC.NTZ R15, R14 ;  /* 0x0000000e000f7305 */ /* 0x0002e2000021f000 */
[----:B0-----:R-:W-:Y:S01]  /*2ff0*/  VIADD R23, R17, 0xffffffe ;  /* 0x0ffffffe11177836 */ /* 0x001fe20000000000 */
[----:B--2---:R-:W-:-:S06]  /*3000*/  IADD3 R25, PT, PT, RZ, -R7, RZ ;  /* 0x80000007ff197210 */ /* 0x004fcc0007ffe0ff */
[----:B------:R0:W2:Y:S01]  /*3010*/  F2I.FTZ.U32.TRUNC.NTZ R17, R23 ;  /* 0x0000001700117305 */ /* 0x0000a2000021f000 */
[----:B-1----:R-:W-:Y:S02]  /*3020*/  IMAD.MOV.U32 R14, RZ, RZ, RZ ;  /* 0x000000ffff0e7224 */ /* 0x002fe400078e00ff */
[----:B------:R-:W-:-:S04]  /*3030*/  IMAD R25, R25, R20, RZ ;  /* 0x0000001419197224 */ /* 0x000fc800078e02ff */
[----:B------:R-:W-:-:S04]  /*3040*/  IMAD.HI.U32 R10, R7, R25, R6 ;  /* 0x00000019070a7227 */ /* 0x000fc800078e0006 */
[----:B------:R-:W-:Y:S02]  /*3050*/  IMAD.MOV.U32 R7, RZ, RZ, R24 ;  /* 0x000000ffff077224 */ /* 0x000fe400078e0018 */
[----:B---3--:R-:W-:Y:S02]  /*3060*/  IMAD.MOV R25, RZ, RZ, -R15 ;  /* 0x000000ffff197224 */ /* 0x008fe400078e0a0f */
[----:B------:R-:W-:-:S04]  /*3070*/  IMAD.HI.U32 R6, R10, R7, RZ ;  /* 0x000000070a067227 */ /* 0x000fc800078e00ff */
[----:B0-----:R-:W-:Y:S02]  /*3080*/  IMAD R23, R25, R18, RZ ;  /* 0x0000001219177224 */ /* 0x001fe400078e02ff */
[----:B------:R-:W-:Y:S02]  /*3090*/  IMAD R22, R6, R22, R7 ;  /* 0x0000001606167224 */ /* 0x000fe400078e0207 */
[----:B--2---:R-:W-:Y:S02]  /*30a0*/  IMAD.MOV R24, RZ, RZ, -R17 ;  /* 0x000000ffff187224 */ /* 0x004fe400078e0a11 */
[----:B------:R-:W-:Y:S01]  /*30b0*/  IMAD.HI.U32 R14, R15, R23, R14 ;  /* 0x000000170f0e7227 */ /* 0x000fe200078e000e */
[----:B------:R-:W-:-:S03]  /*30c0*/  ISETP.GT.U32.AND P5, PT, R9, R22, PT ;  /* 0x000000160900720c */ /* 0x000fc60003fa4070 */
[----:B------:R-:W-:Y:S02]  /*30d0*/  IMAD.MOV.U32 R15, RZ, RZ, R16 ;  /* 0x000000ffff0f7224 */ /* 0x000fe400078e0010 */
[----:B------:R-:W-:Y:S01]  /*30e0*/  IMAD R23, R24, R19, RZ ;  /* 0x0000001318177224 */ /* 0x000fe200078e02ff */
[----:B------:R-:W-:Y:S01]  /*30f0*/  LOP3.LUT R24, RZ, R2, RZ, 0x33, !PT ;  /* 0x00000002ff187212 */ /* 0x000fe200078e33ff */
        /* <DEDUP_REMOVED lines=12> */
[----:B------:R-:W-:Y:S01]  /*31c0*/  IMAD R22, R20, R28, R21 ;  /* 0x0000001c14167224 */ /* 0x000fe200078e0215 */
[----:B------:R-:W-:Y:S01]  /*31d0*/  LOP3.LUT R21, R13, R8, RZ, 0x3c, !PT ;  /* 0x000000080d157212 */ /* 0x000fe200078e3cff */
[----:B------:R-:W-:-:S03]  /*31e0*/  IMAD.HI.U32 R15, R14, R17, RZ ;  /* 0x000000110e0f7227 */ /* 0x000fc600078e00ff */
[----:B------:R-:W-:Y:S01]  /*31f0*/  ISETP.GT.U32.AND P1, PT, R19, R22, PT ;  /* 0x000000161300720c */ /* 0x000fe20003f24070 */
[----:B------:R-:W-:Y:S01]  /*3200*/  IMAD R15, R15, R25, R17 ;  /* 0x000000190f0f7224 */ /* 0x000fe200078e0211 */
[----:B------:R-:W-:Y:S01]  /*3210*/  LOP3.LUT R17, R11, R2, RZ, 0x3c, !PT ;  /* 0x000000020b117212 */ /* 0x000fe200078e3cff */
[----:B------:R-:W-:-:S03]  /*3220*/  @!P5 VIADD R6, R6, 0x1 ;  /* 0x000000010606d836 */ /* 0x000fc60000000000 */
[----:B------:R-:W-:Y:S01]  /*3230*/  ISETP.GE.AND P4, PT, R17, RZ, PT ;  /* 0x000000ff1100720c */ /* 0x000fe20003f86270 */
[----:B------:R-:W-:Y:S01]  /*3240*/  IMAD.HI.U32 R17, R26, R7, RZ ;  /* 0x000000071a117227 */ /* 0x000fe200078e00ff */
[----:B------:R-:W-:Y:S02]  /*3250*/  ISETP.GT.U32.AND P5, PT, R18, R15, PT ;  /* 0x0000000f1200720c */ /* 0x000fe40003fa4070 */
[----:B------:R-:W-:Y:S01]  /*3260*/  @P0 IADD3 R6, PT, PT, R6, 0x1, RZ ;  /* 0x0000000106060810 */ /* 0x000fe20007ffe0ff */
[----:B------:R-:W-:Y:S01]  /*3270*/  IMAD R28, R17, R28, R7 ;  /* 0x0000001c111c7224 */ /* 0x000fe200078e0207 */
[----:B------:R-:W-:Y:S01]  /*3280*/  LOP3.LUT R26, RZ, R5, RZ, 0x33, !PT ;  /* 0x00000005ff1a7212 */ /* 0x000fe200078e33ff */
[----:B------:R-:W-:Y:S02]  /*3290*/  @!P1 IMAD.IADD R22, R22, 0x1, -R19 ;  /* 0x0000000116169824 */ /* 0x000fe400078e0a13 */
[----:B------:R-:W-:Y:S01]  /*32a0*/  @!P1 VIADD R20, R20, 0x1 ;  /* 0x0000000114149836 */ /* 0x000fe20000000000 */
[----:B------:R-:W-:-:S02]  /*32b0*/  ISETP.GT.U32.AND P0, PT, R19, R28, PT ;  /* 0x0000001c1300720c */ /* 0x000fc40003f04070 */
[----:B------:R-:W-:Y:S01]  /*32c0*/  ISETP.GE.U32.AND P3, PT, R22, R19, PT ;  /* 0x000000131600720c */ /* 0x000fe20003f66070 */
[----:B------:R-:W-:Y:S01]  /*32d0*/  @!P4 IMAD.MOV R6, RZ, RZ, -R6 ;  /* 0x000000ffff06c224 */ /* 0x000fe200078e0a06 */
[----:B------:R-:W-:Y:S02]  /*32e0*/  ISETP.GE.AND P4, PT, R21, RZ, PT ;  /* 0x000000ff1500720c */ /* 0x000fe40003f86270 */
[----:B------:R-:W-:Y:S02]  /*32f0*/  @!P5 IADD3 R15, PT, PT, R15, -R18, RZ ;  /* 0x800000120f0fd210 */ /* 0x000fe40007ffe0ff */
[----:B------:R-:W-:Y:S02]  /*3300*/  SEL R24, R24, R6, !P2 ;  /* 0x0000000618187207 */ /* 0x000fe40005000000 */
[----:B------:R-:W-:Y:S01]  /*3310*/  ISETP.GT.U32.AND P2, PT, R18, R15, PT ;  /* 0x0000000f1200720c */ /* 0x000fe20003f44070 */
[----:B------:R-:W0:Y:S01]  /*3320*/  LDC.64 R6, c[0x0][0x390] ;  /* 0x0000e400ff067b82 */ /* 0x000e220000000a00 */
[----:B------:R-:W-:Y:S01]  /*3330*/  ISETP.GE.AND P5, PT, R16, RZ, PT ;  /* 0x000000ff1000720c */ /* 0x000fe20003fa6270 */
[----:B------:R-:W-:Y:S01]  /*3340*/  @!P0 IMAD.IADD R28, R28, 0x1, -R19 ;  /* 0x000000011c1c8824 */ /* 0x000fe200078e0a13 */
[----:B------:R-:W-:Y:S01]  /*3350*/  IABS R21, R24 ;  /* 0x0000001800157213 */ /* 0x000fe20000000000 */
[----:B------:R-:W-:Y:S01]  /*3360*/  @!P0 VIADD R17, R17, 0x1 ;  /* 0x0000000111118836 */ /* 0x000fe20000000000 */
[----:B------:R-:W-:-:S02]  /*3370*/  @P3 IADD3 R20, PT, PT, R20, 0x1, RZ ;  /* 0x0000000114143810 */ /* 0x000fc40007ffe0ff */
[----:B------:R-:W-:Y:S01]  /*3380*/  ISETP.GE.U32.AND P3, PT, R28, R19, PT ;  /* 0x000000131c00720c */ /* 0x000fe20003f66070 */
[----:B------:R-:W-:Y:S01]  /*3390*/  IMAD.HI.U32 R14, R14, R21, RZ ;  /* 0x000000150e0e7227 */ /* 0x000fe200078e00ff */
[----:B------:R-:W-:Y:S02]  /*33a0*/  ISETP.NE.AND P1, PT, R8, RZ, PT ;  /* 0x000000ff0800720c */ /* 0x000fe40003f25270 */
[----:B------:R-:W-:Y:S01]  /*33b0*/  LOP3.LUT R22, RZ, R8, RZ, 0x33, !PT ;  /* 0x00000008ff167212 */ /* 0x000fe200078e33ff */
[----:B------:R-:W-:Y:S01]  /*33c0*/  @!P2 IMAD.IADD R15, R15, 0x1, -R18 ;  /* 0x000000010f0fa824 */ /* 0x000fe200078e0a12 */
[----:B------:R-:W-:Y:S01]  /*33d0*/  ISETP.NE.AND P2, PT, R5, RZ, PT ;  /* 0x000000ff0500720c */ /* 0x000fe20003f45270 */
[----:B------:R-:W-:Y:S01]  /*33e0*/  @!P4 IMAD.MOV R20, RZ, RZ, -R20 ;  /* 0x000000ffff14c224 */ /* 0x000fe200078e0a14 */
[----:B------:R-:W-:Y:S01]  /*33f0*/  IADD3 R16, PT, PT, -R16, RZ, RZ ;  /* 0x000000ff10107210 */ /* 0x000fe20007ffe1ff */
[----:B------:R-:W-:Y:S01]  /*3400*/  IMAD R25, R14, R25, R21 ;  /* 0x000000190e197224 */ /* 0x000fe200078e0215 */
[----:B------:R-:W-:-:S02]  /*3410*/  MOV R19, R15 ;  /* 0x0000000f00137202 */ /* 0x000fc40000000f00 */
[----:B------:R-:W-:Y:S01]  /*3420*/  SEL R20, R22, R20, !P1 ;  /* 0x0000001416147207 */ /* 0x000fe20004800000 */
[----:B------:R-:W1:Y:S01]  /*3430*/  LDC.64 R14, c[0x0][0x380] ;  /* 0x0000e000ff0e7b82 */ /* 0x000e620000000a00 */
[----:B------:R-:W-:Y:S01]  /*3440*/  ISETP.GT.U32.AND P4, PT, R18, R25, PT ;  /* 0x000000191200720c */ /* 0x000fe20003f84070 */
[----:B------:R-:W-:Y:S01]  /*3450*/  @!P5 IMAD.MOV R19, RZ, RZ, -R19 ;  /* 0x000000ffff13d224 */ /* 0x000fe200078e0a13 */
[----:B------:R-:W-:Y:S01]  /*3460*/  @P3 IADD3 R17, PT, PT, R17, 0x1, RZ ;  /* 0x0000000111113810 */ /* 0x000fe20007ffe0ff */
[----:B0-----:R-:W-:Y:S02]  /*3470*/  IMAD R20, R20, R7, R7 ;  /* 0x0000000714147224 */ /* 0x001fe400078e0207 */
[----:B------:R-:W-:Y:S01]  /*3480*/  IMAD R16, R2, R16, R13 ;  /* 0x0000001002107224 */ /* 0x000fe200078e020d */
[----:B------:R-:W-:-:S05]  /*3490*/  SEL R19, R26, R19, !P2 ;  /* 0x000000131a137207 */ /* 0x000fca0005000000 */
[----:B------:R-:W-:Y:S01]  /*34a0*/  IMAD.IADD R19, R20, 0x1, R19 ;  /* 0x0000000114137824 */ /* 0x000fe200078e0213 */
[----:B------:R-:W-:Y:S01]  /*34b0*/  LOP3.LUT R20, R11, R8, RZ, 0x3c, !PT ;  /* 0x000000080b147212 */ /* 0x000fe200078e3cff */
[----:B------:R-:W-:Y:S02]  /*34c0*/  @!P4 IMAD.IADD R25, R25, 0x1, -R18 ;  /* 0x000000011919c824 */ /* 0x000fe400078e0a12 */
[----:B------:R-:W-:Y:S01]  /*34d0*/  IMAD R19, R19, R6, R6 ;  /* 0x0000000613137224 */ /* 0x000fe200078e0206 */
[----:B------:R-:W-:Y:S02]  /*34e0*/  ISETP.GE.AND P5, PT, R20, RZ, PT ;  /* 0x000000ff1400720c */ /* 0x000fe40003fa6270 */
[----:B------:R-:W-:Y:S02]  /*34f0*/  ISETP.GT.U32.AND P0, PT, R18, R25, PT ;  /* 0x000000191200720c */ /* 0x000fe40003f04070 */
[----:B------:R-:W-:-:S05]  /*3500*/  IADD3 R23, PT, PT, R16, 0x1, R19 ;  /* 0x0000000110177810 */ /* 0x000fca0007ffe013 */
[----:B-1----:R-:W-:-:S04]  /*3510*/  IMAD.WIDE R28, R23, 0x8, R14 ;  /* 0x00000008171c7825 */ /* 0x002fc800078e020e */
[----:B------:R-:W-:Y:S02]  /*3520*/  @!P5 IMAD.MOV R17, RZ, RZ, -R17 ;  /* 0x000000ffff11d224 */ /* 0x000fe400078e0a11 */
[----:B------:R-:W-:Y:S02]  /*3530*/  @!P0 IMAD.IADD R25, R25, 0x1, -R18 ;  /* 0x0000000119198824 */ /* 0x000fe400078e0a12 */
[----:B------:R-:W2:Y:S01]  /*3540*/  LDG.E.64 R18, desc[UR8][R28.64+0x8] ;  /* 0x000008081c127981 */ /* 0x000ea2000c1e1b00 */
[----:B------:R-:W-:-:S03]  /*3550*/  SEL R22, R22, R17, !P1 ;  /* 0x0000001116167207 */ /* 0x000fc60004800000 */
        /* <DEDUP_REMOVED lines=10> */
[----:B------:R-:W-:Y:S01]  /*3600*/  ISETP.GE.AND P0, PT, R24, RZ, PT ;  /* 0x000000ff1800720c */ /* 0x000fe20003f06270 */
[----:B--2---:R-:W-:Y:S01]  /*3610*/  DADD R16, R20, R16 ;  /* 0x0000000014107229 */ /* 0x004fe20000000010 */
[----:B------:R-:W-:-:S04]  /*3620*/  IMAD.IADD R21, R23, 0x1, -R4 ;  /* 0x0000000117157824 */ /* 0x000fc800078e0a04 */
[----:B------:R-:W-:-:S06]  /*3630*/  IMAD.WIDE R20, R21, 0x8, R14 ;  /* 0x0000000815147825 */ /* 0x000fcc00078e020e */
[----:B------:R-:W2:Y:S01]  /*3640*/  LDG.E.64 R20, desc[UR8][R20.64] ;  /* 0x0000000814147981 */ /* 0x000ea2000c1e1b00 */
[----:B---3--:R-:W-:Y:S01]  /*3650*/  DADD R28, R16, R18 ;  /* 0x00000000101c7229 */ /* 0x008fe20000000012 */
[----:B------:R-:W-:Y:S01]  /*3660*/  @!P0 IMAD.MOV R25, RZ, RZ, -R25 ;  /* 0x000000ffff198224 */ /* 0x000fe200078e0a19 */
[----:B------:R-:W0:Y:S01]  /*3670*/  LDC.64 R16, c[0x0][0x388] ;  /* 0x0000e200ff107b82 */ /* 0x000e220000000a00 */
[----:B------:R-:W-:-:S03]  /*3680*/  IMAD R22, R22, R7, R7 ;  /* 0x0000000716167224 */ /* 0x000fc600078e0207 */
[----:B------:R-:W-:Y:S01]  /*3690*/  SEL R25, R26, R25, !P2 ;  /* 0x000000191a197207 */ /* 0x000fe20005000000 */
[----:B------:R-:W-:-:S03]  /*36a0*/  IMAD.MOV R24, RZ, RZ, -R24 ;  /* 0x000000ffff187224 */ /* 0x000fc600078e0a18 */
[----:B------:R-:W-:Y:S01]  /*36b0*/  IADD3 R19, PT, PT, R22, R25, RZ ;  /* 0x0000001916137210 */ /* 0x000fe20007ffe0ff */
[----:B------:R-:W-:-:S04]  /*36c0*/  IMAD R24, R2, R24, R11 ;  /* 0x0000001802187224 */ /* 0x000fc800078e020b */
[----:B------:R-:W-:Y:S01]  /*36d0*/  IMAD R19, R19, R6, R6 ;  /* 0x0000000613137224 */ /* 0x000fe200078e0206 */
[----:B------:R-:W-:Y:S01]  /*36e0*/  UMOV UR20, 0x55555555 ;  /* 0x5555555500147882 */ /* 0x000fe20000000000 */
[----:B------:R-:W-:-:S03]  /*36f0*/  UMOV UR21, 0x3fc55555 ;  /* 0x3fc5555500157882 */ /* 0x000fc60000000000 */
[----:B------:R-:W-:-:S05]  /*3700*/  IADD3 R27, PT, PT, R24, 0x1, R19 ;  /* 0x00000001181b7810 */ /* 0x000fca0007ffe013 */
[----:B------:R-:W-:-:S04]  /*3710*/  IMAD.WIDE R24, R27, 0x8, R14 ;  /* 0x000000081b187825 */ /* 0x000fc800078e020e */
[----:B0-----:R-:W-:Y:S01]  /*3720*/  IMAD.WIDE R18, R23, 0x8, R16 ;  /* 0x0000000817127825 */ /* 0x001fe200078e0210 */
[----:B--2---:R-:W-:-:S08]  /*3730*/  DADD R28, R28, R20 ;  /* 0x000000001c1c7229 */ /* 0x004fd00000000014 */
[----:B------:R-:W-:-:S07]  /*3740*/  DMUL R28, R28, UR20 ;  /* 0x000000141c1c7c28 */ /* 0x000fce0008000000 */
[----:B------:R0:W-:Y:S04]  /*3750*/  STG.E.64 desc[UR8][R18.64], R28 ;  /* 0x0000001c12007986 */ /* 0x0001e8000c101b08 */
[----:B------:R-:W2:Y:S04]  /*3760*/  LDG.E.64 R22, desc[UR8][R24.64+0x8] ;  /* 0x0000080818167981 */ /* 0x000ea8000c1e1b00 */
[----:B------:R-:W2:Y:S01]  /*3770*/  LDG.E.64 R20, desc[UR8][R24.64+-0x8] ;  /* 0xfffff80818147981 */ /* 0x000ea2000c1e1b00 */
[----:B0-----:R-:W-:-:S06]  /*3780*/  IMAD.WIDE R18, R6, 0x8, R24 ;  /* 0x0000000806127825 */ /* 0x001fcc00078e0218 */
[----:B------:R-:W3:Y:S01]  /*3790*/  LDG.E.64 R18, desc[UR8][R18.64] ;  /* 0x0000000812127981 */ /* 0x000ee2000c1e1b00 */
[C---:B------:R-:W-:Y:S01]  /*37a0*/  IMAD.WIDE R28, R4.reuse, 0x8, R24 ;  /* 0x00000008041c7825 */ /* 0x040fe200078e0218 */
[----:B------:R-:W-:-:S05]  /*37b0*/  IADD3 R26, PT, PT, -R4, R27, RZ ;  /* 0x0000001b041a7210 */ /* 0x000fca0007ffe1ff */
[----:B------:R-:W4:Y:S01]  /*37c0*/  LDG.E.64 R28, desc[UR8][R28.64] ;  /* 0x000000081c1c7981 */ /* 0x000f22000c1e1b00 */
[----:B--2---:R-:W-:Y:S01]  /*37d0*/  DADD R22, R22, R20 ;  /* 0x0000000016167229 */ /* 0x004fe20000000014 */
[----:B------:R-:W-:-:S04]  /*37e0*/  IMAD.IADD R21, R27, 0x1, -R6 ;  /* 0x000000011b157824 */ /* 0x000fc800078e0a06 */
[----:B------:R-:W-:-:S06]  /*37f0*/  IMAD.WIDE R20, R21, 0x8, R14 ;  /* 0x0000000815147825 */ /* 0x000fcc00078e020e */
[----:B------:R-:W2:Y:S01]  /*3800*/  LDG.E.64 R20, desc[UR8][R20.64] ;  /* 0x0000000814147981 */ /* 0x000ea2000c1e1b00 */
[----:B------:R-:W-:-:S06]  /*3810*/  IMAD.WIDE R14, R26, 0x8, R14 ;  /* 0x000000081a0e7825 */ /* 0x000fcc00078e020e */
[----:B------:R-:W5:Y:S01]  /*3820*/  LDG.E.64 R14, desc[UR8][R14.64] ;  /* 0x000000080e0e7981 */ /* 0x000f62000c1e1b00 */
[----:B---3--:R-:W-:Y:S01]  /*3830*/  DADD R22, R22, R18 ;  /* 0x0000000016167229 */ /* 0x008fe20000000012 */
[----:B------:R-:W-:Y:S01]  /*3840*/  IMAD.WIDE R16, R27, 0x8, R16 ;  /* 0x000000081b107825 */ /* 0x000fe200078e0210 */
[----:B------:R-:W-:-:S04]  /*3850*/  UIADD3 UR6, UPT, UPT, UR6, 0x2, URZ ;  /* 0x0000000206067890 */ /* 0x000fc8000fffe0ff */
[----:B------:R-:W-:Y:S01]  /*3860*/  UISETP.NE.AND UP0, UPT, UR6, URZ, UPT ;  /* 0x000000ff0600728c */ /* 0x000fe2000bf05270 */
[C---:B------:R-:W-:Y:S02]  /*3870*/  IMAD R13, R12.reuse, 0x2, R13 ;  /* 0x000000020c0d7824 */ /* 0x040fe400078e020d */
[----:B------:R-:W-:Y:S01]  /*3880*/  IMAD R11, R12, 0x2, R11 ;  /* 0x000000020c0b7824 */ /* 0x000fe200078e020b */
[----:B--2---:R-:W-:-:S08]  /*3890*/  DADD R22, R22, R20 ;  /* 0x0000000016167229 */ /* 0x004fd00000000014 */
[----:B----4-:R-:W-:-:S08]  /*38a0*/  DADD R22, R22, R28 ;  /* 0x0000000016167229 */ /* 0x010fd0000000001c */
[----:B-----5:R-:W-:-:S08]  /*38b0*/  DADD R18, R22, R14 ;  /* 0x0000000016127229 */ /* 0x020fd0000000000e */
[----:B------:R-:W-:-:S07]  /*38c0*/  DMUL R18, R18, UR20 ;  /* 0x0000001412127c28 */ /* 0x000fce0008000000 */
[----:B------:R1:W-:Y:S01]  /*38d0*/  STG.E.64 desc[UR8][R16.64], R18 ;  /* 0x0000001210007986 */ /* 0x0003e2000c101b08 */
[----:B------:R-:W-:Y:S05]  /*38e0*/  BRA.U UP0, `(.L_x_15) ;  /* 0xfffffff5004c7547 */ /* 0x000fea000b83ffff */
.L_x_14:
[----:B------:R-:W2:Y:S02]  /*38f0*/  LDC R9, c[0x0][0x39c] ;  /* 0x0000e700ff097b82 */ /* 0x000ea40000000800 */
[----:B--2---:R-:W-:-:S04]  /*3900*/  LOP3.LUT R9, R9, 0x1, RZ, 0xc0, !PT ;  /* 0x0000000109097812 */ /* 0x004fc800078ec0ff */
[----:B------:R-:W-:-:S13]  /*3910*/  ISETP.NE.U32.AND P0, PT, R9, 0x1, PT ;  /* 0x000000010900780c */ /* 0x000fda0003f05070 */
[----:B------:R-:W-:Y:S05]  /*3920*/  @!P0 EXIT ;  /* 0x000000000000894d */ /* 0x000fea0003800000 */
[----:B------:R-:W-:Y:S01]  /*3930*/  IABS R10, R2 ;  /* 0x00000002000a7213 */ /* 0x000fe20000000000 */
[----:B------:R-:W-:Y:S01]  /*3940*/  IMAD R3, R0, UR4, R3 ;  /* 0x0000000400037c24 */ /* 0x000fe2000f8e0203 */
[----:B0-----:R-:W-:Y:S02]  /*3950*/  IABS R14, R8 ;  /* 0x00000008000e7213 */ /* 0x001fe40000000000 */
[----:B------:R-:W0:Y:S01]  /*3960*/  I2F.RP R11, R10 ;  /* 0x0000000a000b7306 */ /* 0x000e220000209400 */
[----:B------:R-:W-:Y:S02]  /*3970*/  IABS R9, R5 ;  /* 0x0000000500097213 */ /* 0x000fe40000000000 */
[----:B------:R-:W-:Y:S02]  /*3980*/  IABS R0, R3 ;  /* 0x0000000300007213 */ /* 0x000fe40000000000 */
[----:B------:R-:W-:-:S03]  /*3990*/  ISETP.NE.AND P4, PT, R8, RZ, PT ;  /* 0x000000ff0800720c */ /* 0x000fc60003f85270 */
[----:B-1----:R-:W1:Y:S08]  /*39a0*/  I2F.RP R18, R14 ;  /* 0x0000000e00127306 */ /* 0x002e700000209400 */
[----:B0-----:R-:W0:Y:S08]  /*39b0*/  MUFU.RCP R11, R11 ;  /* 0x0000000b000b7308 */ /* 0x001e300000001000 */
        /* <DEDUP_REMOVED lines=8> */
[----:B------:R-:W-:-:S03]  /*3a40*/  IABS R15, R2 ;  /* 0x00000002000f7213 */ /* 0x000fc60000000000 */
[----:B------:R-:W-:Y:S01]  /*3a50*/  IMAD.HI.U32 R11, R13, R11, R12 ;  /* 0x0000000b0d0b7227 */ /* 0x000fe200078e000c */
[----:B------:R-:W-:-:S03]  /*3a60*/  IADD3 R17, PT, PT, RZ, -R15, RZ ;  /* 0x8000000fff117210 */ /* 0x000fc60007ffe0ff */
[----:B--2---:R-:W-:Y:S01]  /*3a70*/  VIADD R12, R16, 0xffffffe ;  /* 0x0ffffffe100c7836 */ /* 0x004fe20000000000 */
[----:B------:R-:W-:Y:S01]  /*3a80*/  IABS R16, R5 ;  /* 0x0000000500107213 */ /* 0x000fe20000000000 */
[----:B------:R-:W-:Y:S02]  /*3a90*/  IMAD.HI.U32 R15, R11, R0, RZ ;  /* 0x000000000b0f7227 */ /* 0x000fe400078e00ff */
[----:B------:R-:W0:Y:S01]  /*3aa0*/  F2I.FTZ.U32.TRUNC.NTZ R13, R12 ;  /* 0x0000000c000d7305 */ /* 0x000e22000021f000 */
[----:B------:R-:W-:Y:S01]  /*3ab0*/  IADD3 R16, PT, PT, RZ, -R16, RZ ;  /* 0x80000010ff107210 */ /* 0x000fe20007ffe0ff */
[----:B------:R-:W-:Y:S02]  /*3ac0*/  IMAD R17, R15, R17, R0 ;  /* 0x000000110f117224 */ /* 0x000fe400078e0200 */
[----:B------:R-:W-:-:S03]  /*3ad0*/  VIADD R11, R18, 0xffffffe ;  /* 0x0ffffffe120b7836 */ /* 0x000fc60000000000 */
[----:B------:R-:W-:-:S03]  /*3ae0*/  ISETP.GT.U32.AND P1, PT, R10, R17, PT ;  /* 0x000000110a00720c */ /* 0x000fc60003f24070 */
[----:B------:R-:W1:Y:S01]  /*3af0*/  F2I.FTZ.U32.TRUNC.NTZ R11, R11 ;  /* 0x0000000b000b7305 */ /* 0x000e62000021f000 */
[----:B0-----:R-:W-:-:S09]  /*3b00*/  IMAD.MOV R12, RZ, RZ, -R13 ;  /* 0x000000ffff0c7224 */ /* 0x001fd200078e0a0d */
[-C--:B------:R-:W-:Y:S01]  /*3b10*/  @!P1 IADD3 R17, PT, PT, R17, -R10.reuse, RZ ;  /* 0x8000000a11119210 */ /* 0x080fe20007ffe0ff */
[----:B------:R-:W-:Y:S01]  /*3b20*/  @!P1 VIADD R15, R15, 0x1 ;  /* 0x000000010f0f9836 */ /* 0x000fe20000000000 */
[----:B------:R-:W-:Y:S02]  /*3b30*/  ISETP.NE.AND P1, PT, R2, RZ, PT ;  /* 0x000000ff0200720c */ /* 0x000fe40003f25270 */
[----:B------:R-:W-:Y:S01]  /*3b40*/  ISETP.GE.U32.AND P0, PT, R17, R10, PT ;  /* 0x0000000a1100720c */ /* 0x000fe20003f06070 */
[----:B-1----:R-:W-:Y:S01]  /*3b50*/  IMAD.MOV R17, RZ, RZ, -R11 ;  /* 0x000000ffff117224 */ /* 0x002fe200078e0a0b */
[----:B------:R-:W-:-:S03]  /*3b60*/  LOP3.LUT R10, R3, R2, RZ, 0x3c, !PT ;  /* 0x00000002030a7212 */ /* 0x000fc600078e3cff */
[----:B------:R-:W-:Y:S01]  /*3b70*/  IMAD R17, R17, R14, RZ ;  /* 0x0000000e11117224 */ /* 0x000fe200078e02ff */
[----:B------:R-:W-:Y:S01]  /*3b80*/  ISETP.GE.AND P2, PT, R10, RZ, PT ;  /* 0x000000ff0a00720c */ /* 0x000fe20003f46270 */
[----:B------:R-:W-:-:S04]  /*3b90*/  IMAD.MOV.U32 R10, RZ, RZ, RZ ;  /* 0x000000ffff0a7224 */ /* 0x000fc800078e00ff */
[----:B------:R-:W-:Y:S01]  /*3ba0*/  IMAD.HI.U32 R17, R11, R17, R10 ;  /* 0x000000110b117227 */ /* 0x000fe200078e000a */
[----:B------:R-:W-:Y:S02]  /*3bb0*/  IABS R10, R8 ;  /* 0x00000008000a7213 */ /* 0x000fe40000000000 */
[----:B------:R-:W-:Y:S01]  /*3bc0*/  @P0 IADD3 R15, PT, PT, R15, 0x1, RZ ;  /* 0x000000010f0f0810 */ /* 0x000fe20007ffe0ff */
[----:B------:R-:W-:Y:S02]  /*3bd0*/  IMAD R11, R12, R9, RZ ;  /* 0x000000090c0b7224 */ /* 0x000fe400078e02ff */
[----:B------:R-:W-:Y:S02]  /*3be0*/  IMAD.MOV.U32 R12, RZ, RZ, RZ ;  /* 0x000000ffff0c7224 */ /* 0x000fe400078e00ff */
[----:B------:R-:W-:Y:S01]  /*3bf0*/  @!P2 IADD3 R15, PT, PT, -R15, RZ, RZ ;  /* 0x000000ff0f0fa210 */ /* 0x000fe20007ffe1ff */
[----:B------:R-:W-:Y:S01]  /*3c00*/  IMAD.MOV R18, RZ, RZ, -R10 ;  /* 0x000000ffff127224 */ /* 0x000fe200078e0a0a */
[----:B------:R-:W-:Y:S01]  /*3c10*/  @!P1 LOP3.LUT R15, RZ, R2, RZ, 0x33, !PT ;  /* 0x00000002ff0f9212 */ /* 0x000fe200078e33ff */
[----:B------:R-:W-:-:S03]  /*3c20*/  IMAD.HI.U32 R12, R13, R11, R12 ;  /* 0x0000000b0d0c7227 */ /* 0x000fc600078e000c */
[----:B------:R-:W-:Y:S01]  /*3c30*/  IABS R10, R15 ;  /* 0x0000000f000a7213 */ /* 0x000fe20000000000 */
[----:B------:R-:W-:Y:S02]  /*3c40*/  IMAD.MOV.U32 R13, RZ, RZ, R18 ;  /* 0x000000ffff0d7224 */ /* 0x000fe400078e0012 */
[----:B------:R-:W-:-:S04]  /*3c50*/  IMAD.HI.U32 R11, R17, R0, RZ ;  /* 0x00000000110b7227 */ /* 0x000fc800078e00ff */
[----:B------:R-:W-:Y:S02]  /*3c60*/  IMAD R13, R11, R13, R0 ;  /* 0x0000000d0b0d7224 */ /* 0x000fe400078e0200 */
[----:B------:R-:W-:Y:S01]  /*3c70*/  IMAD.MOV.U32 R17, RZ, RZ, R10 ;  /* 0x000000ffff117224 */ /* 0x000fe200078e000a */
[----:B------:R-:W-:Y:S02]  /*3c80*/  MOV R10, R16 ;  /* 0x00000010000a7202 */ /* 0x000fe40000000f00 */
[----:B------:R-:W-:Y:S01]  /*3c90*/  ISETP.GT.U32.AND P2, PT, R14, R13, PT ;  /* 0x0000000d0e00720c */ /* 0x000fe20003f44070 */
[----:B------:R-:W-:-:S04]  /*3ca0*/  IMAD.HI.U32 R0, R12, R17, RZ ;  /* 0x000000110c007227 */ /* 0x000fc800078e00ff */
[----:B------:R-:W-:Y:S01]  /*3cb0*/  IMAD R0, R0, R10, R17 ;  /* 0x0000000a00007224 */ /* 0x000fe200078e0211 */
[----:B------:R-:W-:-:S04]  /*3cc0*/  LOP3.LUT R10, R3, R8, RZ, 0x3c, !PT ;  /* 0x00000008030a7212 */ /* 0x000fc800078e3cff */
[----:B------:R-:W-:Y:S02]  /*3cd0*/  ISETP.GT.U32.AND P1, PT, R9, R0, PT ;  /* 0x000000000900720c */ /* 0x000fe40003f24070 */
[----:B------:R-:W-:Y:S01]  /*3ce0*/  ISETP.GE.AND P3, PT, R10, RZ, PT ;  /* 0x000000ff0a00720c */ /* 0x000fe20003f66270 */
[----:B------:R-:W-:Y:S01]  /*3cf0*/  @!P2 IMAD.IADD R13, R13, 0x1, -R14 ;  /* 0x000000010d0da824 */ /* 0x000fe200078e0a0e */
[----:B------:R-:W-:Y:S02]  /*3d00*/  @!P2 IADD3 R11, PT, PT, R11, 0x1, RZ ;  /* 0x000000010b0ba810 */ /* 0x000fe40007ffe0ff */
[----:B------:R-:W-:Y:S02]  /*3d10*/  ISETP.NE.AND P2, PT, R5, RZ, PT ;  /* 0x000000ff0500720c */ /* 0x000fe40003f45270 */
[----:B------:R-:W-:-:S05]  /*3d20*/  ISETP.GE.U32.AND P0, PT, R13, R14, PT ;  /* 0x0000000e0d00720c */ /* 0x000fca0003f06070 */
[----:B------:R-:W-:-:S05]  /*3d30*/  @!P1 IMAD.IADD R0, R0, 0x1, -R9 ;  /* 0x0000000100009824 */ /* 0x000fca00078e0a09 */
[----:B------:R-:W-:-:S03]  /*3d40*/  ISETP.GT.U32.AND P1, PT, R9, R0, PT ;  /* 0x000000000900720c */ /* 0x000fc60003f24070 */
[----:B------:R-:W-:Y:S01]  /*3d50*/  @P0 VIADD R11, R11, 0x1 ;  /* 0x000000010b0b0836 */ /* 0x000fe20000000000 */
[----:B------:R-:W-:Y:S01]  /*3d60*/  ISETP.GE.AND P0, PT, R15, RZ, PT ;  /* 0x000000ff0f00720c */ /* 0x000fe20003f06270 */
[----:B------:R-:W-:-:S03]  /*3d70*/  IMAD.MOV R15, RZ, RZ, -R15 ;  /* 0x000000ffff0f7224 */ /* 0x000fc600078e0a0f */
[----:B------:R-:W-:Y:S01]  /*3d80*/  @!P3 IADD3 R11, PT, PT, -R11, RZ, RZ ;  /* 0x000000ff0b0bb210 */ /* 0x000fe20007ffe1ff */
[----:B------:R-:W-:Y:S01]  /*3d90*/  IMAD R2, R2, R15, R3 ;  /* 0x0000000f02027224 */ /* 0x000fe200078e0203 */
[----:B------:R-:W-:-:S03]  /*3da0*/  @!P4 LOP3.LUT R11, RZ, R8, RZ, 0x33, !PT ;  /* 0x00000008ff0bc212 */ /* 0x000fc600078e33ff */
[----:B------:R-:W-:Y:S02]  /*3db0*/  @!P1 IMAD.IADD R0, R0, 0x1, -R9 ;  /* 0x0000000100009824 */ /* 0x000fe400078e0a09 */
[----:B------:R-:W0:Y:S01]  /*3dc0*/  LDC.64 R8, c[0x0][0x380] ;  /* 0x0000e000ff087b82 */ /* 0x000e220000000a00 */
[----:B------:R-:W-:Y:S02]  /*3dd0*/  IMAD R7, R11, R7, R7 ;  /* 0x000000070b077224 */ /* 0x000fe400078e0207 */
[----:B------:R-:W-:Y:S01]  /*3de0*/  @!P0 IMAD.MOV R0, RZ, RZ, -R0 ;  /* 0x000000ffff008224 */ /* 0x000fe200078e0a00 */
        /* <DEDUP_REMOVED lines=29> */
.L_x_10:
[----:B------:R-:W-:-:S13]  /*3fc0*/  ISETP.GT.AND P0, PT, R0, UR18, PT ;  /* 0x0000001200007c0c */ /* 0x000fda000bf04270 */
[----:B------:R-:W-:Y:S05]  /*3fd0*/  @P0 BRA `(.L_x_16) ;  /* 0x0000003000dc0947 */ /* 0x000fea0003800000 */
[----:B------:R-:W0:Y:S01]  /*3fe0*/  LDCU UR5, c[0x0][0x39c] ;  /* 0x00007380ff0577ac */ /* 0x000e220008000800 */
[----:B------:R-:W1:Y:S01]  /*3ff0*/  LDCU.64 UR18, c[0x0][0x390] ;  /* 0x00007200ff1277ac */ /* 0x000e620008000a00 */
[----:B0-----:R-:W-:Y:S01]  /*4000*/  UISETP.GE.AND UP0, UPT, UR5, 0x1, UPT ;  /* 0x000000010500788c */ /* 0x001fe2000bf06270 */
[----:B-1----:R-:W-:Y:S01]  /*4010*/  MOV R10, UR18 ;  /* 0x00000012000a7c02 */ /* 0x002fe20008000f00 */
[----:B------:R-:W-:-:S07]  /*4020*/  IMAD.U32 R11, RZ, RZ, UR19 ;  /* 0x00000013ff0b7e24 */ /* 0x000fce000f8e00ff */
[----:B------:R-:W-:Y:S05]  /*4030*/  BRA.U !UP0, `(.L_x_17) ;  /* 0x0000001508107547 */ /* 0x000fea000b800000 */
[----:B------:R-:W-:Y:S01]  /*4040*/  UISETP.NE.AND UP0, UPT, UR5, 0x1, UPT ;  /* 0x000000010500788c */ /* 0x000fe2000bf05270 */
[----:B------:R-:W-:Y:S01]  /*4050*/  VIADD R0, R10, 0xfffffffe ;  /* 0xfffffffe0a007836 */ /* 0x000fe20000000000 */
[----:B------:R-:W-:Y:S01]  /*4060*/  IADD3 R5, PT, PT, R11, -0x2, RZ ;  /* 0xfffffffe0b057810 */ /* 0x000fe20007ffe0ff */
[----:B------:R-:W-:-:S06]  /*4070*/  UMOV UR4, URZ ;  /* 0x000000ff00047c82 */ /* 0x000fcc0008000000 */
[----:B------:R-:W-:Y:S05]  /*4080*/  BRA.U !UP0, `(.L_x_18) ;  /* 0x0000000d082c7547 */ /* 0x000fea000b800000 */
[----:B------:R-:W-:Y:S01]  /*4090*/  IABS R2, R0 ;  /* 0x0000000000027213 */ /* 0x000fe20000000000 */
[----:B------:R-:W-:-:S03]  /*40a0*/  UIADD3 UR4, UPT, UPT, UR15, UR13, URZ ;  /* 0x0000000d0f047290 */ /* 0x000fc6000fffe0ff */
[----:B------:R-:W0:Y:S01]  /*40b0*/  I2F.RP R4, R2 ;  /* 0x0000000200047306 */ /* 0x000e220000209400 */
[----:B------:R-:W-:-:S04]  /*40c0*/  UIMAD UR4, UR4, UR10, UR14 ;  /* 0x0000000a040472a4 */ /* 0x000fc8000f8e020e */
[----:B------:R-:W-:Y:S02]  /*40d0*/  UIMAD UR6, UR4, UR7, UR16 ;  /* 0x00000007040672a4 */ /* 0x000fe4000f8e0210 */
[----:B------:R-:W-:-:S04]  /*40e0*/  ULOP3.LUT UR4, UR5, 0x7ffffffe, URZ, 0xc0, !UPT ;  /* 0x7ffffffe05047892 */ /* 0x000fc8000f8ec0ff */
[----:B------:R-:W-:Y:S01]  /*40f0*/  IMAD R15, R12, UR6, R15 ;  /* 0x000000060c0f7c24 */ /* 0x000fe2000f8e020f */
[----:B------:R-:W-:Y:S01]  /*4100*/  UIADD3 UR5, UPT, UPT, -UR4, URZ, URZ ;  /* 0x000000ff04057290 */ /* 0x000fe2000fffe1ff */
[----:B0-----:R-:W0:Y:S02]  /*4110*/  MUFU.RCP R4, R4 ;  /* 0x0000000400047308 */ /* 0x001e240000001000 */
[----:B------:R-:W-:-:S04]  /*4120*/  IMAD R14, R15, UR12, R14 ;  /* 0x0000000c0f0e7c24 */ /* 0x000fc8000f8e020e */
[----:B------:R-:W-:Y:S02]  /*4130*/  IMAD R23, R14, UR11, R23 ;  /* 0x0000000b0e177c24 */ /* 0x000fe4000f8e0217 */
[----:B0-----:R-:W-:-:S04]  /*4140*/  VIADD R6, R4, 0xffffffe ;  /* 0x0ffffffe04067836 */ /* 0x001fc80000000000 */
[----:B------:R0:W1:Y:S02]  /*4150*/  F2I.FTZ.U32.TRUNC.NTZ R7, R6 ;  /* 0x0000000600077305 */ /* 0x000064000021f000 */
[----:B0-----:R-:W-:Y:S02]  /*4160*/  HFMA2 R6, -RZ, RZ, 0, 0 ;  /* 0x00000000ff067431 */ /* 0x001fe400000001ff */
[----:B-1----:R-:W-:-:S04]  /*4170*/  IMAD.MOV R9, RZ, RZ, -R7 ;  /* 0x000000ffff097224 */ /* 0x002fc800078e0a07 */
[----:B------:R-:W-:-:S04]  /*4180*/  IMAD R9, R9, R2, RZ ;  /* 0x0000000209097224 */ /* 0x000fc800078e02ff */
[----:B------:R-:W-:-:S04]  /*4190*/  IMAD.HI.U32 R4, R7, R9, R6 ;  /* 0x0000000907047227 */ /* 0x000fc800078e0006 */
[----:B------:R-:W-:-:S07]  /*41a0*/  IMAD.MOV.U32 R7, RZ, RZ, R3 ;  /* 0x000000ffff077224 */ /* 0x000fce00078e0003 */
.L_x_19:
[-C--:B------:R-:W-:Y:S01]  /*41b0*/  IABS R14, R5.reuse ;  /* 0x00000005000e7213 */ /* 0x080fe20000000000 */
[----:B------:R-:W-:Y:S01]  /*41c0*/  IMAD R24, R0, R5, RZ ;  /* 0x0000000500187224 */ /* 0x000fe200078e02ff */
[----:B------:R-:W-:Y:S02]  /*41d0*/  IABS R15, R7 ;  /* 0x00000007000f7213 */ /* 0x000fe40000000000 */
[----:B0-----:R-:W0:Y:S01]  /*41e0*/  I2F.RP R8, R14 ;  /* 0x0000000e00087306 */ /* 0x001e220000209400 */
[----:B------:R-:W-:Y:S02]  /*41f0*/  IABS R6, R0 ;  /* 0x0000000000067213 */ /* 0x000fe40000000000 */
[-C--:B------:R-:W-:Y:S01]  /*4200*/  IABS R18, R24.reuse ;  /* 0x0000001800127213 */ /* 0x080fe20000000000 */
[----:B------:R-:W-:Y:S01]  /*4210*/  IMAD.HI.U32 R4, R4, R15, RZ ;  /* 0x0000000f04047227 */ /* 0x000fe200078e00ff */
[----:B------:R-:W-:Y:S02]  /*4220*/  ISETP.NE.AND P2, PT, R0, RZ, PT ;  /* 0x000000ff0000720c */ /* 0x000fe40003f45270 */
[----:B------:R-:W-:Y:S01]  /*4230*/  IABS R21, R24 ;  /* 0x0000001800157213 */ /* 0x000fe20000000000 */
[----:B------:R-:W1:Y:S01]  /*4240*/  I2F.RP R13, R18 ;  /* 0x00000012000d7306 */ /* 0x000e620000209400 */
[----:B------:R-:W-:Y:S01]  /*4250*/  IMAD.MOV R16, RZ, RZ, -R6 ;  /* 0x000000ffff107224 */ /* 0x000fe200078e0a06 */
[----:B------:R-:W-:-:S02]  /*4260*/  LOP3.LUT R25, RZ, R5, RZ, 0x33, !PT ;  /* 0x00000005ff197212 */ /* 0x000fc400078e33ff */
[----:B------:R-:W-:Y:S01]  /*4270*/  IADD3 R21, PT, PT, RZ, -R21, RZ ;  /* 0x80000015ff157210 */ /* 0x000fe20007ffe0ff */
[----:B------:R-:W-:-:S03]  /*4280*/  IMAD R9, R4, R16, R15 ;  /* 0x0000001004097224 */ /* 0x000fc600078e020f */
[----:B0-----:R-:W0:Y:S02]  /*4290*/  MUFU.RCP R8, R8 ;  /* 0x0000000800087308 */ /* 0x001e240000001000 */
[----:B------:R-:W-:-:S06]  /*42a0*/  ISETP.GT.U32.AND P1, PT, R2, R9, PT ;  /* 0x000000090200720c */ /* 0x000fcc0003f24070 */
[----:B-1----:R-:W1:Y:S07]  /*42b0*/  MUFU.RCP R13, R13 ;  /* 0x0000000d000d7308 */ /* 0x002e6e0000001000 */
[----:B------:R-:W-:Y:S01]  /*42c0*/  @!P1 IMAD.IADD R9, R9, 0x1, -R6 ;  /* 0x0000000109099824 */ /* 0x000fe200078e0a06 */
[----:B------:R-:W-:Y:S02]  /*42d0*/  @!P1 IADD3 R4, PT, PT, R4, 0x1, RZ ;  /* 0x0000000104049810 */ /* 0x000fe40007ffe0ff */
[----:B0-----:R-:W-:-:S02]  /*42e0*/  IADD3 R10, PT, PT, R8, 0xffffffe, RZ ;  /* 0x0ffffffe080a7810 */ /* 0x001fc40007ffe0ff */
[----:B------:R-:W-:Y:S02]  /*42f0*/  ISETP.GE.U32.AND P0, PT, R9, R2, PT ;  /* 0x000000020900720c */ /* 0x000fe40003f06070 */
[----:B------:R0:W2:Y:S01]  /*4300*/  F2I.FTZ.U32.TRUNC.NTZ R11, R10 ;  /* 0x0000000a000b7305 */ /* 0x0000a2000021f000 */
[-C--:B------:R-:W-:Y:S02]  /*4310*/  LOP3.LUT R2, R7, R0.reuse, RZ, 0x3c, !PT ;  /* 0x0000000007027212 */ /* 0x080fe400078e3cff */
[-C--:B------:R-:W-:Y:S01]  /*4320*/  IABS R8, R0.reuse ;  /* 0x0000000000087213 */ /* 0x080fe20000000000 */
[----:B-1----:R-:W-:Y:S01]  /*4330*/  VIADD R6, R13, 0xffffffe ;  /* 0x0ffffffe0d067836 */ /* 0x002fe20000000000 */
[----:B------:R-:W-:Y:S02]  /*4340*/  ISETP.GE.AND P3, PT, R2, RZ, PT ;  /* 0x000000ff0200720c */ /* 0x000fe40003f66270 */
[----:B------:R-:W-:Y:S01]  /*4350*/  LOP3.LUT R13, RZ, R0, RZ, 0x33, !PT ;  /* 0x00000000ff0d7212 */ /* 0x000fe200078e33ff */
[----:B------:R-:W1:Y:S01]  /*4360*/  F2I.FTZ.U32.TRUNC.NTZ R9, R6 ;  /* 0x0000000600097305 */ /* 0x000e62000021f000 */
[----:B------:R-:W-:Y:S01]  /*4370*/  IMAD.MOV.U32 R2, RZ, RZ, R8 ;  /* 0x000000ffff027224 */ /* 0x000fe200078e0008 */
[----:B0-----:R-:W-:Y:S01]  /*4380*/  MOV R10, RZ ;  /* 0x000000ff000a7202 */ /* 0x001fe20000000f00 */
[----:B------:R-:W-:Y:S01]  /*4390*/  @P0 VIADD R4, R4, 0x1 ;  /* 0x0000000104040836 */ /* 0x000fe20000000000 */
[----:B--2---:R-:W-:-:S04]  /*43a0*/  IADD3 R17, PT, PT, RZ, -R11, RZ ;  /* 0x8000000bff117210 */ /* 0x004fc80007ffe0ff */
[----:B------:R-:W0:Y:S02]  /*43b0*/  I2F.RP R8, R2 ;  /* 0x0000000200087306 */ /* 0x000e240000209400 */
[----:B------:R-:W-:Y:S02]  /*43c0*/  @!P3 IMAD.MOV R4, RZ, RZ, -R4 ;  /* 0x000000ffff04b224 */ /* 0x000fe400078e0a04 */
[----:B------:R-:W-:Y:S01]  /*43d0*/  IMAD R17, R17, R14, RZ ;  /* 0x0000000e11117224 */ /* 0x000fe200078e02ff */
[----:B-1----:R-:W-:-:S03]  /*43e0*/  IADD3 R19, PT, PT, RZ, -R9, RZ ;  /* 0x80000009ff137210 */ /* 0x002fc60007ffe0ff */
[----:B------:R-:W-:Y:S01]  /*43f0*/  IMAD.HI.U32 R6, R11, R17, R10 ;  /* 0x000000110b067227 */ /* 0x000fe200078e000a */
[----:B------:R-:W-:Y:S02]  /*4400*/  SEL R13, R13, R4, !P2 ;  /* 0x000000040d0d7207 */ /* 0x000fe40005000000 */
[----:B------:R-:W-:Y:S01]  /*4410*/  IABS R17, R5 ;  /* 0x0000000500117213 */ /* 0x000fe20000000000 */
[----:B------:R-:W-:Y:S01]  /*4420*/  IMAD R11, R19, R18, RZ ;  /* 0x00000012130b7224 */ /* 0x000fe200078e02ff */
[----:B------:R-:W-:Y:S01]  /*4430*/  IABS R10, R13 ;  /* 0x0000000d000a7213 */ /* 0x000fe20000000000 */
[----:B0-----:R0:W1:Y:S02]  /*4440*/  MUFU.RCP R4, R8 ;  /* 0x0000000800047308 */ /* 0x0010640000001000 */
[----:B------:R-:W-:Y:S01]  /*4450*/  IMAD.MOV R19, RZ, RZ, -R17 ;  /* 0x000000ffff137224 */ /* 0x000fe200078e0a11 */
[----:B------:R-:W-:Y:S02]  /*4460*/  MOV R17, R21 ;  /* 0x0000001500117202 */ /* 0x000fe40000000f00 */
[----:B------:R-:W-:Y:S01]  /*4470*/  IABS R21, R23 ;  /* 0x0000001700157213 */ /* 0x000fe20000000000 */
[----:B0-----:R-:W-:-:S04]  /*4480*/  IMAD.MOV.U32 R8, RZ, RZ, RZ ;  /* 0x000000ffff087224 */ /* 0x001fc800078e00ff */
[----:B------:R-:W-:-:S04]  /*4490*/  IMAD.HI.U32 R20, R9, R11, R8 ;  /* 0x0000000b09147227 */ /* 0x000fc800078e0008 */
[----:B------:R-:W-:-:S04]  /*44a0*/  IMAD.HI.U32 R9, R6, R10, RZ ;  /* 0x0000000a06097227 */ /* 0x000fc800078e00ff */
[----:B------:R-:W-:-:S04]  /*44b0*/  IMAD.HI.U32 R22, R20, R15, RZ ;  /* 0x0000000f14167227 */ /* 0x000fc800078e00ff */
[----:B------:R-:W-:Y:S02]  /*44c0*/  IMAD R11, R22, R17, R15 ;  /* 0x00000011160b7224 */ /* 0x000fe400078e020f */
[----:B------:R-:W-:Y:S02]  /*44d0*/  IMAD R15, R9, R19, R10 ;  /* 0x00000013090f7224 */ /* 0x000fe400078e020a */
[----:B-1----:R-:W-:Y:S01]  /*44e0*/  VIADD R8, R4, 0xffffffe ;  /* 0x0ffffffe04087836 */ /* 0x002fe20000000000 */
[----:B------:R-:W-:Y:S01]  /*44f0*/  ISETP.GT.U32.AND P4, PT, R18, R11, PT ;  /* 0x0000000b1200720c */ /* 0x000fe20003f84070 */
[----:B------:R-:W-:Y:S01]  /*4500*/  IMAD.HI.U32 R20, R20, R21, RZ ;  /* 0x0000001514147227 */ /* 0x000fe200078e00ff */
[----:B------:R-:W-:Y:S01]  /*4510*/  ISETP.GT.U32.AND P0, PT, R14, R15, PT ;  /* 0x0000000f0e00720c */ /* 0x000fe20003f04070 */
[----:B------:R0:W1:Y:S01]  /*4520*/  F2I.FTZ.U32.TRUNC.NTZ R9, R8 ;  /* 0x0000000800097305 */ /* 0x000062000021f000 */
[----:B------:R-:W-:-:S04]  /*4530*/  LOP3.LUT R4, R7, R24, RZ, 0x3c, !PT ;  /* 0x0000001807047212 */ /* 0x000fc800078e3cff */
[----:B------:R-:W-:Y:S02]  /*4540*/  ISETP.GE.AND P3, PT, R4, RZ, PT ;  /* 0x000000ff0400720c */ /* 0x000fe40003f66270 */
[----:B0-----:R-:W-:-:S03]  /*4550*/  MOV R8, RZ ;  /* 0x000000ff00087202 */ /* 0x001fc60000000f00 */
[----:B------:R-:W-:Y:S01]  /*4560*/  @!P4 VIADD R22, R22, 0x1 ;  /* 0x000000011616c836 */ /* 0x000fe20000000000 */
[-C--:B------:R-:W-:Y:S01]  /*4570*/  @!P4 IADD3 R11, PT, PT, R11, -R18.reuse, RZ ;  /* 0x800000120b0bc210 */ /* 0x080fe20007ffe0ff */
[----:B------:R-:W-:Y:S01]  /*4580*/  @!P0 IMAD.IADD R15, R15, 0x1, -R14 ;  /* 0x000000010f0f8824 */ /* 0x000fe200078e0a0e */
[----:B------:R-:W-:Y:S01]  /*4590*/  ISETP.GE.AND P4, PT, R13, RZ, PT ;  /* 0x000000ff0d00720c */ /* 0x000fe20003f86270 */
[----:B------:R-:W-:Y:S01]  /*45a0*/  IMAD.MOV R13, RZ, RZ, -R13 ;  /* 0x000000ffff0d7224 */ /* 0x000fe200078e0a0d */
[----:B------:R-:W-:Y:S02]  /*45b0*/  ISETP.GE.U32.AND P0, PT, R11, R18, PT ;  /* 0x000000120b00720c */ /* 0x000fe40003f06070 */
[----:B------:R-:W-:Y:S01]  /*45c0*/  ISETP.GT.U32.AND P1, PT, R14, R15, PT ;  /* 0x0000000f0e00720c */ /* 0x000fe20003f24070 */
[----:B------:R-:W0:Y:S01]  /*45d0*/  LDC.64 R10, c[0x0][0x390] ;  /* 0x0000e400ff0a7b82 */ /* 0x000e220000000a00 */
[----:B-1----:R-:W-:-:S05]  /*45e0*/  IADD3 R19, PT, PT, RZ, -R9, RZ ;  /* 0x80000009ff137210 */ /* 0x002fca0007ffe0ff */
[----:B------:R-:W-:-:S04]  /*45f0*/  IMAD R19, R19, R2, RZ ;  /* 0x0000000213137224 */ /* 0x000fc800078e02ff */
[----:B------:R-:W-:Y:S01]  /*4600*/  @P0 VIADD R22, R22, 0x1 ;  /* 0x0000000116160836 */ /* 0x000fe20000000000 */
[----:B------:R-:W-:Y:S01]  /*4610*/  ISETP.NE.AND P0, PT, R5, RZ, PT ;  /* 0x000000ff0500720c */ /* 0x000fe20003f05270 */
[----:B------:R-:W-:Y:S01]  /*4620*/  IMAD.HI.U32 R4, R9, R19, R8 ;  /* 0x0000001309047227 */ /* 0x000fe200078e0008 */
[----:B------:R-:W-:Y:S02]  /*4630*/  @!P1 IADD3 R15, PT, PT, R15, -R14, RZ ;  /* 0x8000000e0f0f9210 */ /* 0x000fe40007ffe0ff */
[----:B------:R-:W-:Y:S01]  /*4640*/  ISETP.NE.AND P1, PT, R24, RZ, PT ;  /* 0x000000ff1800720c */ /* 0x000fe20003f25270 */
[----:B------:R-:W-:Y:S01]  /*4650*/  IMAD.MOV.U32 R9, RZ, RZ, R22 ;  /* 0x000000ffff097224 */ /* 0x000fe200078e0016 */
[----:B------:R-:W-:Y:S01]  /*4660*/  LOP3.LUT R22, RZ, R24, RZ, 0x33, !PT ;  /* 0x00000018ff167212 */ /* 0x000fe200078e33ff */
[----:B------:R-:W-:Y:S02]  /*4670*/  IMAD.MOV.U32 R8, RZ, RZ, R15 ;  /* 0x000000ffff087224 */ /* 0x000fe400078e000f */
[----:B------:R-:W1:Y:S01]  /*4680*/  LDC.64 R14, c[0x0][0x380] ;  /* 0x0000e000ff0e7b82 */ /* 0x000e620000000a00 */
[----:B------:R-:W-:Y:S01]  /*4690*/  @!P3 IADD3 R9, PT, PT, -R9, RZ, RZ ;  /* 0x000000ff0909b210 */ /* 0x000fe20007ffe1ff */
[----:B------:R-:W-:Y:S01]  /*46a0*/  IMAD.HI.U32 R19, R4, R21, RZ ;  /* 0x0000001504137227 */ /* 0x000fe200078e00ff */
[----:B------:R-:W-:-:S02]  /*46b0*/  @!P4 IADD3 R8, PT, PT, -R8, RZ, RZ ;  /* 0x000000ff0808c210 */ /* 0x000fc40007ffe1ff */
[----:B------:R-:W-:Y:S02]  /*46c0*/  SEL R26, R22, R9, !P1 ;  /* 0x00000009161a7207 */ /* 0x000fe40004800000 */
[----:B------:R-:W-:Y:S01]  /*46d0*/  SEL R9, R25, R8, !P0 ;  /* 0x0000000819097207 */ /* 0x000fe20004000000 */
[----:B------:R-:W-:Y:S02]  /*46e0*/  IMAD R8, R0, R13, R7 ;  /* 0x0000000d00087224 */ /* 0x000fe400078e0207 */
[----:B0-----:R-:W-:Y:S02]  /*46f0*/  IMAD R26, R26, R11, R11 ;  /* 0x0000000b1a1a7224 */ /* 0x001fe400078e020b */
[--C-:B------:R-:W-:Y:S01]  /*4700*/  IMAD R25, R19, R16, R21.reuse ;  /* 0x0000001013197224 */ /* 0x100fe200078e0215 */
[----:B------:R-:W-:Y:S01]  /*4710*/  LOP3.LUT R16, R23, R0, RZ, 0x3c, !PT ;  /* 0x0000000017107212 */ /* 0x000fe200078e3cff */
[----:B------:R-:W-:Y:S01]  /*4720*/  IMAD R21, R20, R17, R21 ;  /* 0x0000001114157224 */ /* 0x000fe200078e0215 */
[----:B------:R-:W-:-:S02]  /*4730*/  IADD3 R9, PT, PT, R9, R26, RZ ;  /* 0x0000001a09097210 */ /* 0x000fc40007ffe0ff */
[----:B------:R-:W-:Y:S02]  /*4740*/  ISETP.GE.AND P3, PT, R16, RZ, PT ;  /* 0x000000ff1000720c */ /* 0x000fe40003f66270 */
[----:B------:R-:W-:Y:S01]  /*4750*/  ISETP.GT.U32.AND P6, PT, R2, R25, PT ;  /* 0x000000190200720c */ /* 0x000fe20003fc4070 */
[----:B------:R-:W-:-:S05]  /*4760*/  IMAD R9, R9, R10, R10 ;  /* 0x0000000a09097224 */ /* 0x000fca00078e020a */
[----:B------:R-:W-:-:S05]  /*4770*/  IADD3 R13, PT, PT, R8, 0x1, R9 ;  /* 0x00000001080d7810 */ /* 0x000fca0007ffe009 */
[----:B-1----:R-:W-:-:S04]  /*4780*/  IMAD.WIDE R8, R13, 0x8, R14 ;  /* 0x000000080d087825 */ /* 0x002fc800078e020e */
[----:B------:R-:W-:Y:S01]  /*4790*/  @!P6 IMAD.IADD R25, R25, 0x1, -R2 ;  /* 0x000000011919e824 */ /* 0x000fe200078e0a02 */
[----:B------:R-:W2:Y:S04]  /*47a0*/  LDG.E.64 R16, desc[UR8][R8.64+0x8] ;  /* 0x0000080808107981 */ /* 0x000ea8000c1e1b00 */
[----:B------:R-:W2:Y:S01]  /*47b0*/  LDG.E.64 R26, desc[UR8][R8.64+-0x8] ;  /* 0xfffff808081a7981 */ /* 0x000ea2000c1e1b00 */
[----:B------:R-:W-:Y:S02]  /*47c0*/  ISETP.GE.U32.AND P4, PT, R25, R2, PT ;  /* 0x000000021900720c */ /* 0x000fe40003f86070 */
[----:B------:R-:W-:Y:S01]  /*47d0*/  ISETP.GT.U32.AND P5, PT, R18, R21, PT ;  /* 0x000000151200720c */ /* 0x000fe20003fa4070 */
[----:B------:R-:W-:-:S10]  /*47e0*/  @!P6 VIADD R19, R19, 0x1 ;  /* 0x000000011313e836 */ /* 0x000fd40000000000 */
[----:B------:R-:W-:Y:S02]  /*47f0*/  @P4 IADD3 R19, PT, PT, R19, 0x1, RZ ;  /* 0x0000000113134810 */ /* 0x000fe40007ffe0ff */
[----:B------:R-:W-:-:S03]  /*4800*/  @!P5 IADD3 R21, PT, PT, R21, -R18, RZ ;  /* 0x800000121515d210 */ /* 0x000fc60007ffe0ff */
[----:B------:R-:W-:Y:S01]  /*4810*/  @!P3 IMAD.MOV R19, RZ, RZ, -R19 ;  /* 0x000000ffff13b224 */ /* 0x000fe200078e0a13 */
[----:B------:R-:W-:Y:S02]  /*4820*/  ISETP.GE.U32.AND P6, PT, R21, R18, PT ;  /* 0x000000121500720c */ /* 0x000fe40003fc6070 */
[----:B------:R-:W-:-:S04]  /*4830*/  LOP3.LUT R18, RZ, R0, RZ, 0x33, !PT ;  /* 0x00000000ff127212 */ /* 0x000fc800078e33ff */
[----:B------:R-:W-:Y:S02]  /*4840*/  SEL R21, R18, R19, !P2 ;  /* 0x0000001312157207 */ /* 0x000fe40005000000 */
[----:B------:R-:W-:Y:S02]  /*4850*/  IABS R18, R5 ;  /* 0x0000000500127213 */ /* 0x000fe40000000000 */
[----:B------:R-:W-:Y:S02]  /*4860*/  IABS R19, R21 ;  /* 0x0000001500137213 */ /* 0x000fe40000000000 */
[----:B------:R-:W-:-:S03]  /*4870*/  IADD3 R18, PT, PT, RZ, -R18, RZ ;  /* 0x80000012ff127210 */ /* 0x000fc60007ffe0ff */
[----:B------:R-:W-:-:S04]  /*4880*/  IMAD.HI.U32 R6, R6, R19, RZ ;  /* 0x0000001306067227 */ /* 0x000fc800078e00ff */
[----:B------:R-:W-:Y:S02]  /*4890*/  IMAD R6, R6, R18, R19 ;  /* 0x0000001206067224 */ /* 0x000fe400078e0213 */
[----:B------:R-:W-:-:S06]  /*48a0*/  IMAD.WIDE R18, R10, 0x8, R8 ;  /* 0x000000080a127825 */ /* 0x000fcc00078e0208 */
[----:B------:R-:W3:Y:S01]  /*48b0*/  LDG.E.64 R18, desc[UR8][R18.64] ;  /* 0x0000000812127981 */ /* 0x000ee2000c1e1b00 */
[----:B------:R-:W-:-:S04]  /*48c0*/  IMAD.IADD R29, R13, 0x1, -R10 ;  /* 0x000000010d1d7824 */ /* 0x000fc800078e0a0a */
[----:B------:R-:W-:Y:S01]  /*48d0*/  IMAD.WIDE R28, R29, 0x8, R14 ;  /* 0x000000081d1c7825 */ /* 0x000fe200078e020e */
[----:B--2---:R-:W-:-:S04]  /*48e0*/  DADD R26, R16, R26 ;  /* 0x00000000101a7229 */ /* 0x004fc8000000001a */
[----:B------:R-:W2:Y:S04]  /*48f0*/  LDG.E.64 R16, desc[UR8][R28.64] ;  /* 0x000000081c107981 */ /* 0x000ea8000c1e1b00 */
[----:B---3--:R-:W-:Y:S01]  /*4900*/  DADD R18, R26, R18 ;  /* 0x000000001a127229 */ /* 0x008fe20000000012 */
[----:B------:R-:W-:-:S04]  /*4910*/  IMAD R26, R10, R11, RZ ;  /* 0x0000000b0a1a7224 */ /* 0x000fc800078e02ff */
[C---:B------:R-:W-:Y:S01]  /*4920*/  IMAD.WIDE R8, R26.reuse, 0x8, R8 ;  /* 0x000000081a087825 */ /* 0x040fe200078e0208 */
[----:B------:R-:W-:-:S05]  /*4930*/  IADD3 R25, PT, PT, -R26, R13, RZ ;  /* 0x0000000d1a197210 */ /* 0x000fca0007ffe1ff */
[----:B------:R-:W3:Y:S01]  /*4940*/  LDG.E.64 R8, desc[UR8][R8.64] ;  /* 0x0000000808087981 */ /* 0x000ee2000c1e1b00 */
[----:B--2---:R-:W-:Y:S01]  /*4950*/  DADD R16, R18, R16 ;  /* 0x0000000012107229 */ /* 0x004fe20000000010 */
[----:B------:R-:W-:-:S06]  /*4960*/  IMAD.WIDE R18, R25, 0x8, R14 ;  /* 0x0000000819127825 */ /* 0x000fcc00078e020e */
[----:B------:R-:W2:Y:S01]  /*4970*/  LDG.E.64 R18, desc[UR8][R18.64] ;  /* 0x0000000812127981 */ /* 0x000ea2000c1e1b00 */
[----:B------:R-:W-:-:S04]  /*4980*/  IABS R25, R5 ;  /* 0x0000000500197213 */ /* 0x000fc80000000000 */
[----:B------:R-:W-:Y:S02]  /*4990*/  ISETP.GT.U32.AND P2, PT, R25, R6, PT ;  /* 0x000000061900720c */ /* 0x000fe40003f44070 */
[----:B------:R-:W-:-:S04]  /*49a0*/  LOP3.LUT R24, R23, R24, RZ, 0x3c, !PT ;  /* 0x0000001817187212 */ /* 0x000fc800078e3cff */
[----:B------:R-:W-:-:S07]  /*49b0*/  ISETP.GE.AND P4, PT, R24, RZ, PT ;  /* 0x000000ff1800720c */ /* 0x000fce0003f86270 */
[----:B------:R-:W-:Y:S01]  /*49c0*/  @!P2 IMAD.IADD R6, R6, 0x1, -R25 ;  /* 0x000000010606a824 */ /* 0x000fe200078e0a19 */
[----:B------:R-:W-:-:S04]  /*49d0*/  @!P5 IADD3 R20, PT, PT, R20, 0x1, RZ ;  /* 0x000000011414d810 */ /* 0x000fc80007ffe0ff */
[----:B------:R-:W-:Y:S02]  /*49e0*/  ISETP.GT.U32.AND P2, PT, R25, R6, PT ;  /* 0x000000061900720c */ /* 0x000fe40003f44070 */
[----:B------:R-:W-:Y:S01]  /*49f0*/  ISETP.GE.AND P3, PT, R21, RZ, PT ;  /* 0x000000ff1500720c */ /* 0x000fe20003f66270 */
[----:B------:R-:W-:-:S04]  /*4a00*/  @P6 VIADD R20, R20, 0x1 ;  /* 0x0000000114146836 */ /* 0x000fc80000000000 */
[----:B------:R-:W-:-:S06]  /*4a10*/  @!P4 IMAD.MOV R20, RZ, RZ, -R20 ;  /* 0x000000ffff14c224 */ /* 0x000fcc00078e0a14 */
[----:B------:R-:W-:Y:S02]  /*4a20*/  @!P2 IADD3 R6, PT, PT, R6, -R25, RZ ;  /* 0x800000190606a210 */ /* 0x000fe40007ffe0ff */
[----:B------:R-:W-:Y:S02]  /*4a30*/  SEL R20, R22, R20, !P1 ;  /* 0x0000001416147207 */ /* 0x000fe40004800000 */
[----:B------:R-:W-:Y:S02]  /*4a40*/  LOP3.LUT R25, RZ, R5, RZ, 0x33, !PT ;  /* 0x00000005ff197212 */ /* 0x000fe400078e33ff */
[----:B------:R-:W-:Y:S01]  /*4a50*/  @!P3 IADD3 R6, PT, PT, -R6, RZ, RZ ;  /* 0x000000ff0606b210 */ /* 0x000fe20007ffe1ff */
[----:B------:R-:W-:Y:S01]  /*4a60*/  IMAD R20, R20, R11, R11 ;  /* 0x0000000b14147224 */ /* 0x000fe200078e020b */
[----:B---3--:R-:W-:Y:S01]  /*4a70*/  DADD R16, R16, R8 ;  /* 0x0000000010107229 */ /* 0x008fe20000000008 */
[----:B------:R-:W0:Y:S01]  /*4a80*/  LDC.64 R8, c[0x0][0x388] ;  /* 0x0000e200ff087b82 */ /* 0x000e220000000a00 */
[----:B------:R-:W-:Y:S01]  /*4a90*/  SEL R25, R25, R6, !P0 ;  /* 0x0000000619197207 */ /* 0x000fe20004000000 */
[----:B------:R-:W-:-:S03]  /*4aa0*/  IMAD.MOV R6, RZ, RZ, -R21 ;  /* 0x000000ffff067224 */ /* 0x000fc600078e0a15 */
[----:B------:R-:W-:Y:S01]  /*4ab0*/  IADD3 R21, PT, PT, R25, R20, RZ ;  /* 0x0000001419157210 */ /* 0x000fe20007ffe0ff */
[----:B------:R-:W-:Y:S01]  /*4ac0*/  IMAD R6, R0, R6, R23 ;  /* 0x0000000600067224 */ /* 0x000fe200078e0217 */
[----:B------:R-:W-:-:S03]  /*4ad0*/  UMOV UR18, 0x55555555 ;  /* 0x5555555500127882 */ /* 0x000fc60000000000 */
[----:B------:R-:W-:Y:S01]  /*4ae0*/  IMAD R21, R21, R10, R10 ;  /* 0x0000000a15157224 */ /* 0x000fe200078e020a */
[----:B------:R-:W-:-:S04]  /*4af0*/  UMOV UR19, 0x3fc55555 ;  /* 0x3fc5555500137882 */ /* 0x000fc80000000000 */
[----:B------:R-:W-:Y:S01]  /*4b00*/  IADD3 R27, PT, PT, R6, 0x1, R21 ;  /* 0x00000001061b7810 */ /* 0x000fe20007ffe015 */
[----:B0-----:R-:W-:-:S03]  /*4b10*/  IMAD.WIDE R28, R13, 0x8, R8 ;  /* 0x000000080d1c7825 */ /* 0x001fc600078e0208 */
[----:B------:R-:W-:Y:S01]  /*4b20*/  IADD3 R13, PT, PT, -R26, R27, RZ ;  /* 0x0000001b1a0d7210 */ /* 0x000fe20007ffe1ff */
[----:B--2---:R-:W-:Y:S01]  /*4b30*/  DADD R16, R16, R18 ;  /* 0x0000000010107229 */ /* 0x004fe20000000012 */
[----:B------:R-:W-:-:S07]  /*4b40*/  IMAD.WIDE R18, R27, 0x8, R14 ;  /* 0x000000081b127825 */ /* 0x000fce00078e020e */
[----:B------:R-:W-:Y:S01]  /*4b50*/  DMUL R24, R16, UR18 ;  /* 0x0000001210187c28 */ /* 0x000fe20008000000 */
[----:B------:R-:W-:-:S06]  /*4b60*/  IMAD.WIDE R20, R10, 0x8, R18 ;  /* 0x000000080a147825 */ /* 0x000fcc00078e0212 */
[----:B------:R0:W-:Y:S01]  /*4b70*/  STG.E.64 desc[UR8][R28.64], R24 ;  /* 0x000000181c007986 */ /* 0x0001e2000c101b08 */
[----:B------:R-:W-:-:S03]  /*4b80*/  IMAD.IADD R17, R27, 0x1, -R10 ;  /* 0x000000011b117824 */ /* 0x000fc600078e0a0a */
[----:B------:R-:W2:Y:S04]  /*4b90*/  LDG.E.64 R20, desc[UR8][R20.64] ;  /* 0x0000000814147981 */ /* 0x000ea8000c1e1b00 */
[----:B0-----:R-:W3:Y:S04]  /*4ba0*/  LDG.E.64 R28, desc[UR8][R18.64+0x8] ;  /* 0x00000808121c7981 */ /* 0x001ee8000c1e1b00 */
[----:B------:R0:W3:Y:S01]  /*4bb0*/  LDG.E.64 R24, desc[UR8][R18.64+-0x8] ;  /* 0xfffff80812187981 */ /* 0x0000e2000c1e1b00 */
[----:B------:R-:W-:-:S06]  /*4bc0*/  IMAD.WIDE R16, R17, 0x8, R14 ;  /* 0x0000000811107825 */ /* 0x000fcc00078e020e */
[----:B------:R-:W4:Y:S01]  /*4bd0*/  LDG.E.64 R16, desc[UR8][R16.64] ;  /* 0x0000000810107981 */ /* 0x000f22000c1e1b00 */
[----:B0-----:R-:W-:-:S04]  /*4be0*/  IMAD.WIDE R18, R26, 0x8, R18 ;  /* 0x000000081a127825 */ /* 0x001fc800078e0212 */
[----:B------:R-:W-:Y:S02]  /*4bf0*/  IMAD.WIDE R14, R13, 0x8, R14 ;  /* 0x000000080d0e7825 */ /* 0x000fe400078e020e */
[----:B------:R-:W5:Y:S04]  /*4c00*/  LDG.E.64 R18, desc[UR8][R18.64] ;  /* 0x0000000812127981 */ /* 0x000f68000c1e1b00 */
[----:B------:R-:W5:Y:S01]  /*4c10*/  LDG.E.64 R14, desc[UR8][R14.64] ;  /* 0x000000080e0e7981 */ /* 0x000f62000c1e1b00 */
[----:B------:R-:W-:-:S04]  /*4c20*/  IMAD.WIDE R8, R27, 0x8, R8 ;  /* 0x000000081b087825 */ /* 0x000fc800078e0208 */
[----:B------:R-:W-:Y:S01]  /*4c30*/  IMAD R6, R12, UR12, RZ ;  /* 0x0000000c0c067c24 */ /* 0x000fe2000f8e02ff */
[----:B------:R-:W-:-:S03]  /*4c40*/  UIADD3 UR5, UPT, UPT, UR5, 0x2, URZ ;  /* 0x0000000205057890 */ /* 0x000fc6000fffe0ff */
[----:B------:R-:W-:Y:S01]  /*4c50*/  IMAD R6, R6, UR11, RZ ;  /* 0x0000000b06067c24 */ /* 0x000fe2000f8e02ff */
[----:B------:R-:W-:-:S03]  /*4c60*/  UISETP.NE.AND UP0, UPT, UR5, URZ, UPT ;  /* 0x000000ff0500728c */ /* 0x000fc6000bf05270 */
[----:B------:R-:W-:-:S04]  /*4c70*/  IMAD R6, R6, UR13, RZ ;  /* 0x0000000d06067c24 */ /* 0x000fc8000f8e02ff */
[----:B------:R-:W-:-:S04]  /*4c80*/  IMAD R6, R6, UR10, RZ ;  /* 0x0000000a06067c24 */ /* 0x000fc8000f8e02ff */
[----:B------:R-:W-:-:S04]  /*4c90*/  IMAD R6, R6, UR7, RZ ;  /* 0x0000000706067c24 */ /* 0x000fc8000f8e02ff */
[C---:B------:R-:W-:Y:S01]  /*4ca0*/  IMAD R7, R6.reuse, 0x2, R7 ;  /* 0x0000000206077824 */ /* 0x040fe200078e0207 */
[----:B------:R-:W-:Y:S01]  /*4cb0*/  LEA R23, R6, R23, 0x1 ;  /* 0x0000001706177211 */ /* 0x000fe200078e08ff */
[----:B---3--:R-:W-:-:S08]  /*4cc0*/  DADD R24, R28, R24 ;  /* 0x000000001c187229 */ /* 0x008fd00000000018 */
[----:B--2---:R-:W-:-:S08]  /*4cd0*/  DADD R24, R24, R20 ;  /* 0x0000000018187229 */ /* 0x004fd00000000014 */
[----:B----4-:R-:W-:-:S08]  /*4ce0*/  DADD R24, R24, R16 ;  /* 0x0000000018187229 */ /* 0x010fd00000000010 */
[----:B-----5:R-:W-:-:S08]  /*4cf0*/  DADD R24, R24, R18 ;  /* 0x0000000018187229 */ /* 0x020fd00000000012 */
[----:B------:R-:W-:-:S08]  /*4d00*/  DADD R24, R24, R14 ;  /* 0x0000000018187229 */ /* 0x000fd0000000000e */
[----:B------:R-:W-:-:S07]  /*4d10*/  DMUL R16, R24, UR18 ;  /* 0x0000001218107c28 */ /* 0x000fce0008000000 */
[----:B------:R0:W-:Y:S01]  /*4d20*/  STG.E.64 desc[UR8][R8.64], R16 ;  /* 0x0000001008007986 */ /* 0x0001e2000c101b08 */
[----:B------:R-:W-:Y:S05]  /*4d30*/  BRA.U UP0, `(.L_x_19) ;  /* 0xfffffff5001c7547 */ /* 0x000fea000b83ffff */
.L_x_18:
[----:B------:R-:W1:Y:S02]  /*4d40*/  LDCU UR5, c[0x0][0x39c] ;  /* 0x00007380ff0577ac */ /* 0x000e640008000800 */
[----:B-1----:R-:W-:-:S04]  /*4d50*/  ULOP3.LUT UR6, UR5, 0x1, URZ, 0xc0, !UPT ;  /* 0x0000000105067892 */ /* 0x002fc8000f8ec0ff */
[----:B------:R-:W-:-:S09]  /*4d60*/  UISETP.NE.U32.AND UP0, UPT, UR6, 0x1, UPT ;  /* 0x000000010600788c */ /* 0x000fd2000bf05070 */
[----:B------:R-:W-:Y:S05]  /*4d70*/  BRA.U UP0, `(.L_x_17) ;  /* 0x0000000500c07547 */ /* 0x000fea000b800000 */
[-C--:B------:R-:W-:Y:S01]  /*4d80*/  IABS R6, R0.reuse ;  /* 0x0000000000067213 */ /* 0x080fe20000000000 */
[-C--:B------:R-:W-:Y:S01]  /*4d90*/  IMAD R2, R0, R5.reuse, RZ ;  /* 0x0000000500027224 */ /* 0x080fe200078e02ff */
[----:B------:R-:W-:Y:S01]  /*4da0*/  UIMAD UR17, UR11, UR12, URZ ;  /* 0x0000000c0b1172a4 */ /* 0x000fe2000f8e02ff */
[----:B0-----:R-:W-:Y:S01]  /*4db0*/  IABS R16, R0 ;  /* 0x0000000000107213 */ /* 0x001fe20000000000 */
[----:B------:R-:W0:Y:S01]  /*4dc0*/  I2F.RP R4, R6 ;  /* 0x0000000600047306 */ /* 0x000e220000209400 */
[----:B------:R-:W-:Y:S01]  /*4dd0*/  UIMAD UR6, UR10, UR13, URZ ;  /* 0x0000000d0a0672a4 */ /* 0x000fe2000f8e02ff */
[----:B------:R-:W-:Y:S02]  /*4de0*/  IABS R14, R2 ;  /* 0x00000002000e7213 */ /* 0x000fe40000000000 */
[----:B------:R-:W-:Y:S01]  /*4df0*/  IMAD R7, R12, UR17, RZ ;  /* 0x000000110c077c24 */ /* 0x000fe2000f8e02ff */
[----:B------:R-:W-:Y:S01]  /*4e00*/  UIMAD UR6, UR6, UR7, URZ ;  /* 0x00000007060672a4 */ /* 0x000fe2000f8e02ff */
[----:B------:R-:W-:Y:S01]  /*4e10*/  IMAD.MOV R17, RZ, RZ, -R16 ;  /* 0x000000ffff117224 */ /* 0x000fe200078e0a10 */
[----:B------:R-:W-:Y:S01]  /*4e20*/  ISETP.NE.AND P4, PT, R2, RZ, PT ;  /* 0x000000ff0200720c */ /* 0x000fe20003f85270 */
[----:B------:R-:W1:Y:S08]  /*4e30*/  I2F.RP R19, R14 ;  /* 0x0000000e00137306 */ /* 0x000e700000209400 */
[----:B0-----:R-:W0:Y:S08]  /*4e40*/  MUFU.RCP R4, R4 ;  /* 0x0000000400047308 */ /* 0x001e300000001000 */
[----:B-1----:R-:W-:Y:S01]  /*4e50*/  MUFU.RCP R19, R19 ;  /* 0x0000001300137308 */ /* 0x002fe20000001000 */
[----:B0-----:R-:W-:Y:S01]  /*4e60*/  VIADD R8, R4, 0xffffffe ;  /* 0x0ffffffe04087836 */ /* 0x001fe20000000000 */
[----:B------:R-:W-:-:S06]  /*4e70*/  IABS R4, R5 ;  /* 0x0000000500047213 */ /* 0x000fcc0000000000 */
[----:B------:R0:W1:Y:S08]  /*4e80*/  F2I.FTZ.U32.TRUNC.NTZ R9, R8 ;  /* 0x0000000800097305 */ /* 0x000070000021f000 */
[----:B------:R-:W2:Y:S01]  /*4e90*/  I2F.RP R18, R4 ;  /* 0x0000000400127306 */ /* 0x000ea20000209400 */
[----:B0-----:R-:W-:Y:S01]  /*4ea0*/  IMAD R8, R7, UR6, RZ ;  /* 0x0000000607087c24 */ /* 0x001fe2000f8e02ff */
[----:B-1----:R-:W-:-:S05]  /*4eb0*/  IADD3 R13, PT, PT, RZ, -R9, RZ ;  /* 0x80000009ff0d7210 */ /* 0x002fca0007ffe0ff */
[----:B------:R-:W-:Y:S02]  /*4ec0*/  IMAD.MOV.U32 R7, RZ, RZ, R13 ;  /* 0x000000ffff077224 */ /* 0x000fe400078e000d */
[----:B------:R-:W-:Y:S01]  /*4ed0*/  IMAD R13, R8, UR4, R3 ;  /* 0x00000004080d7c24 */ /* 0x000fe2000f8e0203 */
[----:B------:R-:W-:Y:S01]  /*4ee0*/  MOV R8, RZ ;  /* 0x000000ff00087202 */ /* 0x000fe20000000f00 */
[----:B------:R-:W-:Y:S01]  /*4ef0*/  IMAD R7, R7, R6, RZ ;  /* 0x0000000607077224 */ /* 0x000fe200078e02ff */
[----:B--2---:R-:W0:Y:S02]  /*4f00*/  MUFU.RCP R18, R18 ;  /* 0x0000001200127308 */ /* 0x004e240000001000 */
[----:B------:R-:W-:Y:S01]  /*4f10*/  IABS R15, R13 ;  /* 0x0000000d000f7213 */ /* 0x000fe20000000000 */
[----:B------:R-:W-:Y:S01]  /*4f20*/  IMAD.HI.U32 R8, R9, R7, R8 ;  /* 0x0000000709087227 */ /* 0x000fe200078e0008 */
[----:B------:R-:W-:-:S05]  /*4f30*/  IADD3 R7, PT, PT, R19, 0xffffffe, RZ ;  /* 0x0ffffffe13077810 */ /* 0x000fca0007ffe0ff */
[----:B------:R-:W-:Y:S01]  /*4f40*/  IMAD.HI.U32 R16, R8, R15, RZ ;  /* 0x0000000f08107227 */ /* 0x000fe200078e00ff */
[----:B------:R-:W1:Y:S03]  /*4f50*/  F2I.FTZ.U32.TRUNC.NTZ R7, R7 ;  /* 0x0000000700077305 */ /* 0x000e66000021f000 */
[----:B------:R-:W-:Y:S02]  /*4f60*/  IMAD R17, R16, R17, R15 ;  /* 0x0000001110117224 */ /* 0x000fe400078e020f */
[----:B0-----:R-:W-:-:S03]  /*4f70*/  VIADD R8, R18, 0xffffffe ;  /* 0x0ffffffe12087836 */ /* 0x001fc60000000000 */
[----:B------:R-:W-:Y:S01]  /*4f80*/  ISETP.GT.U32.AND P1, PT, R6, R17, PT ;  /* 0x000000110600720c */ /* 0x000fe20003f24070 */
[----:B------:R0:W2:Y:S02]  /*4f90*/  F2I.FTZ.U32.TRUNC.NTZ R9, R8 ;  /* 0x0000000800097305 */ /* 0x0000a4000021f000 */
[----:B0-----:R-:W-:-:S10]  /*4fa0*/  HFMA2 R8, -RZ, RZ, 0, 0 ;  /* 0x00000000ff087431 */ /* 0x001fd400000001ff */
[-C--:B------:R-:W-:Y:S02]  /*4fb0*/  @!P1 IADD3 R17, PT, PT, R17, -R6.reuse, RZ ;  /* 0x8000000611119210 */ /* 0x080fe40007ffe0ff */
[----:B------:R-:W-:Y:S02]  /*4fc0*/  @!P1 IADD3 R16, PT, PT, R16, 0x1, RZ ;  /* 0x0000000110109810 */ /* 0x000fe40007ffe0ff */
[----:B------:R-:W-:Y:S01]  /*4fd0*/  ISETP.GE.U32.AND P0, PT, R17, R6, PT ;  /* 0x000000061100720c */ /* 0x000fe20003f06070 */
[----:B-1----:R-:W-:Y:S01]  /*4fe0*/  IMAD.MOV R17, RZ, RZ, -R7 ;  /* 0x000000ffff117224 */ /* 0x002fe200078e0a07 */
[----:B------:R-:W-:Y:S02]  /*4ff0*/  LOP3.LUT R6, R13, R0, RZ, 0x3c, !PT ;  /* 0x000000000d067212 */ /* 0x000fe400078e3cff */
[----:B------:R-:W-:Y:S01]  /*5000*/  ISETP.NE.AND P1, PT, R0, RZ, PT ;  /* 0x000000ff0000720c */ /* 0x000fe20003f25270 */
[----:B------:R-:W-:Y:S01]  /*5010*/  IMAD R17, R17, R14, RZ ;  /* 0x0000000e11117224 */ /* 0x000fe200078e02ff */
[----:B------:R-:W-:Y:S01]  /*5020*/  ISETP.GE.AND P2, PT, R6, RZ, PT ;  /* 0x000000ff0600720c */ /* 0x000fe20003f46270 */
[----:B------:R-:W-:Y:S01]  /*5030*/  IMAD.MOV.U32 R6, RZ, RZ, RZ ;  /* 0x000000ffff067224 */ /* 0x000fe200078e00ff */
[----:B--2---:R-:W-:-:S03]  /*5040*/  IADD3 R19, PT, PT, RZ, -R9, RZ ;  /* 0x80000009ff137210 */ /* 0x004fc60007ffe0ff */
[----:B------:R-:W-:Y:S01]  /*5050*/  IMAD.HI.U32 R18, R7, R17, R6 ;  /* 0x0000001107127227 */ /* 0x000fe200078e0006 */
[----:B------:R-:W-:Y:S02]  /*5060*/  IABS R6, R2 ;  /* 0x0000000200067213 */ /* 0x000fe40000000000 */
[----:B------:R-:W-:Y:S01]  /*5070*/  IABS R17, R5 ;  /* 0x0000000500117213 */ /* 0x000fe20000000000 */
[----:B------:R-:W-:Y:S02]  /*5080*/  @P0 VIADD R16, R16, 0x1 ;  /* 0x0000000110100836 */ /* 0x000fe40000000000 */
[----:B------:R-:W-:Y:S02]  /*5090*/  IMAD R7, R19, R4, RZ ;  /* 0x0000000413077224 */ /* 0x000fe400078e02ff */
[----:B------:R-:W-:Y:S01]  /*50a0*/  IMAD.MOV R19, RZ, RZ, -R6 ;  /* 0x000000ffff137224 */ /* 0x000fe200078e0a06 */
[----:B------:R-:W-:Y:S01]  /*50b0*/  @!P2 IADD3 R16, PT, PT, -R16, RZ, RZ ;  /* 0x000000ff1010a210 */ /* 0x000fe20007ffe1ff */
[----:B------:R-:W-:Y:S01]  /*50c0*/  IMAD.HI.U32 R6, R9, R7, R8 ;  /* 0x0000000709067227 */ /* 0x000fe200078e0008 */
[----:B------:R-:W-:-:S02]  /*50d0*/  @!P1 LOP3.LUT R16, RZ, R0, RZ, 0x33, !PT ;  /* 0x00000000ff109212 */ /* 0x000fc400078e33ff */
[----:B------:R-:W-:Y:S01]  /*50e0*/  MOV R9, R19 ;  /* 0x0000001300097202 */ /* 0x000fe20000000f00 */
[----:B------:R-:W-:Y:S01]  /*50f0*/  IMAD.HI.U32 R8, R18, R15, RZ ;  /* 0x0000000f12087227 */ /* 0x000fe200078e00ff */
[----:B------:R-:W-:-:S03]  /*5100*/  IABS R7, R16 ;  /* 0x0000001000077213 */ /* 0x000fc60000000000 */
[----:B------:R-:W-:Y:S02]  /*5110*/  IMAD.MOV R17, RZ, RZ, -R17 ;  /* 0x000000ffff117224 */ /* 0x000fe400078e0a11 */
        /* <DEDUP_REMOVED lines=34> */
[----:B------:R-:W3:Y:S01]  /*5340*/  LDG.E.64 R16, desc[UR8][R16.64] ;  /* 0x0000000810107981 */ /* 0x000ee2000c1e1b00 */
[----:B------:R-:W-:Y:S02]  /*5350*/  IMAD R13, R10, R11, RZ ;  /* 0x0000000b0a0d7224 */ /* 0x000fe400078e02ff */
[----:B------:R-:W-:-:S04]  /*5360*/  IMAD.WIDE R14, R15, 0x8, R6 ;  /* 0x000000080f0e7825 */ /* 0x000fc800078e0206 */
[----:B------:R-:W-:Y:S02]  /*5370*/  IMAD.WIDE R20, R13, 0x8, R22 ;  /* 0x000000080d147825 */ /* 0x000fe400078e0216 */
[----:B------:R-:W4:Y:S02]  /*5380*/  LDG.E.64 R14, desc[UR8][R14.64] ;  /* 0x000000080e0e7981 */ /* 0x000f24000c1e1b00 */
[----:B------:R-:W-:Y:S02]  /*5390*/  IMAD.IADD R13, R5, 0x1, -R13 ;  /* 0x00000001050d7824 */ /* 0x000fe400078e0a0d */
[----:B------:R-:W5:Y:S02]  /*53a0*/  LDG.E.64 R20, desc[UR8][R20.64] ;  /* 0x0000000814147981 */ /* 0x000f64000c1e1b00 */
[----:B------:R-:W-:-:S06]  /*53b0*/  IMAD.WIDE R6, R13, 0x8, R6 ;  /* 0x000000080d067825 */ /* 0x000fcc00078e0206 */
[----:B------:R-:W5:Y:S01]  /*53c0*/  LDG.E.64 R6, desc[UR8][R6.64] ;  /* 0x0000000806067981 */ /* 0x000f62000c1e1b00 */
[----:B------:R-:W-:Y:S01]  /*53d0*/  UMOV UR18, 0x55555555 ;  /* 0x5555555500127882 */ /* 0x000fe20000000000 */
[----:B------:R-:W-:Y:S01]  /*53e0*/  UMOV UR19, 0x3fc55555 ;  /* 0x3fc5555500137882 */ /* 0x000fe20000000000 */
[----:B--2---:R-:W-:-:S08]  /*53f0*/  DADD R8, R18, R8 ;  /* 0x0000000012087229 */ /* 0x004fd00000000008 */
[----:B---3--:R-:W-:Y:S01]  /*5400*/  DADD R8, R8, R16 ;  /* 0x0000000008087229 */ /* 0x008fe20000000010 */
[----:B------:R-:W0:Y:S07]  /*5410*/  LDC.64 R16, c[0x0][0x388] ;  /* 0x0000e200ff107b82 */ /* 0x000e2e0000000a00 */
[----:B----4-:R-:W-:-:S08]  /*5420*/  DADD R8, R8, R14 ;  /* 0x0000000008087229 */ /* 0x010fd0000000000e */
[----:B-----5:R-:W-:-:S08]  /*5430*/  DADD R8, R8, R20 ;  /* 0x0000000008087229 */ /* 0x020fd00000000014 */
[----:B------:R-:W-:Y:S01]  /*5440*/  DADD R8, R8, R6 ;  /* 0x0000000008087229 */ /* 0x000fe20000000006 */
[----:B0-----:R-:W-:-:S07]  /*5450*/  IMAD.WIDE R4, R5, 0x8, R16 ;  /* 0x0000000805047825 */ /* 0x001fce00078e0210 */
[----:B------:R-:W-:-:S07]  /*5460*/  DMUL R8, R8, UR18 ;  /* 0x0000001208087c28 */ /* 0x000fce0008000000 */
[----:B------:R1:W-:Y:S04]  /*5470*/  STG.E.64 desc[UR8][R4.64], R8 ;  /* 0x0000000804007986 */ /* 0x0003e8000c101b08 */
.L_x_17:
[----:B-1----:R-:W1:Y:S01]  /*5480*/  LDC R5, c[0x0][0x398] ;  /* 0x0000e600ff057b82 */ /* 0x002e620000000800 */
[----:B------:R-:W-:-:S05]  /*5490*/  IADD3 R0, PT, PT, R10, -0x2, RZ ;  /* 0xfffffffe0a007810 */ /* 0x000fca0007ffe0ff */
[----:B-1----:R-:W-:-:S05]  /*54a0*/  IMAD R2, R0, R5, UR5 ;  /* 0x0000000500027e24 */ /* 0x002fca000f8e0205 */
[----:B------:R-:W-:-:S13]  /*54b0*/  ISETP.GE.AND P0, PT, R2, 0x1, PT ;  /* 0x000000010200780c */ /* 0x000fda0003f06270 */
[----:B------:R-:W-:Y:S05]  /*54c0*/  @!P0 EXIT ;  /* 0x000000000000894d */ /* 0x000fea0003800000 */
[----:B------:R-:W-:Y:S01]  /*54d0*/  ISETP.NE.AND P0, PT, R2, 0x1, PT ;  /* 0x000000010200780c */ /* 0x000fe20003f05270 */
[----:B------:R-:W-:Y:S01]  /*54e0*/  VIADD R5, R11, 0xfffffffe ;  /* 0xfffffffe0b057836 */ /* 0x000fe20000000000 */
[----:B------:R-:W-:Y:S01]  /*54f0*/  MOV R6, RZ ;  /* 0x000000ff00067202 */ /* 0x000fe20000000f00 */
[----:B------:R-:W-:Y:S02]  /*5500*/  IMAD R4, R10, R11, RZ ;  /* 0x0000000b0a047224 */ /* 0x000fe400078e02ff */
[----:B0-----:R-:W-:-:S08]  /*5510*/  IMAD R8, R0, R5, RZ ;  /* 0x0000000500087224 */ /* 0x001fd000078e02ff */
[----:B------:R-:W-:Y:S05]  /*5520*/  @!P0 BRA `(.L_x_20) ;  /* 0x0000001400bc8947 */ /* 0x000fea0003800000 */
[----:B------:R-:W-:Y:S01]  /*5530*/  IABS R7, R0 ;  /* 0x0000000000077213 */ /* 0x000fe20000000000 */
[----:B------:R-:W0:Y:S01]  /*5540*/  S2R R23, SR_TID.Z ;  /* 0x0000000000177919 */ /* 0x000e220000002300 */
[----:B------:R-:W-:Y:S01]  /*5550*/  IABS R18, R8 ;  /* 0x0000000800127213 */ /* 0x000fe20000000000 */
[----:B------:R-:W-:Y:S01]  /*5560*/  UIADD3 UR4, UPT, UPT, UR15, UR13, URZ ;  /* 0x0000000d0f047290 */ /* 0x000fe2000fffe0ff */
[----:B------:R-:W1:Y:S01]  /*5570*/  I2F.RP R9, R7 ;  /* 0x0000000700097306 */ /* 0x000e620000209400 */
[----:B------:R-:W-:Y:S01]  /*5580*/  IABS R6, R5 ;  /* 0x0000000500067213 */ /* 0x000fe20000000000 */
[----:B------:R-:W2:Y:S01]  /*5590*/  S2R R21, SR_TID.Y ;  /* 0x0000000000157919 */ /* 0x000ea20000002200 */
[----:B------:R-:W-:Y:S01]  /*55a0*/  IABS R17, R0 ;  /* 0x0000000000117213 */ /* 0x000fe20000000000 */
[----:B------:R-:W-:Y:S01]  /*55b0*/  UIMAD UR4, UR4, UR10, UR14 ;  /* 0x0000000a040472a4 */ /* 0x000fe2000f8e020e */
[----:B------:R-:W-:Y:S02]  /*55c0*/  IABS R22, R3 ;  /* 0x0000000300167213 */ /* 0x000fe40000000000 */
[----:B------:R-:W-:Y:S01]  /*55d0*/  IADD3 R19, PT, PT, RZ, -R17, RZ ;  /* 0x80000011ff137210 */ /* 0x000fe20007ffe0ff */
[----:B------:R-:W3:Y:S01]  /*55e0*/  I2F.RP R16, R18 ;  /* 0x0000001200107306 */ /* 0x000ee20000209400 */
[----:B------:R-:W-:Y:S01]  /*55f0*/  UIMAD UR4, UR4, UR7, UR16 ;  /* 0x00000007040472a4 */ /* 0x000fe2000f8e0210 */
[----:B------:R-:W-:-:S02]  /*5600*/  IABS R24, R8 ;  /* 0x0000000800187213 */ /* 0x000fc40000000000 */
[----:B------:R-:W-:Y:S02]  /*5610*/  LOP3.LUT R26, RZ, R8, RZ, 0x33, !PT ;  /* 0x00000008ff1a7212 */ /* 0x000fe400078e33ff */
[----:B------:R-:W-:Y:S02]  /*5620*/  LOP3.LUT R28, RZ, R0, RZ, 0x33, !PT ;  /* 0x00000000ff1c7212 */ /* 0x000fe400078e33ff */
[----:B-1----:R-:W1:Y:S08]  /*5630*/  MUFU.RCP R9, R9 ;  /* 0x0000000900097308 */ /* 0x002e700000001000 */
[----:B---3--:R-:W-:Y:S08]  /*5640*/  MUFU.RCP R16, R16 ;  /* 0x0000001000107308 */ /* 0x008ff00000001000 */
[----:B------:R-:W3:Y:S01]  /*5650*/  I2F.RP R13, R6 ;  /* 0x00000006000d7306 */ /* 0x000ee20000209400 */
[----:B-1----:R-:W-:-:S07]  /*5660*/  VIADD R14, R9, 0xffffffe ;  /* 0x0ffffffe090e7836 */ /* 0x002fce0000000000 */
[----:B------:R1:W4:Y:S08]  /*5670*/  F2I.FTZ.U32.TRUNC.NTZ R15, R14 ;  /* 0x0000000e000f7305 */ /* 0x000330000021f000 */
[----:B---3--:R-:W3:Y:S01]  /*5680*/  MUFU.RCP R13, R13 ;  /* 0x0000000d000d7308 */ /* 0x008ee20000001000 */
[----:B-1----:R-:W-:Y:S01]  /*5690*/  IMAD.MOV.U32 R14, RZ, RZ, RZ ;  /* 0x000000ffff0e7224 */ /* 0x002fe200078e00ff */
[----:B----4-:R-:W-:-:S05]  /*56a0*/  IADD3 R20, PT, PT, RZ, -R15, RZ ;  /* 0x8000000fff147210 */ /* 0x010fca0007ffe0ff */
[----:B------:R-:W-:-:S04]  /*56b0*/  IMAD R9, R20, R7, RZ ;  /* 0x0000000714097224 */ /* 0x000fc800078e02ff */
[----:B------:R-:W-:-:S04]  /*56c0*/  IMAD.HI.U32 R9, R15, R9, R14 ;  /* 0x000000090f097227 */ /* 0x000fc800078e000e */
[----:B------:R-:W-:Y:S01]  /*56d0*/  VIADD R15, R16, 0xffffffe ;  /* 0x0ffffffe100f7836 */ /* 0x000fe20000000000 */
[----:B---3--:R-:W-:Y:S01]  /*56e0*/  IADD3 R16, PT, PT, R13, 0xffffffe, RZ ;  /* 0x0ffffffe0d107810 */ /* 0x008fe20007ffe0ff */
[----:B------:R-:W-:-:S03]  /*56f0*/  IMAD.HI.U32 R20, R9, R22, RZ ;  /* 0x0000001609147227 */ /* 0x000fc600078e00ff */
[----:B------:R1:W3:Y:S01]  /*5700*/  F2I.FTZ.U32.TRUNC.NTZ R17, R16 ;  /* 0x0000001000117305 */ /* 0x0002e2000021f000 */
[----:B------:R-:W-:-:S05]  /*5710*/  IMAD R14, R20, R19, R22 ;  /* 0x00000013140e7224 */ /* 0x000fca00078e0216 */
[----:B------:R-:W-:Y:S02]  /*5720*/  ISETP.GT.U32.AND P1, PT, R7, R14, PT ;  /* 0x0000000e0700720c */ /* 0x000fe40003f24070 */
[----:B------:R-:W4:Y:S01]  /*5730*/  F2I.FTZ.U32.TRUNC.NTZ R15, R15 ;  /* 0x0000000f000f7305 */ /* 0x000f22000021f000 */
[----:B-1----:R-:W-:Y:S01]  /*5740*/  IMAD.MOV.U32 R16, RZ, RZ, RZ ;  /* 0x000000ffff107224 */ /* 0x002fe200078e00ff */
[----:B---3--:R-:W-:-:S09]  /*5750*/  IADD3 R25, PT, PT, RZ, -R17, RZ ;  /* 0x80000011ff197210 */ /* 0x008fd20007ffe0ff */
[-C--:B------:R-:W-:Y:S01]  /*5760*/  @!P1 IADD3 R14, PT, PT, R14, -R7.reuse, RZ ;  /* 0x800000070e0e9210 */ /* 0x080fe20007ffe0ff */
[----:B------:R-:W-:Y:S01]  /*5770*/  @!P1 VIADD R20, R20, 0x1 ;  /* 0x0000000114149836 */ /* 0x000fe20000000000 */
[----:B------:R-:W-:Y:S01]  /*5780*/  ISETP.NE.AND P1, PT, R0, RZ, PT ;  /* 0x000000ff0000720c */ /* 0x000fe20003f25270 */
[----:B------:R-:W-:Y:S01]  /*5790*/  IMAD R25, R25, R6, RZ ;  /* 0x0000000619197224 */ /* 0x000fe200078e02ff */
[----:B------:R-:W-:Y:S01]  /*57a0*/  ISETP.GE.U32.AND P0, PT, R14, R7, PT ;  /* 0x000000070e00720c */ /* 0x000fe20003f06070 */
[----:B----4-:R-:W-:Y:S02]  /*57b0*/  IMAD.MOV R13, RZ, RZ, -R15 ;  /* 0x000000ffff0d7224 */ /* 0x010fe400078e0a0f */
[----:B------:R-:W-:Y:S02]  /*57c0*/  IMAD.MOV.U32 R14, RZ, RZ, RZ ;  /* 0x000000ffff0e7224 */ /* 0x000fe400078e00ff */
[----:B------:R-:W-:-:S04]  /*57d0*/  IMAD R13, R13, R18, RZ ;  /* 0x000000120d0d7224 */ /* 0x000fc800078e02ff */
[----:B------:R-:W-:Y:S01]  /*57e0*/  IMAD.HI.U32 R15, R15, R13, R14 ;  /* 0x0000000d0f0f7227 */ /* 0x000fe200078e000e */
[-C--:B------:R-:W-:Y:S01]  /*57f0*/  LOP3.LUT R14, R3, R0.reuse, RZ, 0x3c, !PT ;  /* 0x00000000030e7212 */ /* 0x080fe200078e3cff */
[----:B------:R-:W1:Y:S02]  /*5800*/  S2R R13, SR_TID.X ;  /* 0x00000000000d7919 */ /* 0x000e640000002100 */
[----:B------:R-:W-:Y:S02]  /*5810*/  @P0 IADD3 R20, PT, PT, R20, 0x1, RZ ;  /* 0x0000000114140810 */ /* 0x000fe40007ffe0ff */
[----:B------:R-:W-:Y:S01]  /*5820*/  ISETP.GE.AND P2, PT, R14, RZ, PT ;  /* 0x000000ff0e00720c */ /* 0x000fe20003f46270 */
[----:B------:R-:W-:Y:S01]  /*5830*/  IMAD.HI.U32 R14, R17, R25, R16 ;  /* 0x00000019110e7227 */ /* 0x000fe200078e0010 */
[----:B------:R-:W-:-:S03]  /*5840*/  LOP3.LUT R17, RZ, R0, RZ, 0x33, !PT ;  /* 0x00000000ff117212 */ /* 0x000fc600078e33ff */
[----:B0-----:R-:W-:Y:S02]  /*5850*/  IMAD R16, R12, UR4, R23 ;  /* 0x000000040c107c24 */ /* 0x001fe4000f8e0217 */
[----:B------:R-:W-:Y:S02]  /*5860*/  IMAD.MOV R23, RZ, RZ, -R24 ;  /* 0x000000ffff177224 */ /* 0x000fe400078e0a18 */
[----:B--2---:R-:W-:-:S04]  /*5870*/  IMAD R16, R16, UR12, R21 ;  /* 0x0000000c10107c24 */ /* 0x004fc8000f8e0215 */
[----:B------:R-:W-:-:S04]  /*5880*/  @!P2 IADD3 R20, PT, PT, -R20, RZ, RZ ;  /* 0x000000ff1414a210 */ /* 0x000fc80007ffe1ff */
[----:B------:R-:W-:Y:S02]  /*5890*/  SEL R20, R17, R20, !P1 ;  /* 0x0000001411147207 */ /* 0x000fe40004800000 */
[----:B------:R-:W-:Y:S02]  /*58a0*/  IABS R17, R5 ;  /* 0x0000000500117213 */ /* 0x000fe40000000000 */
[----:B------:R-:W-:Y:S02]  /*58b0*/  IABS R21, R20 ;  /* 0x0000001400157213 */ /* 0x000fe40000000000 */
[----:B------:R-:W-:Y:S01]  /*58c0*/  IADD3 R24, PT, PT, RZ, -R17, RZ ;  /* 0x80000011ff187210 */ /* 0x000fe20007ffe0ff */
[----:B------:R-:W-:-:S04]  /*58d0*/  IMAD.HI.U32 R17, R15, R22, RZ ;  /* 0x000000160f117227 */ /* 0x000fc800078e00ff */
[----:B-1----:R-:W-:Y:S02]  /*58e0*/  IMAD R13, R16, UR11, R13 ;  /* 0x0000000b100d7c24 */ /* 0x002fe4000f8e020d */
[----:B------:R-:W-:Y:S02]  /*58f0*/  IMAD R23, R17, R23, R22 ;  /* 0x0000001711177224 */ /* 0x000fe400078e0216 */
[----:B------:R-:W-:Y:S01]  /*5900*/  IMAD.MOV.U32 R22, RZ, RZ, R24 ;  /* 0x000000ffff167224 */ /* 0x000fe200078e0018 */
[----:B------:R-:W-:Y:S01]  /*5910*/  IABS R24, R13 ;  /* 0x0000000d00187213 */ /* 0x000fe20000000000 */
[----:B------:R-:W-:Y:S01]  /*5920*/  IMAD.HI.U32 R16, R14, R21, RZ ;  /* 0x000000150e107227 */ /* 0x000fe200078e00ff */
[----:B------:R-:W-:-:S03]  /*5930*/  ISETP.GT.U32.AND P4, PT, R18, R23, PT ;  /* 0x000000171200720c */ /* 0x000fc60003f84070 */
[----:B------:R-:W-:Y:S02]  /*5940*/  IMAD R21, R16, R22, R21 ;  /* 0x0000001610157224 */ /* 0x000fe400078e0215 */
[----:B------:R-:W-:-:S03]  /*5950*/  IMAD.HI.U32 R16, R9, R24, RZ ;  /* 0x0000001809107227 */ /* 0x000fc600078e00ff */
[----:B------:R-:W-:Y:S01]  /*5960*/  ISETP.GT.U32.AND P2, PT, R6, R21, PT ;  /* 0x000000150600720c */ /* 0x000fe20003f44070 */
[----:B------:R-:W-:Y:S01]  /*5970*/  IMAD R22, R16, R19, R24 ;  /* 0x0000001310167224 */ /* 0x000fe200078e0218 */
[----:B------:R-:W-:-:S03]  /*5980*/  LOP3.LUT R19, R3, R8, RZ, 0x3c, !PT ;  /* 0x0000000803137212 */ /* 0x000fc600078e3cff */
[----:B------:R-:W-:Y:S02]  /*5990*/  @!P4 IADD3 R23, PT, PT, R23, -R18, RZ ;  /* 0x800000121717c210 */ /* 0x000fe40007ffe0ff */
[----:B------:R-:W-:Y:S02]  /*59a0*/  ISETP.GT.U32.AND P0, PT, R7, R22, PT ;  /* 0x000000160700720c */ /* 0x000fe40003f04070 */
[----:B------:R-:W-:Y:S02]  /*59b0*/  ISETP.GE.U32.AND P3, PT, R23, R18, PT ;  /* 0x000000121700720c */ /* 0x000fe40003f66070 */
[----:B------:R-:W-:Y:S02]  /*59c0*/  @!P4 IADD3 R17, PT, PT, R17, 0x1, RZ ;  /* 0x000000011111c810 */ /* 0x000fe40007ffe0ff */
[----:B------:R-:W-:Y:S01]  /*59d0*/  @!P2 IMAD.IADD R21, R21, 0x1, -R6 ;  /* 0x000000011515a824 */ /* 0x000fe200078e0a06 */
[----:B------:R-:W-:Y:S02]  /*59e0*/  ISETP.GE.AND P2, PT, R19, RZ, PT ;  /* 0x000000ff1300720c */ /* 0x000fe40003f46270 */
[----:B------:R-:W-:-:S02]  /*59f0*/  LOP3.LUT R19, R13, R0, RZ, 0x3c, !PT ;  /* 0x000000000d137212 */ /* 0x000fc400078e3cff */
[----:B------:R-:W-:Y:S02]  /*5a00*/  ISETP.GT.U32.AND P6, PT, R6, R21, PT ;  /* 0x000000150600720c */ /* 0x000fe40003fc4070 */
[----:B------:R-:W-:Y:S01]  /*5a10*/  @!P0 IMAD.IADD R22, R22, 0x1, -R7 ;  /* 0x0000000116168824 */ /* 0x000fe200078e0a07 */
[----:B------:R-:W-:Y:S01]  /*5a20*/  ISETP.GE.AND P5, PT, R19, RZ, PT ;  /* 0x000000ff1300720c */ /* 0x000fe20003fa6270 */
[----:B------:R-:W-:Y:S01]  /*5a30*/  @!P0 VIADD R16, R16, 0x1 ;  /* 0x0000000110108836 */ /* 0x000fe20000000000 */
[----:B------:R-:W-:Y:S02]  /*5a40*/  @P3 IADD3 R17, PT, PT, R17, 0x1, RZ ;  /* 0x0000000111113810 */ /* 0x000fe40007ffe0ff */
[----:B------:R-:W-:Y:S02]  /*5a50*/  ISETP.GE.AND P3, PT, R20, RZ, PT ;  /* 0x000000ff1400720c */ /* 0x000fe40003f66270 */
[----:B------:R-:W-:Y:S02]  /*5a60*/  ISETP.GE.U32.AND P4, PT, R22, R7, PT ;  /* 0x000000071600720c */ /* 0x000fe40003f86070 */
[----:B------:R-:W-:-:S02]  /*5a70*/  IABS R19, R8 ;  /* 0x0000000800137213 */ /* 0x000fc40000000000 */
[----:B------:R-:W-:Y:S01]  /*5a80*/  @!P6 IMAD.IADD R21, R21, 0x1, -R6 ;  /* 0x000000011515e824 */ /* 0x000fe200078e0a06 */
[----:B------:R-:W-:Y:S02]  /*5a90*/  ISETP.NE.AND P6, PT, R5, RZ, PT ;  /* 0x000000ff0500720c */ /* 0x000fe40003fc5270 */
[----:B------:R-:W-:Y:S02]  /*5aa0*/  @!P2 IADD3 R17, PT, PT, -R17, RZ, RZ ;  /* 0x000000ff1111a210 */ /* 0x000fe40007ffe1ff */
[----:B------:R-:W-:Y:S02]  /*5ab0*/  LOP3.LUT R22, RZ, R5, RZ, 0x33, !PT ;  /* 0x00000005ff167212 */ /* 0x000fe400078e33ff */
[----:B------:R-:W-:Y:S02]  /*5ac0*/  @!P3 IADD3 R21, PT, PT, -R21, RZ, RZ ;  /* 0x000000ff1515b210 */ /* 0x000fe40007ffe1ff */
[----:B------:R-:W-:Y:S01]  /*5ad0*/  @P4 VIADD R16, R16, 0x1 ;  /* 0x0000000110104836 */ /* 0x000fe20000000000 */
[----:B------:R-:W-:-:S02]  /*5ae0*/  ISETP.NE.AND P2, PT, R8, RZ, PT ;  /* 0x000000ff0800720c */ /* 0x000fc40003f45270 */
[----:B------:R-:W-:Y:S02]  /*5af0*/  IADD3 R23, PT, PT, RZ, -R19, RZ ;  /* 0x80000013ff177210 */ /* 0x000fe40007ffe0ff */
[----:B------:R-:W-:Y:S01]  /*5b00*/  SEL R19, R22, R21, !P6 ;  /* 0x0000001516137207 */ /* 0x000fe20007000000 */
[----:B------:R-:W-:Y:S01]  /*5b10*/  IMAD.MOV.U32 R21, RZ, RZ, R16 ;  /* 0x000000ffff157224 */ /* 0x000fe200078e0010 */
[----:B------:R-:W-:Y:S01]  /*5b20*/  SEL R26, R26, R17, !P2 ;  /* 0x000000111a1a7207 */ /* 0x000fe20005000000 */
[----:B------:R-:W-:Y:S01]  /*5b30*/  IMAD.HI.U32 R22, R15, R24, RZ ;  /* 0x000000180f167227 */ /* 0x000fe200078e00ff */
[----:B------:R-:W0:Y:S01]  /*5b40*/  LDC.64 R16, c[0x0][0x380] ;  /* 0x0000e000ff107b82 */ /* 0x000e220000000a00 */
[----:B------:R-:W-:Y:S02]  /*5b50*/  IADD3 R20, PT, PT, -R20, RZ, RZ ;  /* 0x000000ff14147210 */ /* 0x000fe40007ffe1ff */
[----:B------:R-:W-:Y:S01]  /*5b60*/  @!P5 IADD3 R21, PT, PT, -R21, RZ, RZ ;  /* 0x000000ff1515d210 */ /* 0x000fe20007ffe1ff */
[----:B------:R-:W-:-:S02]  /*5b70*/  IMAD R15, R22, R23, R24 ;  /* 0x00000017160f7224 */ /* 0x000fc400078e0218 */
[----:B------:R-:W-:Y:S01]  /*5b80*/  IMAD R26, R26, R11, R11 ;  /* 0x0000000b1a1a7224 */ /* 0x000fe200078e020b */
[----:B------:R-:W-:Y:S01]  /*5b90*/  SEL R24, R28, R21, !P1 ;  /* 0x000000151c187207 */ /* 0x000fe20004800000 */
[----:B------:R-:W-:Y:S01]  /*5ba0*/  IMAD R20, R0, R20, R3 ;  /* 0x0000001400147224 */ /* 0x000fe200078e0203 */
[----:B------:R-:W-:Y:S01]  /*5bb0*/  ISETP.GT.U32.AND P1, PT, R18, R15, PT ;  /* 0x0000000f1200720c */ /* 0x000fe20003f24070 */
[----:B------:R-:W-:Y:S01]  /*5bc0*/  IMAD.IADD R19, R19, 0x1, R26 ;  /* 0x0000000113137824 */ /* 0x000fe200078e021a */
[----:B------:R-:W-:Y:S02]  /*5bd0*/  IABS R21, R5 ;  /* 0x0000000500157213 */ /* 0x000fe40000000000 */
[----:B------:R-:W-:Y:S01]  /*5be0*/  IABS R25, R24 ;  /* 0x0000001800197213 */ /* 0x000fe20000000000 */
[----:B------:R-:W-:Y:S02]  /*5bf0*/  IMAD R19, R19, R10, R10 ;  /* 0x0000000a13137224 */ /* 0x000fe400078e020a */
[----:B------:R-:W-:-:S02]  /*5c00*/  IMAD.MOV R21, RZ, RZ, -R21 ;  /* 0x000000ffff157224 */ /* 0x000fc400078e0a15 */
[----:B------:R-:W-:Y:S01]  /*5c10*/  IMAD.HI.U32 R14, R14, R25, RZ ;  /* 0x000000190e0e7227 */ /* 0x000fe200078e00ff */
[----:B------:R-:W-:Y:S02]  /*5c20*/  IADD3 R23, PT, PT, R20, 0x1, R19 ;  /* 0x0000000114177810 */ /* 0x000fe40007ffe013 */
[----:B------:R-:W-:Y:S01]  /*5c30*/  MOV R19, R21 ;  /* 0x0000001500137202 */ /* 0x000fe20000000f00 */
[----:B------:R-:W-:Y:S02]  /*5c40*/  @!P1 IMAD.IADD R15, R15, 0x1, -R18 ;  /* 0x000000010f0f9824 */ /* 0x000fe400078e0a12 */
[----:B0-----:R-:W-:-:S03]  /*5c50*/  IMAD.WIDE R26, R23, 0x8, R16 ;  /* 0x00000008171a7825 */ /* 0x001fc600078e0210 */
[----:B------:R-:W-:Y:S01]  /*5c60*/  ISETP.GE.U32.AND P3, PT, R15, R18, PT ;  /* 0x000000120f00720c */ /* 0x000fe20003f66070 */
[----:B------:R-:W-:Y:S02]  /*5c70*/  IMAD R25, R14, R19, R25 ;  /* 0x000000130e197224 */ /* 0x000fe400078e0219 */
[----:B------:R-:W2:Y:S04]  /*5c80*/  LDG.E.64 R18, desc[UR8][R26.64+0x8] ;  /* 0x000008081a127981 */ /* 0x000ea8000c1e1b00 */
[----:B------:R-:W2:Y:S01]  /*5c90*/  LDG.E.64 R14, desc[UR8][R26.64+-0x8] ;  /* 0xfffff8081a0e7981 */ /* 0x000ea2000c1e1b00 */
[----:B------:R-:W-:-:S05]  /*5ca0*/  IMAD.WIDE R28, R10, 0x8, R26 ;  /* 0x000000080a1c7825 */ /* 0x000fca00078e021a */
[----:B------:R0:W3:Y:S01]  /*5cb0*/  LDG.E.64 R20, desc[UR8][R28.64] ;  /* 0x000000081c147981 */ /* 0x0000e2000c1e1b00 */
[----:B--2---:R-:W-:Y:S01]  /*5cc0*/  DADD R14, R18, R14 ;  /* 0x00000000120e7229 */ /* 0x004fe2000000000e */
[----:B------:R-:W-:-:S05]  /*5cd0*/  IADD3 R19, PT, PT, R23, -R10, RZ ;  /* 0x8000000a17137210 */ /* 0x000fca0007ffe0ff */
[----:B0-----:R-:W-:-:S05]  /*5ce0*/  IMAD.WIDE R28, R19, 0x8, R16 ;  /* 0x00000008131c7825 */ /* 0x001fca00078e0210 */
[----:B------:R-:W2:Y:S01]  /*5cf0*/  LDG.E.64 R18, desc[UR8][R28.64] ;  /* 0x000000081c127981 */ /* 0x000ea2000c1e1b00 */
[----:B---3--:R-:W-:Y:S01]  /*5d00*/  DADD R20, R14, R20 ;  /* 0x000000000e147229 */ /* 0x008fe20000000014 */
[----:B------:R-:W-:-:S06]  /*5d10*/  IMAD.WIDE R14, R4, 0x8, R26 ;  /* 0x00000008040e7825 */ /* 0x000fcc00078e021a */
[----:B------:R-:W3:Y:S01]  /*5d20*/  LDG.E.64 R14, desc[UR8][R14.64] ;  /* 0x000000080e0e7981 */ /* 0x000ee2000c1e1b00 */
[----:B------:R-:W-:Y:S01]  /*5d30*/  IMAD.IADD R27, R23, 0x1, -R4 ;  /* 0x00000001171b7824 */ /* 0x000fe200078e0a04 */
[----:B------:R-:W-:Y:S02]  /*5d40*/  ISETP.GT.U32.AND P0, PT, R6, R25, PT ;  /* 0x000000190600720c */ /* 0x000fe40003f04070 */
[----:B------:R-:W-:Y:S01]  /*5d50*/  LOP3.LUT R26, R13, R8, RZ, 0x3c, !PT ;  /* 0x000000080d1a7212 */ /* 0x000fe200078e3cff */
[----:B------:R-:W-:-:S03]  /*5d60*/  @!P1 VIADD R22, R22, 0x1 ;  /* 0x0000000116169836 */ /* 0x000fc60000000000 */
[----:B------:R-:W-:-:S07]  /*5d70*/  ISETP.GE.AND P4, PT, R26, RZ, PT ;  /* 0x000000ff1a00720c */ /* 0x000fce0003f86270 */
[----:B------:R-:W-:Y:S01]  /*5d80*/  @!P0 IADD3 R25, PT, PT, R25, -R6, RZ ;  /* 0x8000000619198210 */ /* 0x000fe20007ffe0ff */
[----:B--2---:R-:W-:Y:S01]  /*5d90*/  DADD R18, R20, R18 ;  /* 0x0000000014127229 */ /* 0x004fe20000000012 */
[----:B------:R-:W-:-:S06]  /*5da0*/  IMAD.WIDE R20, R27, 0x8, R16 ;  /* 0x000000081b147825 */ /* 0x000fcc00078e0210 */
[----:B------:R-:W2:Y:S01]  /*5db0*/  LDG.E.64 R20, desc[UR8][R20.64] ;  /* 0x0000000814147981 */ /* 0x000ea2000c1e1b00 */
[----:B------:R-:W-:Y:S02]  /*5dc0*/  ISETP.GT.U32.AND P0, PT, R6, R25, PT ;  /* 0x000000190600720c */ /* 0x000fe40003f04070 */
[----:B------:R-:W-:Y:S02]  /*5dd0*/  ISETP.GE.AND P1, PT, R24, RZ, PT ;  /* 0x000000ff1800720c */ /* 0x000fe40003f26270 */
[----:B------:R-:W-:Y:S01]  /*5de0*/  @P3 IADD3 R22, PT, PT, R22, 0x1, RZ ;  /* 0x0000000116163810 */ /* 0x000fe20007ffe0ff */
[----:B---3--:R-:W-:Y:S01]  /*5df0*/  DADD R18, R18, R14 ;  /* 0x0000000012127229 */ /* 0x008fe2000000000e */
[----:B------:R-:W-:Y:S01]  /*5e00*/  LOP3.LUT R27, RZ, R8, RZ, 0x33, !PT ;  /* 0x00000008ff1b7212 */ /* 0x000fe200078e33ff */
[----:B------:R-:W0:Y:S01]  /*5e10*/  LDC.64 R14, c[0x0][0x388] ;  /* 0x0000e200ff0e7b82 */ /* 0x000e220000000a00 */
[----:B------:R-:W-:-:S05]  /*5e20*/  @!P4 IADD3 R22, PT, PT, -R22, RZ, RZ ;  /* 0x000000ff1616c210 */ /* 0x000fca0007ffe1ff */
[----:B------:R-:W-:Y:S01]  /*5e30*/  @!P0 IMAD.IADD R25, R25, 0x1, -R6 ;  /* 0x0000000119198824 */ /* 0x000fe200078e0a06 */
[----:B------:R-:W-:Y:S02]  /*5e40*/  SEL R22, R27, R22, !P2 ;  /* 0x000000161b167207 */ /* 0x000fe40005000000 */
[----:B------:R-:W-:Y:S01]  /*5e50*/  LOP3.LUT R6, RZ, R5, RZ, 0x33, !PT ;  /* 0x00000005ff067212 */ /* 0x000fe200078e33ff */
[----:B------:R-:W-:Y:S02]  /*5e60*/  @!P1 IMAD.MOV R25, RZ, RZ, -R25 ;  /* 0x000000ffff199224 */ /* 0x000fe400078e0a19 */
[----:B------:R-:W-:-:S03]  /*5e70*/  IMAD R22, R22, R11, R11 ;  /* 0x0000000b16167224 */ /* 0x000fc600078e020b */
[----:B------:R-:W-:Y:S02]  /*5e80*/  SEL R25, R6, R25, !P6 ;  /* 0x0000001906197207 */ /* 0x000fe40007000000 */
[----:B------:R-:W-:-:S03]  /*5e90*/  IADD3 R24, PT, PT, -R24, RZ, RZ ;  /* 0x000000ff18187210 */ /* 0x000fc60007ffe1ff */
[----:B------:R-:W-:Y:S02]  /*5ea0*/  IMAD.IADD R25, R25, 0x1, R22 ;  /* 0x0000000119197824 */ /* 0x000fe400078e0216 */
[----:B------:R-:W-:Y:S02]  /*5eb0*/  IMAD R24, R0, R24, R13 ;  /* 0x0000001800187224 */ /* 0x000fe400078e020d */
[----:B------:R-:W-:Y:S01]  /*5ec0*/  IMAD R25, R25, R10, R10 ;  /* 0x0000000a19197224 */ /* 0x000fe200078e020a */
[----:B------:R-:W-:Y:S01]  /*5ed0*/  UMOV UR4, 0x55555555 ;  /* 0x5555555500047882 */ /* 0x000fe20000000000 */
[----:B------:R-:W-:-:S03]  /*5ee0*/  UMOV UR5, 0x3fc55555 ;  /* 0x3fc5555500057882 */ /* 0x000fc60000000000 */
[----:B------:R-:W-:-:S05]  /*5ef0*/  IADD3 R27, PT, PT, R24, 0x1, R25 ;  /* 0x00000001181b7810 */ /* 0x000fca0007ffe019 */
[----:B------:R-:W-:Y:S01]  /*5f00*/  IMAD.WIDE R28, R27, 0x8, R16 ;  /* 0x000000081b1c7825 */ /* 0x000fe200078e0210 */
[----:B--2---:R-:W-:-:S03]  /*5f10*/  DADD R18, R18, R20 ;  /* 0x0000000012127229 */ /* 0x004fc60000000014 */
[----:B0-----:R-:W-:-:S05]  /*5f20*/  IMAD.WIDE R20, R23, 0x8, R14 ;  /* 0x0000000817147825 */ /* 0x001fca00078e020e */
[----:B------:R-:W-:-:S07]  /*5f30*/  DMUL R18, R18, UR4 ;  /* 0x0000000412127c28 */ /* 0x000fce0008000000 */
[----:B------:R0:W-:Y:S04]  /*5f40*/  STG.E.64 desc[UR8][R20.64], R18 ;  /* 0x0000001214007986 */ /* 0x0001e8000c101b08 */
[----:B------:R-:W2:Y:S04]  /*5f50*/  LDG.E.64 R24, desc[UR8][R28.64+-0x8] ;  /* 0xfffff8081c187981 */ /* 0x000ea8000c1e1b00 */
[----:B0-----:R-:W2:Y:S01]  /*5f60*/  LDG.E.64 R18, desc[UR8][R28.64+0x8] ;  /* 0x000008081c127981 */ /* 0x001ea2000c1e1b00 */
[----:B------:R-:W-:Y:S01]  /*5f70*/  IMAD.WIDE R22, R10, 0x8, R28 ;  /* 0x000000080a167825 */ /* 0x000fe200078e021c */
[----:B------:R-:W-:-:S05]  /*5f80*/  IADD3 R6, PT, PT, R27, -R10, RZ ;  /* 0x8000000a1b067210 */ /* 0x000fca0007ffe0ff */
[----:B------:R-:W3:Y:S01]  /*5f90*/  LDG.E.64 R22, desc[UR8][R22.64] ;  /* 0x0000000816167981 */ /* 0x000ee2000c1e1b00 */
[----:B------:R-:W-:-:S06]  /*5fa0*/  IMAD.WIDE R20, R6, 0x8, R16 ;  /* 0x0000000806147825 */ /* 0x000fcc00078e0210 */
[----:B------:R-:W4:Y:S01]  /*5fb0*/  LDG.E.64 R20, desc[UR8][R20.64] ;  /* 0x0000000814147981 */ /* 0x000f22000c1e1b00 */
[----:B------:R-:W-:-:S04]  /*5fc0*/  IMAD.IADD R6, R27, 0x1, -R4 ;  /* 0x000000011b067824 */ /* 0x000fc800078e0a04 */
[----:B------:R-:W-:-:S06]  /*5fd0*/  IMAD.WIDE R16, R6, 0x8, R16 ;  /* 0x0000000806107825 */ /* 0x000fcc00078e0210 */
[----:B------:R-:W5:Y:S01]  /*5fe0*/  LDG.E.64 R16, desc[UR8][R16.64] ;  /* 0x0000000810107981 */ /* 0x000f62000c1e1b00 */
[----:B--2---:R-:W-:Y:S01]  /*5ff0*/  DADD R24, R18, R24 ;  /* 0x0000000012187229 */ /* 0x004fe20000000018 */
[----:B------:R-:W-:-:S06]  /*6000*/  IMAD.WIDE R18, R4, 0x8, R28 ;  /* 0x0000000804127825 */ /* 0x000fcc00078e021c */
[----:B------:R-:W2:Y:S01]  /*6010*/  LDG.E.64 R18, desc[UR8][R18.64] ;  /* 0x0000000812127981 */ /* 0x000ea2000c1e1b00 */
[----:B---3--:R-:W-:-:S08]  /*6020*/  DADD R24, R24, R22 ;  /* 0x0000000018187229 */ /* 0x008fd00000000016 */
[----:B----4-:R-:W-:Y:S01]  /*6030*/  DADD R24, R24, R20 ;  /* 0x0000000018187229 */ /* 0x010fe20000000014 */
[----:B------:R-:W-:-:S04]  /*6040*/  IMAD.WIDE R14, R27, 0x8, R14 ;  /* 0x000000081b0e7825 */ /* 0x000fc800078e020e */
[----:B------:R-:W-:-:S04]  /*6050*/  IMAD R6, R12, UR12, RZ ;  /* 0x0000000c0c067c24 */ /* 0x000fc8000f8e02ff */
[----:B------:R-:W-:-:S04]  /*6060*/  IMAD R6, R6, UR11, RZ ;  /* 0x0000000b06067c24 */ /* 0x000fc8000f8e02ff */
[----:B------:R-:W-:-:S04]  /*6070*/  IMAD R6, R6, UR13, RZ ;  /* 0x0000000d06067c24 */ /* 0x000fc8000f8e02ff */
[----:B------:R-:W-:Y:S01]  /*6080*/  IMAD R22, R6, UR10, RZ ;  /* 0x0000000a06167c24 */ /* 0x000fe2000f8e02ff */
[----:B------:R-:W-:-:S03]  /*6090*/  LOP3.LUT R6, R2, 0x7ffffffe, RZ, 0xc0, !PT ;  /* 0x7ffffffe02067812 */ /* 0x000fc600078ec0ff */
[----:B------:R-:W-:Y:S01]  /*60a0*/  IMAD R22, R22, UR7, RZ ;  /* 0x0000000716167c24 */ /* 0x000fe2000f8e02ff */
[----:B--2---:R-:W-:-:S08]  /*60b0*/  DADD R24, R24, R18 ;  /* 0x0000000018187229 */ /* 0x004fd00000000012 */
[----:B-----5:R-:W-:Y:S01]  /*60c0*/  DADD R24, R24, R16 ;  /* 0x0000000018187229 */ /* 0x020fe20000000010 */
[----:B------:R-:W-:-:S07]  /*60d0*/  LOP3.LUT R18, R2, 0x7ffffffe, RZ, 0xc0, !PT ;  /* 0x7ffffffe02127812 */ /* 0x000fce00078ec0ff */
[----:B------:R-:W-:Y:S01]  /*60e0*/  DMUL R24, R24, UR4 ;  /* 0x0000000418187c28 */ /* 0x000fe20008000000 */
[----:B------:R-:W-:-:S06]  /*60f0*/  IADD3 R16, PT, PT, -R18, 0x2, RZ ;  /* 0x0000000212107810 */ /* 0x000fcc0007ffe1ff */
[----:B------:R0:W-:Y:S01]  /*6100*/  STG.E.64 desc[UR8][R14.64], R24 ;  /* 0x000000180e007986 */ /* 0x0001e2000c101b08 */
[----:B------:R-:W-:-:S13]  /*6110*/  ISETP.NE.AND P0, PT, R16, RZ, PT ;  /* 0x000000ff1000720c */ /* 0x000fda0003f05270 */
[----:B0-----:R-:W-:Y:S05]  /*6120*/  @!P0 BRA `(.L_x_20) ;  /* 0x0000000800bc8947 */ /* 0x001fea0003800000 */
[C---:B------:R-:W-:Y:S01]  /*6130*/  LEA R13, R22.reuse, R13, 0x1 ;  /* 0x0000000d160d7211 */ /* 0x040fe200078e08ff */
[----:B------:R-:W-:Y:S01]  /*6140*/  IMAD.MOV.U32 R24, RZ, RZ, R16 ;  /* 0x000000ffff187224 */ /* 0x000fe200078e0010 */
[----:B------:R-:W-:-:S07]  /*6150*/  LEA R23, R22, R3, 0x1 ;  /* 0x0000000316177211 */ /* 0x000fce00078e08ff */
.L_x_21:
[-C--:B------:R-:W-:Y:S02]  /*6160*/  IABS R19, R0.reuse ;  /* 0x0000000000137213 */ /* 0x080fe40000000000 */
[----:B0-----:R-:W-:Y:S02]  /*6170*/  IABS R16, R5 ;  /* 0x0000000500107213 */ /* 0x001fe40000000000 */
[----:B------:R-:W0:Y:S01]  /*6180*/  I2F.RP R17, R19 ;  /* 0x0000001300117306 */ /* 0x000e220000209400 */
[----:B------:R-:W-:Y:S02]  /*6190*/  IABS R18, R23 ;  /* 0x0000001700127213 */ /* 0x000fe40000000000 */
[----:B------:R-:W-:Y:S02]  /*61a0*/  IABS R21, R0 ;  /* 0x0000000000157213 */ /* 0x000fe40000000000 */
[----:B------:R-:W-:-:S03]  /*61b0*/  ISETP.NE.AND P4, PT, R0, RZ, PT ;  /* 0x000000ff0000720c */ /* 0x000fc60003f85270 */
[----:B------:R-:W1:Y:S01]  /*61c0*/  I2F.RP R20, R16 ;  /* 0x0000001000147306 */ /* 0x000e620000209400 */
[----:B------:R-:W-:-:S07]  /*61d0*/  IMAD.MOV R21, RZ, RZ, -R21 ;  /* 0x000000ffff157224 */ /* 0x000fce00078e0a15 */
[----:B0-----:R-:W0:Y:S08]  /*61e0*/  MUFU.RCP R17, R17 ;  /* 0x0000001100117308 */ /* 0x001e300000001000 */
[----:B-1----:R-:W1:Y:S01]  /*61f0*/  MUFU.RCP R20, R20 ;  /* 0x0000001400147308 */ /* 0x002e620000001000 */
[----:B0-----:R-:W-:Y:S02]  /*6200*/  VIADD R10, R17, 0xffffffe ;  /* 0x0ffffffe110a7836 */ /* 0x001fe40000000000 */
[----:B------:R-:W-:-:S05]  /*6210*/  IMAD.HI.U32 R17, R9, R18, RZ ;  /* 0x0000001209117227 */ /* 0x000fca00078e00ff */
[----:B------:R-:W0:Y:S01]  /*6220*/  F2I.FTZ.U32.TRUNC.NTZ R11, R10 ;  /* 0x0000000a000b7305 */ /* 0x000e22000021f000 */
[----:B------:R-:W-:Y:S01]  /*6230*/  IMAD R26, R17, R21, R18 ;  /* 0x00000015111a7224 */ /* 0x000fe200078e0212 */
[----:B-1----:R-:W-:Y:S02]  /*6240*/  IADD3 R14, PT, PT, R20, 0xffffffe, RZ ;  /* 0x0ffffffe140e7810 */ /* 0x002fe40007ffe0ff */
[----:B------:R-:W-:-:S04]  /*6250*/  IABS R20, R13 ;  /* 0x0000000d00147213 */ /* 0x000fc80000000000 */
[----:B------:R1:W2:Y:S01]  /*6260*/  F2I.FTZ.U32.TRUNC.NTZ R15, R14 ;  /* 0x0000000e000f7305 */ /* 0x0002a2000021f000 */
[----:B------:R-:W-:Y:S02]  /*6270*/  ISETP.GT.U32.AND P0, PT, R7, R26, PT ;  /* 0x0000001a0700720c */ /* 0x000fe40003f04070 */
[----:B0-----:R-:W-:Y:S01]  /*6280*/  IADD3 R10, PT, PT, RZ, -R11, RZ ;  /* 0x8000000bff0a7210 */ /* 0x001fe20007ffe0ff */
[----:B-1----:R-:W-:-:S04]  /*6290*/  IMAD.MOV.U32 R14, RZ, RZ, RZ ;  /* 0x000000ffff0e7224 */ /* 0x002fc800078e00ff */
[----:B------:R-:W-:Y:S01]  /*62a0*/  IMAD R9, R10, R19, RZ ;  /* 0x000000130a097224 */ /* 0x000fe200078e02ff */
[----:B------:R-:W-:-:S05]  /*62b0*/  MOV R10, RZ ;  /* 0x000000ff000a7202 */ /* 0x000fca0000000f00 */
[----:B------:R-:W-:Y:S01]  /*62c0*/  @!P0 VIADD R17, R17, 0x1 ;  /* 0x0000000111118836 */ /* 0x000fe20000000000 */
[----:B------:R-:W-:Y:S01]  /*62d0*/  @!P0 IADD3 R26, PT, PT, R26, -R19, RZ ;  /* 0x800000131a1a8210 */ /* 0x000fe20007ffe0ff */
[----:B--2---:R-:W-:Y:S02]  /*62e0*/  IMAD.MOV R25, RZ, RZ, -R15 ;  /* 0x000000ffff197224 */ /* 0x004fe400078e0a0f */
[----:B------:R-:W-:Y:S01]  /*62f0*/  IMAD.HI.U32 R9, R11, R9, R10 ;  /* 0x000000090b097227 */ /* 0x000fe200078e000a */
[----:B------:R-:W-:-:S03]  /*6300*/  ISETP.GE.U32.AND P1, PT, R26, R7, PT ;  /* 0x000000071a00720c */ /* 0x000fc60003f26070 */
[----:B------:R-:W-:Y:S02]  /*6310*/  IMAD R11, R25, R16, RZ ;  /* 0x00000010190b7224 */ /* 0x000fe400078e02ff */
[----:B------:R-:W-:Y:S02]  /*6320*/  IMAD.MOV.U32 R7, RZ, RZ, R19 ;  /* 0x000000ffff077224 */ /* 0x000fe400078e0013 */
[----:B------:R-:W-:Y:S01]  /*6330*/  IMAD.HI.U32 R10, R15, R11, R14 ;  /* 0x0000000b0f0a7227 */ /* 0x000fe200078e000e */
[----:B------:R-:W-:Y:S02]  /*6340*/  IABS R14, R8 ;  /* 0x00000008000e7213 */ /* 0x000fe40000000000 */
[----:B------:R-:W-:Y:S01]  /*6350*/  LOP3.LUT R15, R23, R0, RZ, 0x3c, !PT ;  /* 0x00000000170f7212 */ /* 0x000fe200078e3cff */
[----:B------:R-:W-:Y:S02]  /*6360*/  IMAD.HI.U32 R11, R9, R20, RZ ;  /* 0x00000014090b7227 */ /* 0x000fe400078e00ff */
[----:B------:R-:W-:-:S02]  /*6370*/  @P1 IADD3 R17, PT, PT, R17, 0x1, RZ ;  /* 0x0000000111111810 */ /* 0x000fc40007ffe0ff */
[----:B------:R-:W-:Y:S01]  /*6380*/  IMAD R26, R11, R21, R20 ;  /* 0x000000150b1a7224 */ /* 0x000fe200078e0214 */
[----:B------:R-:W-:Y:S01]  /*6390*/  ISETP.GE.AND P2, PT, R15, RZ, PT ;  /* 0x000000ff0f00720c */ /* 0x000fe20003f46270 */
[----:B------:R-:W0:Y:S01]  /*63a0*/  I2F.RP R21, R14 ;  /* 0x0000000e00157306 */ /* 0x000e220000209400 */
[----:B------:R-:W-:Y:S02]  /*63b0*/  LOP3.LUT R15, R13, R0, RZ, 0x3c, !PT ;  /* 0x000000000d0f7212 */ /* 0x000fe400078e3cff */
[----:B------:R-:W-:Y:S02]  /*63c0*/  ISETP.GT.U32.AND P3, PT, R7, R26, PT ;  /* 0x0000001a0700720c */ /* 0x000fe40003f64070 */
[----:B------:R-:W-:-:S07]  /*63d0*/  ISETP.GE.AND P1, PT, R15, RZ, PT ;  /* 0x000000ff0f00720c */ /* 0x000fce0003f26270 */
[----:B------:R-:W-:Y:S01]  /*63e0*/  @!P2 IADD3 R17, PT, PT, -R17, RZ, RZ ;  /* 0x000000ff1111a210 */ /* 0x000fe20007ffe1ff */
[----:B0-----:R-:W0:Y:S03]  /*63f0*/  MUFU.RCP R21, R21 ;  /* 0x0000001500157308 */ /* 0x001e260000001000 */
[----:B------:R-:W-:Y:S01]  /*6400*/  @!P3 IADD3 R26, PT, PT, R26, -R19, RZ ;  /* 0x800000131a1ab210 */ /* 0x000fe20007ffe0ff */
[----:B------:R-:W-:Y:S01]  /*6410*/  @!P3 VIADD R11, R11, 0x1 ;  /* 0x000000010b0bb836 */ /* 0x000fe20000000000 */
[----:B------:R-:W-:Y:S02]  /*6420*/  LOP3.LUT R19, RZ, R0, RZ, 0x33, !PT ;  /* 0x00000000ff137212 */ /* 0x000fe400078e33ff */
[----:B------:R-:W-:Y:S02]  /*6430*/  ISETP.GE.U32.AND P0, PT, R26, R7, PT ;  /* 0x000000071a00720c */ /* 0x000fe40003f06070 */
[----:B------:R-:W-:-:S04]  /*6440*/  SEL R17, R19, R17, !P4 ;  /* 0x0000001113117207 */ /* 0x000fc80006000000 */
[----:B------:R-:W-:Y:S02]  /*6450*/  IABS R15, R17 ;  /* 0x00000011000f7213 */ /* 0x000fe40000000000 */
[----:B0-----:R-:W-:-:S05]  /*6460*/  IADD3 R27, PT, PT, R21, 0xffffffe, RZ ;  /* 0x0ffffffe151b7810 */ /* 0x001fca0007ffe0ff */
[----:B------:R-:W-:Y:S01]  /*6470*/  @P0 VIADD R11, R11, 0x1 ;  /* 0x000000010b0b0836 */ /* 0x000fe20000000000 */
[----:B------:R-:W-:-:S03]  /*6480*/  IABS R21, R5 ;  /* 0x0000000500157213 */ /* 0x000fc60000000000 */
[----:B------:R-:W-:Y:S02]  /*6490*/  IMAD.MOV.U32 R26, RZ, RZ, R11 ;  /* 0x000000ffff1a7224 */ /* 0x000fe400078e000b */
[----:B------:R-:W0:Y:S01]  /*64a0*/  F2I.FTZ.U32.TRUNC.NTZ R11, R27 ;  /* 0x0000001b000b7305 */ /* 0x000e22000021f000 */
[----:B------:R-:W-:Y:S02]  /*64b0*/  IMAD.MOV R21, RZ, RZ, -R21 ;  /* 0x000000ffff157224 */ /* 0x000fe400078e0a15 */
[----:B------:R-:W-:-:S04]  /*64c0*/  @!P1 IADD3 R26, PT, PT, -R26, RZ, RZ ;  /* 0x000000ff1a1a9210 */ /* 0x000fc80007ffe1ff */
[----:B------:R-:W-:Y:S01]  /*64d0*/  SEL R19, R19, R26, !P4 ;  /* 0x0000001a13137207 */ /* 0x000fe20006000000 */
[----:B------:R-:W-:-:S03]  /*64e0*/  IMAD.HI.U32 R26, R10, R15, RZ ;  /* 0x0000000f0a1a7227 */ /* 0x000fc600078e00ff */
[----:B------:R-:W-:Y:S01]  /*64f0*/  IABS R25, R19 ;  /* 0x0000001300197213 */ /* 0x000fe20000000000 */
[----:B------:R-:W-:Y:S01]  /*6500*/  IMAD R15, R26, R21, R15 ;  /* 0x000000151a0f7224 */ /* 0x000fe200078e020f */
[----:B0-----:R-:W-:-:S03]  /*6510*/  IADD3 R27, PT, PT, RZ, -R11, RZ ;  /* 0x8000000bff1b7210 */ /* 0x001fc60007ffe0ff */
[----:B------:R-:W-:Y:S01]  /*6520*/  IMAD.HI.U32 R10, R10, R25, RZ ;  /* 0x000000190a0a7227 */ /* 0x000fe200078e00ff */
[----:B------:R-:W-:-:S03]  /*6530*/  ISETP.GT.U32.AND P4, PT, R16, R15, PT ;  /* 0x0000000f1000720c */ /* 0x000fc60003f84070 */
[----:B------:R-:W-:Y:S02]  /*6540*/  IMAD R21, R10, R21, R25 ;  /* 0x000000150a157224 */ /* 0x000fe400078e0219 */
[----:B------:R-:W-:Y:S02]  /*6550*/  IMAD R25, R27, R14, RZ ;  /* 0x0000000e1b197224 */ /* 0x000fe400078e02ff */
[----:B------:R-:W-:Y:S01]  /*6560*/  IMAD.MOV.U32 R10, RZ, RZ, RZ ;  /* 0x000000ffff0a7224 */ /* 0x000fe200078e00ff */
[----:B------:R-:W-:-:S03]  /*6570*/  ISETP.GT.U32.AND P0, PT, R16, R21, PT ;  /* 0x000000151000720c */ /* 0x000fc60003f04070 */
[----:B------:R-:W-:Y:S01]  /*6580*/  IMAD.HI.U32 R25, R11, R25, R10 ;  /* 0x000000190b197227 */ /* 0x000fe200078e000a */
[----:B------:R-:W-:-:S03]  /*6590*/  IABS R10, R8 ;  /* 0x00000008000a7213 */ /* 0x000fc60000000000 */
[----:B------:R-:W-:Y:S01]  /*65a0*/  @!P4 IMAD.IADD R15, R15, 0x1, -R16 ;  /* 0x000000010f0fc824 */ /* 0x000fe200078e0a10 */
[----:B------:R-:W-:Y:S01]  /*65b0*/  IADD3 R11, PT, PT, RZ, -R10, RZ ;  /* 0x8000000aff0b7210 */ /* 0x000fe20007ffe0ff */
[----:B------:R-:W-:Y:S01]  /*65c0*/  IMAD.HI.U32 R27, R25, R18, RZ ;  /* 0x00000012191b7227 */ /* 0x000fe200078e00ff */
[----:B------:R-:W-:-:S03]  /*65d0*/  LOP3.LUT R10, R13, R8, RZ, 0x3c, !PT ;  /* 0x000000080d0a7212 */ /* 0x000fc600078e3cff */
[----:B------:R-:W-:Y:S01]  /*65e0*/  IMAD.HI.U32 R25, R25, R20, RZ ;  /* 0x0000001419197227 */ /* 0x000fe200078e00ff */
[----:B------:R-:W-:Y:S02]  /*65f0*/  ISETP.GE.AND P4, PT, R10, RZ, PT ;  /* 0x000000ff0a00720c */ /* 0x000fe40003f86270 */
[----:B------:R-:W-:Y:S01]  /*6600*/  @!P0 IADD3 R21, PT, PT, R21, -R16, RZ ;  /* 0x8000001015158210 */ /* 0x000fe20007ffe0ff */
[-C--:B------:R-:W-:Y:S01]  /*6610*/  IMAD R29, R27, R11.reuse, R18 ;  /* 0x0000000b1b1d7224 */ /* 0x080fe200078e0212 */
[----:B------:R-:W-:Y:S01]  /*6620*/  LOP3.LUT R18, R23, R8, RZ, 0x3c, !PT ;  /* 0x0000000817127212 */ /* 0x000fe200078e3cff */
[----:B------:R-:W-:Y:S01]  /*6630*/  IMAD R11, R25, R11, R20 ;  /* 0x0000000b190b7224 */ /* 0x000fe200078e0214 */
[----:B------:R-:W-:Y:S02]  /*6640*/  ISETP.NE.AND P0, PT, R8, RZ, PT ;  /* 0x000000ff0800720c */ /* 0x000fe40003f05270 */
[C---:B------:R-:W-:Y:S02]  /*6650*/  ISETP.GT.U32.AND P6, PT, R14.reuse, R29, PT ;  /* 0x0000001d0e00720c */ /* 0x040fe40003fc4070 */
[----:B------:R-:W-:-:S02]  /*6660*/  ISETP.GT.U32.AND P5, PT, R14, R11, PT ;  /* 0x0000000b0e00720c */ /* 0x000fc40003fa4070 */
[----:B------:R-:W-:Y:S02]  /*6670*/  ISETP.GE.AND P3, PT, R18, RZ, PT ;  /* 0x000000ff1200720c */ /* 0x000fe40003f66270 */
[----:B------:R-:W-:-:S07]  /*6680*/  LOP3.LUT R18, RZ, R8, RZ, 0x33, !PT ;  /* 0x00000008ff127212 */ /* 0x000fce00078e33ff */
[----:B------:R-:W-:Y:S01]  /*6690*/  @!P6 IMAD.IADD R29, R29, 0x1, -R14 ;  /* 0x000000011d1de824 */ /* 0x000fe200078e0a0e */
[----:B------:R-:W-:Y:S01]  /*66a0*/  @!P6 IADD3 R27, PT, PT, R27, 0x1, RZ ;  /* 0x000000011b1be810 */ /* 0x000fe20007ffe0ff */
[----:B------:R-:W-:Y:S01]  /*66b0*/  @!P5 VIADD R25, R25, 0x1 ;  /* 0x000000011919d836 */ /* 0x000fe20000000000 */
[-C--:B------:R-:W-:Y:S02]  /*66c0*/  @!P5 IADD3 R11, PT, PT, R11, -R14.reuse, RZ ;  /* 0x8000000e0b0bd210 */ /* 0x080fe40007ffe0ff */
[-C--:B------:R-:W-:Y:S02]  /*66d0*/  ISETP.GE.U32.AND P1, PT, R29, R14.reuse, PT ;  /* 0x0000000e1d00720c */ /* 0x080fe40003f26070 */
[----:B------:R-:W-:Y:S02]  /*66e0*/  ISETP.GE.U32.AND P2, PT, R11, R14, PT ;  /* 0x0000000e0b00720c */ /* 0x000fe40003f46070 */
[----:B------:R-:W-:Y:S01]  /*66f0*/  ISETP.GT.U32.AND P5, PT, R16, R15, PT ;  /* 0x0000000f1000720c */ /* 0x000fe20003fa4070 */
[----:B------:R-:W0:Y:S08]  /*6700*/  LDC.64 R10, c[0x0][0x390] ;  /* 0x0000e400ff0a7b82 */ /* 0x000e300000000a00 */
[----:B------:R-:W-:Y:S01]  /*6710*/  @P1 VIADD R27, R27, 0x1 ;  /* 0x000000011b1b1836 */ /* 0x000fe20000000000 */
[----:B------:R-:W-:-:S02]  /*6720*/  ISETP.GE.AND P1, PT, R17, RZ, PT ;  /* 0x000000ff1100720c */ /* 0x000fc40003f26270 */
[----:B------:R-:W-:Y:S01]  /*6730*/  @P2 IADD3 R25, PT, PT, R25, 0x1, RZ ;  /* 0x0000000119192810 */ /* 0x000fe20007ffe0ff */
[----:B------:R-:W-:Y:S01]  /*6740*/  @!P3 IMAD.MOV R27, RZ, RZ, -R27 ;  /* 0x000000ffff1bb224 */ /* 0x000fe200078e0a1b */
[----:B------:R-:W-:Y:S01]  /*6750*/  ISETP.GT.U32.AND P2, PT, R16, R21, PT ;  /* 0x000000151000720c */ /* 0x000fe20003f44070 */
[----:B------:R-:W-:Y:S01]  /*6760*/  @!P5 IMAD.IADD R15, R15, 0x1, -R16 ;  /* 0x000000010f0fd824 */ /* 0x000fe200078e0a10 */
[----:B------:R-:W-:Y:S02]  /*6770*/  @!P4 IADD3 R25, PT, PT, -R25, RZ, RZ ;  /* 0x000000ff1919c210 */ /* 0x000fe40007ffe1ff */
[C---:B------:R-:W-:Y:S02]  /*6780*/  SEL R20, R18.reuse, R27, !P0 ;  /* 0x0000001b12147207 */ /* 0x040fe40004000000 */
[----:B------:R-:W-:Y:S02]  /*6790*/  ISETP.GE.AND P3, PT, R19, RZ, PT ;  /* 0x000000ff1300720c */ /* 0x000fe40003f66270 */
[----:B------:R-:W-:-:S02]  /*67a0*/  SEL R18, R18, R25, !P0 ;  /* 0x0000001912127207 */ /* 0x000fc40004000000 */
[----:B------:R-:W-:Y:S01]  /*67b0*/  MOV R25, R15 ;  /* 0x0000000f00197202 */ /* 0x000fe20000000f00 */
[-CC-:B0-----:R-:W-:Y:S01]  /*67c0*/  IMAD R20, R20, R11.reuse, R11.reuse ;  /* 0x0000000b14147224 */ /* 0x181fe200078e020b */
[----:B------:R-:W0:Y:S01]  /*67d0*/  LDC.64 R14, c[0x0][0x380] ;  /* 0x0000e000ff0e7b82 */ /* 0x000e220000000a00 */
[----:B------:R-:W-:Y:S01]  /*67e0*/  @!P2 IMAD.IADD R21, R21, 0x1, -R16 ;  /* 0x000000011515a824 */ /* 0x000fe200078e0a10 */
[----:B------:R-:W-:Y:S01]  /*67f0*/  ISETP.NE.AND P0, PT, R5, RZ, PT ;  /* 0x000000ff0500720c */ /* 0x000fe20003f05270 */
[----:B------:R-:W-:Y:S01]  /*6800*/  IMAD R18, R18, R11, R11 ;  /* 0x0000000b12127224 */ /* 0x000fe200078e020b */
[----:B------:R-:W-:Y:S02]  /*6810*/  @!P1 IADD3 R25, PT, PT, -R25, RZ, RZ ;  /* 0x000000ff19199210 */ /* 0x000fe40007ffe1ff */
[----:B------:R-:W-:Y:S02]  /*6820*/  LOP3.LUT R16, RZ, R5, RZ, 0x33, !PT ;  /* 0x00000005ff107212 */ /* 0x000fe400078e33ff */
[----:B------:R-:W-:-:S02]  /*6830*/  @!P3 IADD3 R21, PT, PT, -R21, RZ, RZ ;  /* 0x000000ff1515b210 */ /* 0x000fc40007ffe1ff */
[C---:B------:R-:W-:Y:S01]  /*6840*/  SEL R27, R16.reuse, R25, !P0 ;  /* 0x00000019101b7207 */ /* 0x040fe20004000000 */
[----:B------:R-:W-:Y:S01]  /*6850*/  IMAD.MOV R25, RZ, RZ, -R17 ;  /* 0x000000ffff197224 */ /* 0x000fe200078e0a11 */
[----:B------:R-:W-:Y:S02]  /*6860*/  SEL R21, R16, R21, !P0 ;  /* 0x0000001510157207 */ /* 0x000fe40004000000 */
[----:B------:R-:W-:Y:S01]  /*6870*/  IADD3 R19, PT, PT, -R19, RZ, RZ ;  /* 0x000000ff13137210 */ /* 0x000fe20007ffe1ff */
[----:B------:R-:W-:Y:S02]  /*6880*/  IMAD.IADD R17, R20, 0x1, R27 ;  /* 0x0000000114117824 */ /* 0x000fe400078e021b */
[----:B------:R-:W-:Y:S02]  /*6890*/  IMAD R16, R0, R25, R23 ;  /* 0x0000001900107224 */ /* 0x000fe400078e0217 */
[----:B------:R-:W-:Y:S02]  /*68a0*/  IMAD R27, R17, R10, R10 ;  /* 0x0000000a111b7224 */ /* 0x000fe400078e020a */
[----:B------:R-:W-:-:S03]  /*68b0*/  IMAD.IADD R17, R18, 0x1, R21 ;  /* 0x0000000112117824 */ /* 0x000fc600078e0215 */
[----:B------:R-:W-:Y:S01]  /*68c0*/  IADD3 R27, PT, PT, R16, 0x1, R27 ;  /* 0x00000001101b7810 */ /* 0x000fe20007ffe01b */
[----:B------:R-:W-:Y:S02]  /*68d0*/  IMAD R16, R0, R19, R13 ;  /* 0x0000001300107224 */ /* 0x000fe400078e020d */
[----:B------:R-:W-:Y:S02]  /*68e0*/  IMAD R17, R17, R10, R10 ;  /* 0x0000000a11117224 */ /* 0x000fe400078e020a */
[----:B0-----:R-:W-:-:S03]  /*68f0*/  IMAD.WIDE R28, R27, 0x8, R14 ;  /* 0x000000081b1c7825 */ /* 0x001fc600078e020e */
[----:B------:R-:W-:Y:S02]  /*6900*/  IADD3 R25, PT, PT, R16, 0x1, R17 ;  /* 0x0000000110197810 */ /* 0x000fe40007ffe011 */
        /* <DEDUP_REMOVED lines=9> */
[----:B------:R-:W-:-:S05]  /*69a0*/  IMAD.WIDE R28, R4, 0x8, R28 ;  /* 0x00000008041c7825 */ /* 0x000fca00078e021c */
[----:B------:R-:W3:Y:S01]  /*69b0*/  LDG.E.64 R18, desc[UR8][R28.64] ;  /* 0x000000081c127981 */ /* 0x000ee2000c1e1b00 */
[----:B--2---:R-:W-:Y:S01]  /*69c0*/  DADD R16, R20, R16 ;  /* 0x0000000014107229 */ /* 0x004fe20000000010 */
[----:B------:R-:W-:-:S04]  /*69d0*/  IMAD.IADD R21, R27, 0x1, -R4 ;  /* 0x000000011b157824 */ /* 0x000fc800078e0a04 */
[----:B------:R-:W-:-:S06]  /*69e0*/  IMAD.WIDE R20, R21, 0x8, R14 ;  /* 0x0000000815147825 */ /* 0x000fcc00078e020e */
[----:B------:R-:W2:Y:S01]  /*69f0*/  LDG.E.64 R20, desc[UR8][R20.64] ;  /* 0x0000000814147981 */ /* 0x000ea2000c1e1b00 */
[----:B---3--:R-:W-:Y:S01]  /*6a00*/  DADD R18, R16, R18 ;  /* 0x0000000010127229 */ /* 0x008fe20000000012 */
[----:B------:R-:W-:Y:S01]  /*6a10*/  UMOV UR4, 0x55555555 ;  /* 0x5555555500047882 */ /* 0x000fe20000000000 */
[----:B------:R-:W0:Y:S01]  /*6a20*/  LDC.64 R16, c[0x0][0x388] ;  /* 0x0000e200ff107b82 */ /* 0x000e220000000a00 */
[----:B------:R-:W-:Y:S01]  /*6a30*/  UMOV UR5, 0x3fc55555 ;  /* 0x3fc5555500057882 */ /* 0x000fe20000000000 */
[----:B0-----:R-:W-:-:S04]  /*6a40*/  IMAD.WIDE R26, R27, 0x8, R16 ;  /* 0x000000081b1a7825 */ /* 0x001fc800078e0210 */
[----:B--2---:R-:W-:-:S08]  /*6a50*/  DADD R18, R18, R20 ;  /* 0x0000000012127229 */ /* 0x004fd00000000014 */
[----:B------:R-:W-:-:S07]  /*6a60*/  DMUL R20, R18, UR4 ;  /* 0x0000000412147c28 */ /* 0x000fce0008000000 */
[----:B------:R0:W-:Y:S02]  /*6a70*/  STG.E.64 desc[UR8][R26.64], R20 ;  /* 0x000000141a007986 */ /* 0x0001e4000c101b08 */
        /* <DEDUP_REMOVED lines=10> */
[----:B------:R-:W-:-:S04]  /*6b20*/  IMAD.IADD R29, R25, 0x1, -R4 ;  /* 0x00000001191d7824 */ /* 0x000fc800078e0a04 */
[----:B------:R-:W-:-:S06]  /*6b30*/  IMAD.WIDE R14, R29, 0x8, R14 ;  /* 0x000000081d0e7825 */ /* 0x000fcc00078e020e */
[----:B------:R-:W3:Y:S01]  /*6b40*/  LDG.E.64 R14, desc[UR8][R14.64] ;  /* 0x000000080e0e7981 */ /* 0x000ee2000c1e1b00 */
[----:B--2---:R-:W-:Y:S01]  /*6b50*/  DADD R20, R20, R18 ;  /* 0x0000000014147229 */ /* 0x004fe20000000012 */
[----:B------:R-:W-:-:S05]  /*6b60*/  IMAD.WIDE R18, R4, 0x8, R26 ;  /* 0x0000000804127825 */ /* 0x000fca00078e021a */
[----:B------:R-:W2:Y:S01]  /*6b70*/  LDG.E.64 R26, desc[UR8][R18.64] ;  /* 0x00000008121a7981 */ /* 0x000ea2000c1e1b00 */
[----:B------:R-:W-:Y:S01]  /*6b80*/  IMAD.WIDE R16, R25, 0x8, R16 ;  /* 0x0000000819107825 */ /* 0x000fe200078e0210 */
[----:B------:R-:W-:-:S04]  /*6b90*/  IADD3 R24, PT, PT, R24, 0x2, RZ ;  /* 0x0000000218187810 */ /* 0x000fc80007ffe0ff */
[----:B------:R-:W-:Y:S01]  /*6ba0*/  ISETP.NE.AND P0, PT, R24, RZ, PT ;  /* 0x000000ff1800720c */ /* 0x000fe20003f05270 */
[C---:B------:R-:W-:Y:S01]  /*6bb0*/  IMAD R23, R22.reuse, 0x2, R23 ;  /* 0x0000000216177824 */ /* 0x040fe200078e0217 */
[----:B------:R-:W-:Y:S01]  /*6bc0*/  LEA R13, R22, R13, 0x1 ;  /* 0x0000000d160d7211 */ /* 0x000fe200078e08ff */
[----:B--2---:R-:W-:-:S08]  /*6bd0*/  DADD R20, R20, R26 ;  /* 0x0000000014147229 */ /* 0x004fd0000000001a */
[----:B---3--:R-:W-:-:S08]  /*6be0*/  DADD R20, R20, R14 ;  /* 0x0000000014147229 */ /* 0x008fd0000000000e */
[----:B------:R-:W-:-:S07]  /*6bf0*/  DMUL R20, R20, UR4 ;  /* 0x0000000414147c28 */ /* 0x000fce0008000000 */
[----:B------:R0:W-:Y:S01]  /*6c00*/  STG.E.64 desc[UR8][R16.64], R20 ;  /* 0x0000001410007986 */ /* 0x0001e2000c101b08 */
[----:B------:R-:W-:Y:S05]  /*6c10*/  @P0 BRA `(.L_x_21) ;  /* 0xfffffff400500947 */ /* 0x000fea000383ffff */
.L_x_20:
[----:B------:R-:W-:-:S04]  /*6c20*/  LOP3.LUT R2, R2, 0x1, RZ, 0xc0, !PT ;  /* 0x0000000102027812 */ /* 0x000fc800078ec0ff */
[----:B------:R-:W-:-:S13]  /*6c30*/  ISETP.NE.U32.AND P0, PT, R2, 0x1, PT ;  /* 0x000000010200780c */ /* 0x000fda0003f05070 */
[----:B------:R-:W-:Y:S05]  /*6c40*/  @P0 EXIT ;  /* 0x000000000000094d */ /* 0x000fea0003800000 */
[----:B------:R-:W-:Y:S01]  /*6c50*/  IABS R2, R0 ;  /* 0x0000000000027213 */ /* 0x000fe20000000000 */
[----:B------:R-:W-:Y:S01]  /*6c60*/  UIMAD UR5, UR11, UR12, URZ ;  /* 0x0000000c0b0572a4 */ /* 0x000fe2000f8e02ff */
[----:B------:R-:W-:Y:S01]  /*6c70*/  IABS R13, R8 ;  /* 0x00000008000d7213 */ /* 0x000fe20000000000 */
[----:B------:R-:W-:Y:S01]  /*6c80*/  UIMAD UR4, UR10, UR13, URZ ;  /* 0x0000000d0a0472a4 */ /* 0x000fe2000f8e02ff */
[----:B------:R-:W1:Y:S01]  /*6c90*/  I2F.RP R9, R2 ;  /* 0x0000000200097306 */ /* 0x000e620000209400 */
[----:B------:R-:W-:Y:S02]  /*6ca0*/  IABS R14, R5 ;  /* 0x00000005000e7213 */ /* 0x000fe40000000000 */
[----:B------:R-:W-:Y:S01]  /*6cb0*/  UIMAD UR4, UR4, UR7, URZ ;  /* 0x00000007040472a4 */ /* 0x000fe2000f8e02ff */
[----:B------:R-:W-:Y:S01]  /*6cc0*/  IMAD R12, R12, UR5, RZ ;  /* 0x000000050c0c7c24 */ /* 0x000fe2000f8e02ff */
[----:B------:R-:W-:-:S03]  /*6cd0*/  ISETP.NE.AND P4, PT, R8, RZ, PT ;  /* 0x000000ff0800720c */ /* 0x000fc60003f85270 */
[----:B------:R-:W2:Y:S08]  /*6ce0*/  I2F.RP R18, R13 ;  /* 0x0000000d00127306 */ /* 0x000eb00000209400 */
[----:B-1----:R-:W1:Y:S08]  /*6cf0*/  MUFU.RCP R9, R9 ;  /* 0x0000000900097308 */ /* 0x002e700000001000 */
[----:B--2---:R-:W-:Y:S01]  /*6d00*/  MUFU.RCP R18, R18 ;  /* 0x0000001200127308 */ /* 0x004fe20000001000 */
[----:B-1----:R-:W-:-:S02]  /*6d10*/  VIADD R7, R9, 0xffffffe ;  /* 0x0ffffffe09077836 */ /* 0x002fc40000000000 */
[----:B------:R-:W-:Y:S02]  /*6d20*/  IMAD R9, R12, UR4, RZ ;  /* 0x000000040c097c24 */ /* 0x000fe4000f8e02ff */
[----:B------:R-:W-:-:S03]  /*6d30*/  IMAD.MOV.U32 R12, RZ, RZ, R14 ;  /* 0x000000ffff0c7224 */ /* 0x000fc600078e000e */
[----:B------:R-:W1:Y:S01]  /*6d40*/  F2I.FTZ.U32.TRUNC.NTZ R7, R7 ;  /* 0x0000000700077305 */ /* 0x000e62000021f000 */
[----:B------:R-:W-:Y:S01]  /*6d50*/  IMAD R9, R9, R6, R3 ;  /* 0x0000000609097224 */ /* 0x000fe200078e0203 */
[----:B------:R-:W-:-:S04]  /*6d60*/  MOV R6, RZ ;  /* 0x000000ff00067202 */ /* 0x000fc80000000f00 */
[----:B------:R-:W-:Y:S02]  /*6d70*/  IABS R14, R9 ;  /* 0x00000009000e7213 */ /* 0x000fe40000000000 */
[----:B0-----:R-:W0:Y:S01]  /*6d80*/  I2F.RP R16, R12 ;  /* 0x0000000c00107306 */ /* 0x001e220000209400 */
[----:B-1----:R-:W-:-:S05]  /*6d90*/  IADD3 R15, PT, PT, RZ, -R7, RZ ;  /* 0x80000007ff0f7210 */ /* 0x002fca0007ffe0ff */
[----:B------:R-:W-:Y:S01]  /*6da0*/  IMAD R3, R15, R2, RZ ;  /* 0x000000020f037224 */ /* 0x000fe200078e02ff */
[----:B------:R-:W-:Y:S01]  /*6db0*/  IABS R15, R0 ;  /* 0x00000000000f7213 */ /* 0x000fe20000000000 */
[----:B0-----:R-:W0:Y:S02]  /*6dc0*/  MUFU.RCP R16, R16 ;  /* 0x0000001000107308 */ /* 0x001e240000001000 */
[----:B------:R-:W-:-:S04]  /*6dd0*/  IMAD.HI.U32 R3, R7, R3, R6 ;  /* 0x0000000307037227 */ /* 0x000fc800078e0006 */
[----:B------:R-:W-:Y:S02]  /*6de0*/  IMAD.MOV R17, RZ, RZ, -R15 ;  /* 0x000000ffff117224 */ /* 0x000fe400078e0a0f */
[----:B------:R-:W-:Y:S01]  /*6df0*/  IMAD.HI.U32 R15, R3, R14, RZ ;  /* 0x0000000e030f7227 */ /* 0x000fe200078e00ff */
[----:B------:R-:W-:-:S03]  /*6e00*/  IADD3 R3, PT, PT, R18, 0xffffffe, RZ ;  /* 0x0ffffffe12037810 */ /* 0x000fc60007ffe0ff */
[----:B------:R-:W-:-:S03]  /*6e10*/  IMAD R17, R15, R17, R14 ;  /* 0x000000110f117224 */ /* 0x000fc600078e020e */
[----:B------:R-:W1:Y:S02]  /*6e20*/  F2I.FTZ.U32.TRUNC.NTZ R3, R3 ;  /* 0x0000000300037305 */ /* 0x000e64000021f000 */
[----:B------:R-:W-:Y:S01]  /*6e30*/  ISETP.GT.U32.AND P1, PT, R2, R17, PT ;  /* 0x000000110200720c */ /* 0x000fe20003f24070 */
[----:B0-----:R-:W-:Y:S01]  /*6e40*/  VIADD R6, R16, 0xffffffe ;  /* 0x0ffffffe10067836 */ /* 0x001fe20000000000 */
[----:B------:R-:W-:-:S04]  /*6e50*/  IABS R16, R5 ;  /* 0x0000000500107213 */ /* 0x000fc80000000000 */
[----:B------:R0:W2:Y:S01]  /*6e60*/  F2I.FTZ.U32.TRUNC.NTZ R7, R6 ;  /* 0x0000000600077305 */ /* 0x0000a2000021f000 */
[----:B------:R-:W-:-:S06]  /*6e70*/  IADD3 R16, PT, PT, RZ, -R16, RZ ;  /* 0x80000010ff107210 */ /* 0x000fcc0007ffe0ff */
[-C--:B------:R-:W-:Y:S02]  /*6e80*/  @!P1 IADD3 R17, PT, PT, R17, -R2.reuse, RZ ;  /* 0x8000000211119210 */ /* 0x080fe40007ffe0ff */
[----:B------:R-:W-:Y:S01]  /*6e90*/  @!P1 IADD3 R15, PT, PT, R15, 0x1, RZ ;  /* 0x000000010f0f9810 */ /* 0x000fe20007ffe0ff */
[----:B0-----:R-:W-:Y:S01]  /*6ea0*/  IMAD.MOV.U32 R6, RZ, RZ, RZ ;  /* 0x000000ffff067224 */ /* 0x001fe200078e00ff */
[----:B------:R-:W-:Y:S01]  /*6eb0*/  ISETP.GE.U32.AND P0, PT, R17, R2, PT ;  /* 0x000000021100720c */ /* 0x000fe20003f06070 */
[----:B-1----:R-:W-:Y:S01]  /*6ec0*/  IMAD.MOV R17, RZ, RZ, -R3 ;  /* 0x000000ffff117224 */ /* 0x002fe200078e0a03 */
[----:B------:R-:W-:Y:S02]  /*6ed0*/  LOP3.LUT R2, R9, R0, RZ, 0x3c, !PT ;  /* 0x0000000009027212 */ /* 0x000fe400078e3cff */
[----:B------:R-:W-:Y:S01]  /*6ee0*/  ISETP.NE.AND P1, PT, R0, RZ, PT ;  /* 0x000000ff0000720c */ /* 0x000fe20003f25270 */
[----:B--2---:R-:W-:Y:S01]  /*6ef0*/  IMAD.MOV R19, RZ, RZ, -R7 ;  /* 0x000000ffff137224 */ /* 0x004fe200078e0a07 */
[----:B------:R-:W-:Y:S01]  /*6f00*/  ISETP.GE.AND P2, PT, R2, RZ, PT ;  /* 0x000000ff0200720c */ /* 0x000fe20003f46270 */
[----:B------:R-:W-:-:S04]  /*6f10*/  IMAD.MOV.U32 R2, RZ, RZ, R17 ;  /* 0x000000ffff027224 */ /* 0x000fc800078e0011 */
[----:B------:R-:W-:Y:S02]  /*6f20*/  IMAD R17, R2, R13, RZ ;  /* 0x0000000d02117224 */ /* 0x000fe400078e02ff */
[----:B------:R-:W-:Y:S01]  /*6f30*/  HFMA2 R2, -RZ, RZ, 0, 0 ;  /* 0x00000000ff027431 */ /* 0x000fe200000001ff */
        /* <DEDUP_REMOVED lines=51> */
[----:B------:R-:W5:Y:S04]  /*7270*/  LDG.E.64 R18, desc[UR8][R18.64] ;  /* 0x0000000812127981 */ /* 0x000f68000c1e1b00 */
[----:B------:R-:W5:Y:S01]  /*7280*/  LDG.E.64 R2, desc[UR8][R2.64] ;  /* 0x0000000802027981 */ /* 0x000f62000c1e1b00 */
[----:B------:R-:W-:Y:S01]  /*7290*/  UMOV UR4, 0x55555555 ;  /* 0x5555555500047882 */ /* 0x000fe20000000000 */
[----:B------:R-:W-:Y:S01]  /*72a0*/  UMOV UR5, 0x3fc55555 ;  /* 0x3fc5555500057882 */ /* 0x000fe20000000000 */
[----:B--2---:R-:W-:Y:S01]  /*72b0*/  DADD R6, R6, R8 ;  /* 0x0000000006067229 */ /* 0x004fe20000000008 */
[----:B------:R-:W0:Y:S07]  /*72c0*/  LDC.64 R8, c[0x0][0x388] ;  /* 0x0000e200ff087b82 */ /* 0x000e2e0000000a00 */
[----:B---3--:R-:W-:-:S08]  /*72d0*/  DADD R6, R6, R10 ;  /* 0x0000000006067229 */ /* 0x008fd0000000000a */
[----:B----4-:R-:W-:-:S08]  /*72e0*/  DADD R6, R6, R12 ;  /* 0x0000000006067229 */ /* 0x010fd0000000000c */
[----:B-----5:R-:W-:Y:S01]  /*72f0*/  DADD R6, R6, R18 ;  /* 0x0000000006067229 */ /* 0x020fe20000000012 */
[----:B0-----:R-:W-:-:S07]  /*7300*/  IMAD.WIDE R4, R5, 0x8, R8 ;  /* 0x0000000805047825 */ /* 0x001fce00078e0208 */
[----:B------:R-:W-:-:S08]  /*7310*/  DADD R6, R6, R2 ;  /* 0x0000000006067229 */ /* 0x000fd00000000002 */
[----:B------:R-:W-:-:S07]  /*7320*/  DMUL R6, R6, UR4 ;  /* 0x0000000406067c28 */ /* 0x000fce0008000000 */
[----:B------:R-:W-:Y:S01]  /*7330*/  STG.E.64 desc[UR8][R4.64], R6 ;  /* 0x0000000604007986 */ /* 0x000fe2000c101b08 */
[----:B------:R-:W-:Y:S05]  /*7340*/  EXIT ;  /* 0x000000000000794d */ /* 0x000fea0003800000 */
.L_x_16:
[----:B------:R-:W-:-:S13]  /*7350*/  ISETP.GE.AND P0, PT, R3, UR18, PT ;  /* 0x0000001203007c0c */ /* 0x000fda000bf06270 */
[----:B------:R-:W-:Y:S05]  /*7360*/  @P0 EXIT ;  /* 0x000000000000094d */ /* 0x000fea0003800000 */
[----:B------:R-:W0:Y:S01]  /*7370*/  LDCU UR5, c[0x0][0x39c] ;  /* 0x00007380ff0577ac */ /* 0x000e220008000800 */
[----:B------:R-:W1:Y:S01]  /*7380*/  LDCU.64 UR18, c[0x0][0x390] ;  /* 0x00007200ff1277ac */ /* 0x000e620008000a00 */
[----:B0-----:R-:W-:Y:S01]  /*7390*/  UISETP.GE.AND UP0, UPT, UR5, URZ, UPT ;  /* 0x000000ff0500728c */ /* 0x001fe2000bf06270 */
[----:B-1----:R-:W-:Y:S01]  /*73a0*/  IMAD.U32 R10, RZ, RZ, UR18 ;  /* 0x00000012ff0a7e24 */ /* 0x002fe2000f8e00ff */
[----:B------:R-:W-:-:S07]  /*73b0*/  MOV R11, UR19 ;  /* 0x00000013000b7c02 */ /* 0x000fce0008000f00 */
[----:B------:R-:W-:Y:S05]  /*73c0*/  BRA.U !UP0, `(.L_x_22) ;  /* 0x0000001508207547 */ /* 0x000fea000b800000 */
[----:B------:R-:W-:Y:S01]  /*73d0*/  UISETP.NE.AND UP0, UPT, UR5, URZ, UPT ;  /* 0x000000ff0500728c */ /* 0x000fe2000bf05270 */
[----:B------:R-:W-:Y:S01]  /*73e0*/  VIADD R0, R10, 0xfffffffe ;  /* 0xfffffffe0a007836 */ /* 0x000fe20000000000 */
[----:B------:R-:W-:Y:S01]  /*73f0*/  IADD3 R5, PT, PT, R11, -0x2, RZ ;  /* 0xfffffffe0b057810 */ /* 0x000fe20007ffe0ff */
[----:B------:R-:W-:-:S06]  /*7400*/  UMOV UR4, URZ ;  /* 0x000000ff00047c82 */ /* 0x000fcc0008000000 */
[----:B------:R-:W-:Y:S05]  /*7410*/  BRA.U !UP0, `(.L_x_23) ;  /* 0x0000000d083c7547 */ /* 0x000fea000b800000 */
[----:B------:R-:W-:Y:S01]  /*7420*/  IABS R2, R0 ;  /* 0x0000000000027213 */ /* 0x000fe20000000000 */
[----:B------:R-:W0:Y:S01]  /*7430*/  S2R R7, SR_TID.Z ;  /* 0x0000000000077919 */ /* 0x000e220000002300 */
[----:B------:R-:W-:Y:S02]  /*7440*/  UIADD3 UR4, UPT, UPT, UR15, UR13, URZ ;  /* 0x0000000d0f047290 */ /* 0x000fe4000fffe0ff */
[----:B------:R-:W1:Y:S01]  /*7450*/  I2F.RP R4, R2 ;  /* 0x0000000200047306 */ /* 0x000e620000209400 */
[----:B------:R-:W2:Y:S01]  /*7460*/  S2R R11, SR_TID.Y ;  /* 0x00000000000b7919 */ /* 0x000ea20000002200 */
[----:B------:R-:W-:Y:S02]  /*7470*/  UIMAD UR4, UR4, UR10, UR14 ;  /* 0x0000000a040472a4 */ /* 0x000fe4000f8e020e */
[----:B------:R-:W-:Y:S01]  /*7480*/  UIADD3 UR5, UPT, UPT, UR5, 0x1, URZ ;  /* 0x0000000105057890 */ /* 0x000fe2000fffe0ff */
[----:B------:R-:W3:Y:S01]  /*7490*/  S2R R13, SR_TID.X ;  /* 0x00000000000d7919 */ /* 0x000ee20000002100 */
[----:B------:R-:W-:-:S02]  /*74a0*/  UIMAD UR6, UR4, UR7, UR16 ;  /* 0x00000007040672a4 */ /* 0x000fc4000f8e0210 */
[----:B------:R-:W-:-:S04]  /*74b0*/  ULOP3.LUT UR4, UR5, 0xfffffffe, URZ, 0xc0, !UPT ;  /* 0xfffffffe05047892 */ /* 0x000fc8000f8ec0ff */
[----:B------:R-:W-:Y:S01]  /*74c0*/  UIADD3 UR5, UPT, UPT, -UR4, URZ, URZ ;  /* 0x000000ff04057290 */ /* 0x000fe2000fffe1ff */
[----:B-1----:R-:W1:Y:S02]  /*74d0*/  MUFU.RCP R4, R4 ;  /* 0x0000000400047308 */ /* 0x002e640000001000 */
[----:B-1----:R-:W-:Y:S02]  /*74e0*/  VIADD R8, R4, 0xffffffe ;  /* 0x0ffffffe04087836 */ /* 0x002fe40000000000 */
[----:B0-----:R-:W-:-:S04]  /*74f0*/  IMAD R4, R12, UR6, R7 ;  /* 0x000000060c047c24 */ /* 0x001fc8000f8e0207 */
[----:B------:R0:W1:Y:S01]  /*7500*/  F2I.FTZ.U32.TRUNC.NTZ R9, R8 ;  /* 0x0000000800097305 */ /* 0x000062000021f000 */
[----:B--2---:R-:W-:Y:S02]  /*7510*/  IMAD R4, R4, UR12, R11 ;  /* 0x0000000c04047c24 */ /* 0x004fe4000f8e020b */
[----:B0-----:R-:W-:Y:S01]  /*7520*/  HFMA2 R8, -RZ, RZ, 0, 0 ;  /* 0x00000000ff087431 */ /* 0x001fe200000001ff */
[----:B-1----:R-:W-:-:S05]  /*7530*/  IADD3 R6, PT, PT, RZ, -R9, RZ ;  /* 0x80000009ff067210 */ /* 0x002fca0007ffe0ff */
[----:B------:R-:W-:-:S04]  /*7540*/  IMAD.MOV.U32 R7, RZ, RZ, R6 ;  /* 0x000000ffff077224 */ /* 0x000fc800078e0006 */
[----:B------:R-:W-:Y:S02]  /*7550*/  IMAD R11, R7, R2, RZ ;  /* 0x00000002070b7224 */ /* 0x000fe400078e02ff */
[----:B---3--:R-:W-:Y:S02]  /*7560*/  IMAD R7, R4, UR11, R13 ;  /* 0x0000000b04077c24 */ /* 0x008fe4000f8e020d */
[----:B------:R-:W-:-:S04]  /*7570*/  IMAD.HI.U32 R4, R9, R11, R8 ;  /* 0x0000000b09047227 */ /* 0x000fc800078e0008 */
[----:B------:R-:W-:-:S07]  /*7580*/  IMAD.MOV.U32 R9, RZ, RZ, R3 ;  /* 0x000000ffff097224 */ /* 0x000fce00078e0003 */
.L_x_24:
[-C--:B------:R-:W-:Y:S01]  /*7590*/  IABS R16, R5.reuse ;  /* 0x0000000500107213 */ /* 0x080fe20000000000 */
[----:B------:R-:W-:Y:S01]  /*75a0*/  IMAD R24, R0, R5, RZ ;  /* 0x0000000500187224 */ /* 0x000fe200078e02ff */
[----:B------:R-:W-:Y:S02]  /*75b0*/  IABS R17, R9 ;  /* 0x0000000900117213 */ /* 0x000fe40000000000 */
[----:B0-----:R-:W0:Y:S01]  /*75c0*/  I2F.RP R10, R16 ;  /* 0x00000010000a7306 */ /* 0x001e220000209400 */
[----:B------:R-:W-:Y:S02]  /*75d0*/  IABS R6, R0 ;  /* 0x0000000000067213 */ /* 0x000fe40000000000 */
[----:B------:R-:W-:Y:S01]  /*75e0*/  IABS R20, R24 ;  /* 0x0000001800147213 */ /* 0x000fe20000000000 */
[----:B------:R-:W-:Y:S01]  /*75f0*/  IMAD.HI.U32 R4, R4, R17, RZ ;  /* 0x0000001104047227 */ /* 0x000fe200078e00ff */
[----:B------:R-:W-:Y:S02]  /*7600*/  IADD3 R8, PT, PT, RZ, -R6, RZ ;  /* 0x80000006ff087210 */ /* 0x000fe40007ffe0ff */
[----:B------:R-:W-:Y:S01]  /*7610*/  ISETP.NE.AND P2, PT, R0, RZ, PT ;  /* 0x000000ff0000720c */ /* 0x000fe20003f45270 */
[----:B------:R-:W1:Y:S01]  /*7620*/  I2F.RP R13, R20 ;  /* 0x00000014000d7306 */ /* 0x000e620000209400 */
[----:B------:R-:W-:Y:S01]  /*7630*/  IABS R22, R24 ;  /* 0x0000001800167213 */ /* 0x000fe20000000000 */
[----:B------:R-:W-:Y:S01]  /*7640*/  IMAD R11, R4, R8, R17 ;  /* 0x00000008040b7224 */ /* 0x000fe200078e0211 */
[----:B------:R-:W-:-:S02]  /*7650*/  IABS R25, R7 ;  /* 0x0000000700197213 */ /* 0x000fc40000000000 */
[----:B------:R-:W-:Y:S02]  /*7660*/  IADD3 R22, PT, PT, RZ, -R22, RZ ;  /* 0x80000016ff167210 */ /* 0x000fe40007ffe0ff */
[----:B------:R-:W-:Y:S01]  /*7670*/  ISETP.GT.U32.AND P1, PT, R2, R11, PT ;  /* 0x0000000b0200720c */ /* 0x000fe20003f24070 */
[----:B0-----:R-:W0:Y:S01]  /*7680*/  MUFU.RCP R10, R10 ;  /* 0x0000000a000a7308 */ /* 0x001e220000001000 */
[----:B------:R-:W-:-:S07]  /*7690*/  LOP3.LUT R23, RZ, R24, RZ, 0x33, !PT ;  /* 0x00000018ff177212 */ /* 0x000fce00078e33ff */
[----:B-1----:R-:W1:Y:S04]  /*76a0*/  MUFU.RCP R13, R13 ;  /* 0x0000000d000d7308 */ /* 0x002e680000001000 */
[----:B------:R-:W-:Y:S02]  /*76b0*/  @!P1 IADD3 R11, PT, PT, R11, -R6, RZ ;  /* 0x800000060b0b9210 */ /* 0x000fe40007ffe0ff */
[----:B------:R-:W-:Y:S02]  /*76c0*/  @!P1 IADD3 R4, PT, PT, R4, 0x1, RZ ;  /* 0x0000000104049810 */ /* 0x000fe40007ffe0ff */
[----:B------:R-:W-:Y:S01]  /*76d0*/  ISETP.GE.U32.AND P0, PT, R11, R2, PT ;  /* 0x000000020b00720c */ /* 0x000fe20003f06070 */
[----:B0-----:R-:W-:Y:S01]  /*76e0*/  VIADD R14, R10, 0xffffffe ;  /* 0x0ffffffe0a0e7836 */ /* 0x001fe20000000000 */
[----:B------:R-:W-:-:S02]  /*76f0*/  LOP3.LUT R2, R9, R0, RZ, 0x3c, !PT ;  /* 0x0000000009027212 */ /* 0x000fc400078e3cff */
[-C--:B------:R-:W-:Y:S01]  /*7700*/  IABS R10, R0.reuse ;  /* 0x00000000000a7213 */ /* 0x080fe20000000000 */
[----:B------:R0:W2:Y:S01]  /*7710*/  F2I.FTZ.U32.TRUNC.NTZ R15, R14 ;  /* 0x0000000e000f7305 */ /* 0x0000a2000021f000 */
[----:B------:R-:W-:Y:S01]  /*7720*/  ISETP.GE.AND P3, PT, R2, RZ, PT ;  /* 0x000000ff0200720c */ /* 0x000fe20003f66270 */
[----:B-1----:R-:W-:Y:S01]  /*7730*/  VIADD R6, R13, 0xffffffe ;  /* 0x0ffffffe0d067836 */ /* 0x002fe20000000000 */
[----:B------:R-:W-:Y:S01]  /*7740*/  LOP3.LUT R13, RZ, R0, RZ, 0x33, !PT ;  /* 0x00000000ff0d7212 */ /* 0x000fe200078e33ff */
[----:B------:R-:W-:-:S04]  /*7750*/  IMAD.MOV.U32 R2, RZ, RZ, R10 ;  /* 0x000000ffff027224 */ /* 0x000fc800078e000a */
[----:B------:R-:W1:Y:S01]  /*7760*/  F2I.FTZ.U32.TRUNC.NTZ R11, R6 ;  /* 0x00000006000b7305 */ /* 0x000e62000021f000 */
[----:B------:R-:W-:Y:S01]  /*7770*/  @P0 VIADD R4, R4, 0x1 ;  /* 0x0000000104040836 */ /* 0x000fe20000000000 */
[----:B0-----:R-:W-:-:S04]  /*7780*/  MOV R14, RZ ;  /* 0x000000ff000e7202 */ /* 0x001fc80000000f00 */
[----:B------:R-:W-:Y:S01]  /*7790*/  @!P3 IMAD.MOV R4, RZ, RZ, -R4 ;  /* 0x000000ffff04b224 */ /* 0x000fe200078e0a04 */
[----:B--2---:R-:W-:Y:S01]  /*77a0*/  IADD3 R19, PT, PT, RZ, -R15, RZ ;  /* 0x8000000fff137210 */ /* 0x004fe20007ffe0ff */
[----:B------:R-:W0:Y:S03]  /*77b0*/  I2F.RP R10, R2 ;  /* 0x00000002000a7306 */ /* 0x000e260000209400 */
[----:B------:R-:W-:Y:S01]  /*77c0*/  SEL R13, R13, R4, !P2 ;  /* 0x000000040d0d7207 */ /* 0x000fe20005000000 */
[----:B------:R-:W-:Y:S01]  /*77d0*/  IMAD R19, R19, R16, RZ ;  /* 0x0000001013137224 */ /* 0x000fe200078e02ff */
[----:B-1----:R-:W-:-:S03]  /*77e0*/  IADD3 R21, PT, PT, RZ, -R11, RZ ;  /* 0x8000000bff157210 */ /* 0x002fc60007ffe0ff */
[----:B------:R-:W-:Y:S01]  /*77f0*/  IMAD.HI.U32 R6, R15, R19, R14 ;  /* 0x000000130f067227 */ /* 0x000fe200078e000e */
[----:B------:R-:W-:Y:S02]  /*7800*/  IABS R19, R5 ;  /* 0x0000000500137213 */ /* 0x000fe40000000000 */
[----:B------:R-:W-:Y:S01]  /*7810*/  IABS R14, R13 ;  /* 0x0000000d000e7213 */ /* 0x000fe20000000000 */
[----:B------:R-:W-:Y:S01]  /*7820*/  IMAD R15, R21, R20, RZ ;  /* 0x00000014150f7224 */ /* 0x000fe200078e02ff */
[----:B0-----:R0:W1:Y:S02]  /*7830*/  MUFU.RCP R4, R10 ;  /* 0x0000000a00047308 */ /* 0x0010640000001000 */
[----:B0-----:R-:W-:-:S04]  /*7840*/  IMAD.MOV.U32 R10, RZ, RZ, RZ ;  /* 0x000000ffff0a7224 */ /* 0x001fc800078e00ff */
[----:B------:R-:W-:-:S04]  /*7850*/  IMAD.HI.U32 R18, R11, R15, R10 ;  /* 0x0000000f0b127227 */ /* 0x000fc800078e000a */
[----:B------:R-:W-:Y:S01]  /*7860*/  IMAD.MOV R15, RZ, RZ, -R19 ;  /* 0x000000ffff0f7224 */ /* 0x000fe200078e0a13 */
[----:B------:R-:W-:Y:S01]  /*7870*/  MOV R19, R22 ;  /* 0x0000001600137202 */ /* 0x000fe20000000f00 */
[----:B------:R-:W-:-:S04]  /*7880*/  IMAD.HI.U32 R22, R18, R17, RZ ;  /* 0x0000001112167227 */ /* 0x000fc800078e00ff */
[----:B------:R-:W-:-:S04]  /*7890*/  IMAD.HI.U32 R11, R6, R14, RZ ;  /* 0x0000000e060b7227 */ /* 0x000fc800078e00ff */
[----:B------:R-:W-:Y:S02]  /*78a0*/  IMAD R21, R22, R19, R17 ;  /* 0x0000001316157224 */ /* 0x000fe400078e0211 */
[----:B------:R-:W-:Y:S02]  /*78b0*/  IMAD R17, R11, R15, R14 ;  /* 0x0000000f0b117224 */ /* 0x000fe400078e020e */
[----:B-1----:R-:W-:Y:S01]  /*78c0*/  VIADD R14, R4, 0xffffffe ;  /* 0x0ffffffe040e7836 */ /* 0x002fe20000000000 */
[----:B------:R-:W-:Y:S01]  /*78d0*/  ISETP.GT.U32.AND P4, PT, R20, R21, PT ;  /* 0x000000151400720c */ /* 0x000fe20003f84070 */
[----:B------:R-:W0:Y:S01]  /*78e0*/  LDC.64 R10, c[0x0][0x390] ;  /* 0x0000e400ff0a7b82 */ /* 0x000e220000000a00 */
[----:B------:R-:W-:Y:S01]  /*78f0*/  ISETP.GT.U32.AND P0, PT, R16, R17, PT ;  /* 0x000000111000720c */ /* 0x000fe20003f04070 */
[----:B------:R1:W2:Y:S01]  /*7900*/  F2I.FTZ.U32.TRUNC.NTZ R15, R14 ;  /* 0x0000000e000f7305 */ /* 0x0002a2000021f000 */
[----:B------:R-:W-:-:S04]  /*7910*/  LOP3.LUT R4, R9, R24, RZ, 0x3c, !PT ;  /* 0x0000001809047212 */ /* 0x000fc800078e3cff */
[----:B------:R-:W-:Y:S02]  /*7920*/  ISETP.GE.AND P3, PT, R4, RZ, PT ;  /* 0x000000ff0400720c */ /* 0x000fe40003f66270 */
[----:B-1----:R-:W-:-:S03]  /*7930*/  MOV R14, RZ ;  /* 0x000000ff000e7202 */ /* 0x002fc60000000f00 */
[----:B------:R-:W-:Y:S01]  /*7940*/  @!P4 VIADD R22, R22, 0x1 ;  /* 0x000000011616c836 */ /* 0x000fe20000000000 */
[-C--:B------:R-:W-:Y:S01]  /*7950*/  @!P4 IADD3 R21, PT, PT, R21, -R20.reuse, RZ ;  /* 0x800000141515c210 */ /* 0x080fe20007ffe0ff */
[----:B------:R-:W-:Y:S01]  /*7960*/  @!P0 IMAD.IADD R17, R17, 0x1, -R16 ;  /* 0x0000000111118824 */ /* 0x000fe200078e0a10 */
[----:B------:R-:W-:Y:S02]  /*7970*/  ISETP.GE.AND P4, PT, R13, RZ, PT ;  /* 0x000000ff0d00720c */ /* 0x000fe40003f86270 */
[----:B------:R-:W-:Y:S02]  /*7980*/  ISETP.GE.U32.AND P0, PT, R21, R20, PT ;  /* 0x000000141500720c */ /* 0x000fe40003f06070 */
[----:B------:R-:W-:Y:S02]  /*7990*/  ISETP.GT.U32.AND P1, PT, R16, R17, PT ;  /* 0x000000111000720c */ /* 0x000fe40003f24070 */
[----:B--2---:R-:W-:-:S05]  /*79a0*/  IADD3 R21, PT, PT, RZ, -R15, RZ ;  /* 0x8000000fff157210 */ /* 0x004fca0007ffe0ff */
[----:B------:R-:W-:-:S04]  /*79b0*/  IMAD R21, R21, R2, RZ ;  /* 0x0000000215157224 */ /* 0x000fc800078e02ff */
[----:B------:R-:W-:Y:S01]  /*79c0*/  @P0 VIADD R22, R22, 0x1 ;  /* 0x0000000116160836 */ /* 0x000fe20000000000 */
[----:B------:R-:W-:Y:S01]  /*79d0*/  ISETP.NE.AND P0, PT, R5, RZ, PT ;  /* 0x000000ff0500720c */ /* 0x000fe20003f05270 */
[----:B------:R-:W-:Y:S01]  /*79e0*/  IMAD.HI.U32 R4, R15, R21, R14 ;  /* 0x000000150f047227 */ /* 0x000fe200078e000e */
[----:B------:R-:W-:Y:S02]  /*79f0*/  @!P1 IADD3 R17, PT, PT, R17, -R16, RZ ;  /* 0x8000001011119210 */ /* 0x000fe40007ffe0ff */
[----:B------:R-:W-:Y:S01]  /*7a00*/  ISETP.NE.AND P1, PT, R24, RZ, PT ;  /* 0x000000ff1800720c */ /* 0x000fe20003f25270 */
[----:B------:R-:W-:Y:S01]  /*7a10*/  @!P3 IMAD.MOV R22, RZ, RZ, -R22 ;  /* 0x000000ffff16b224 */ /* 0x000fe200078e0a16 */
[----:B------:R-:W-:Y:S01]  /*7a20*/  MOV R14, R17 ;  /* 0x00000011000e7202 */ /* 0x000fe20000000f00 */
[----:B------:R-:W-:Y:S01]  /*7a30*/  IMAD.HI.U32 R21, R4, R25, RZ ;  /* 0x0000001904157227 */ /* 0x000fe200078e00ff */
[----:B------:R-:W1:Y:S01]  /*7a40*/  LDC.64 R16, c[0x0][0x380] ;  /* 0x0000e000ff107b82 */ /* 0x000e620000000a00 */
[----:B------:R-:W-:-:S02]  /*7a50*/  LOP3.LUT R15, RZ, R5, RZ, 0x33, !PT ;  /* 0x00000005ff0f7212 */ /* 0x000fc400078e33ff */
[----:B------:R-:W-:Y:S01]  /*7a60*/  @!P4 IMAD.MOV R14, RZ, RZ, -R14 ;  /* 0x000000ffff0ec224 */ /* 0x000fe200078e0a0e */
[----:B------:R-:W-:Y:S01]  /*7a70*/  SEL R22, R23, R22, !P1 ;  /* 0x0000001617167207 */ /* 0x000fe20004800000 */
[----:B------:R-:W-:Y:S01]  /*7a80*/  IMAD R27, R21, R8, R25 ;  /* 0x00000008151b7224 */ /* 0x000fe200078e0219 */
[----:B------:R-:W-:Y:S02]  /*7a90*/  IADD3 R8, PT, PT, -R13, RZ, RZ ;  /* 0x000000ff0d087210 */ /* 0x000fe40007ffe1ff */
[----:B------:R-:W-:Y:S01]  /*7aa0*/  SEL R15, R15, R14, !P0 ;  /* 0x0000000e0f0f7207 */ /* 0x000fe20004000000 */
[----:B0-----:R-:W-:Y:S01]  /*7ab0*/  IMAD R22, R22, R11, R11 ;  /* 0x0000000b16167224 */ /* 0x001fe200078e020b */
[----:B------:R-:W-:Y:S01]  /*7ac0*/  ISETP.GT.U32.AND P6, PT, R2, R27, PT ;  /* 0x0000001b0200720c */ /* 0x000fe20003fc4070 */
[----:B------:R-:W-:Y:S02]  /*7ad0*/  IMAD R8, R0, R8, R9 ;  /* 0x0000000800087224 */ /* 0x000fe400078e0209 */
[----:B------:R-:W-:Y:S01]  /*7ae0*/  IMAD.IADD R13, R15, 0x1, R22 ;  /* 0x000000010f0d7824 */ /* 0x000fe200078e0216 */
[----:B------:R-:W-:-:S03]  /*7af0*/  LOP3.LUT R22, R7, R0, RZ, 0x3c, !PT ;  /* 0x0000000007167212 */ /* 0x000fc600078e3cff */
[----:B------:R-:W-:Y:S01]  /*7b00*/  IMAD R13, R13, R10, R10 ;  /* 0x0000000a0d0d7224 */ /* 0x000fe200078e020a */
[----:B------:R-:W-:-:S04]  /*7b10*/  ISETP.GE.AND P3, PT, R22, RZ, PT ;  /* 0x000000ff1600720c */ /* 0x000fc80003f66270 */
[----:B------:R-:W-:Y:S01]  /*7b20*/  IADD3 R13, PT, PT, R8, 0x1, R13 ;  /* 0x00000001080d7810 */ /* 0x000fe20007ffe00d */
[----:B------:R-:W-:Y:S01]  /*7b30*/  IMAD.HI.U32 R8, R18, R25, RZ ;  /* 0x0000001912087227 */ /* 0x000fe200078e00ff */
[----:B------:R-:W-:-:S03]  /*7b40*/  @!P6 IADD3 R27, PT, PT, R27, -R2, RZ ;  /* 0x800000021b1be210 */ /* 0x000fc60007ffe0ff */
[----:B-1----:R-:W-:Y:S01]  /*7b50*/  IMAD.WIDE R14, R13, 0x8, R16 ;  /* 0x000000080d0e7825 */ /* 0x002fe200078e0210 */
[----:B------:R-:W-:-:S03]  /*7b60*/  ISETP.GE.U32.AND P4, PT, R27, R2, PT ;  /* 0x000000021b00720c */ /* 0x000fc60003f86070 */
[----:B------:R-:W-:Y:S01]  /*7b70*/  IMAD R25, R8, R19, R25 ;  /* 0x0000001308197224 */ /* 0x000fe200078e0219 */
[----:B------:R-:W2:Y:S04]  /*7b80*/  LDG.E.64 R26, desc[UR8][R14.64+-0x8] ;  /* 0xfffff8080e1a7981 */ /* 0x000ea8000c1e1b00 */
[----:B------:R-:W2:Y:S01]  /*7b90*/  LDG.E.64 R18, desc[UR8][R14.64+0x8] ;  /* 0x000008080e127981 */ /* 0x000ea2000c1e1b00 */
[----:B------:R-:W-:Y:S02]  /*7ba0*/  ISETP.GT.U32.AND P5, PT, R20, R25, PT ;  /* 0x000000191400720c */ /* 0x000fe40003fa4070 */
[----:B------:R-:W-:-:S05]  /*7bb0*/  @!P6 IADD3 R21, PT, PT, R21, 0x1, RZ ;  /* 0x000000011515e810 */ /* 0x000fca0007ffe0ff */
[----:B------:R-:W-:Y:S01]  /*7bc0*/  @P4 VIADD R21, R21, 0x1 ;  /* 0x0000000115154836 */ /* 0x000fe20000000000 */
[----:B------:R-:W-:-:S04]  /*7bd0*/  LOP3.LUT R22, RZ, R0, RZ, 0x33, !PT ;  /* 0x00000000ff167212 */ /* 0x000fc800078e33ff */
[----:B------:R-:W-:Y:S01]  /*7be0*/  @!P3 IADD3 R21, PT, PT, -R21, RZ, RZ ;  /* 0x000000ff1515b210 */ /* 0x000fe20007ffe1ff */
[----:B------:R-:W-:-:S03]  /*7bf0*/  @!P5 IMAD.IADD R25, R25, 0x1, -R20 ;  /* 0x000000011919d824 */ /* 0x000fc600078e0a14 */
[----:B------:R-:W-:Y:S02]  /*7c00*/  SEL R22, R22, R21, !P2 ;  /* 0x0000001516167207 */ /* 0x000fe40005000000 */
[----:B------:R-:W-:Y:S02]  /*7c10*/  ISETP.GE.U32.AND P6, PT, R25, R20, PT ;  /* 0x000000141900720c */ /* 0x000fe40003fc6070 */
[----:B------:R-:W-:Y:S02]  /*7c20*/  IABS R20, R5 ;  /* 0x0000000500147213 */ /* 0x000fe40000000000 */
[----:B------:R-:W-:-:S03]  /*7c30*/  IABS R21, R22 ;  /* 0x0000001600157213 */ /* 0x000fc60000000000 */
[----:B------:R-:W-:Y:S02]  /*7c40*/  IMAD.MOV R20, RZ, RZ, -R20 ;  /* 0x000000ffff147224 */ /* 0x000fe400078e0a14 */
[----:B------:R-:W-:-:S04]  /*7c50*/  IMAD.HI.U32 R6, R6, R21, RZ ;  /* 0x0000001506067227 */ /* 0x000fc800078e00ff */
[----:B------:R-:W-:Y:S02]  /*7c60*/  IMAD R6, R6, R20, R21 ;  /* 0x0000001406067224 */ /* 0x000fe400078e0215 */
[----:B------:R-:W-:-:S06]  /*7c70*/  IMAD.WIDE R20, R10, 0x8, R14 ;  /* 0x000000080a147825 */ /* 0x000fcc00078e020e */
[----:B------:R-:W3:Y:S01]  /*7c80*/  LDG.E.64 R20, desc[UR8][R20.64] ;  /* 0x0000000814147981 */ /* 0x000ee2000c1e1b00 */
[----:B------:R-:W-:-:S05]  /*7c90*/  IADD3 R29, PT, PT, R13, -R10, RZ ;  /* 0x8000000a0d1d7210 */ /* 0x000fca0007ffe0ff */
[----:B------:R-:W-:Y:S01]  /*7ca0*/  IMAD.WIDE R28, R29, 0x8, R16 ;  /* 0x000000081d1c7825 */ /* 0x000fe200078e0210 */
[----:B--2---:R-:W-:-:S04]  /*7cb0*/  DADD R26, R18, R26 ;  /* 0x00000000121a7229 */ /* 0x004fc8000000001a */
[----:B------:R-:W2:Y:S04]  /*7cc0*/  LDG.E.64 R18, desc[UR8][R28.64] ;  /* 0x000000081c127981 */ /* 0x000ea8000c1e1b00 */
[----:B---3--:R-:W-:Y:S01]  /*7cd0*/  DADD R20, R26, R20 ;  /* 0x000000001a147229 */ /* 0x008fe20000000014 */
[----:B------:R-:W-:-:S04]  /*7ce0*/  IMAD R26, R10, R11, RZ ;  /* 0x0000000b0a1a7224 */ /* 0x000fc800078e02ff */
[----:B------:R-:W-:-:S06]  /*7cf0*/  IMAD.WIDE R14, R26, 0x8, R14 ;  /* 0x000000081a0e7825 */ /* 0x000fcc00078e020e */
[----:B------:R-:W3:Y:S01]  /*7d00*/  LDG.E.64 R14, desc[UR8][R14.64] ;  /* 0x000000080e0e7981 */ /* 0x000ee2000c1e1b00 */
[----:B------:R-:W-:Y:S01]  /*7d10*/  IMAD.IADD R25, R13, 0x1, -R26 ;  /* 0x000000010d197824 */ /* 0x000fe200078e0a1a */
[----:B--2---:R-:W-:-:S03]  /*7d20*/  DADD R18, R20, R18 ;  /* 0x0000000014127229 */ /* 0x004fc60000000012 */
[----:B------:R-:W-:-:S06]  /*7d30*/  IMAD.WIDE R20, R25, 0x8, R16 ;  /* 0x0000000819147825 */ /* 0x000fcc00078e0210 */
[----:B------:R-:W2:Y:S01]  /*7d40*/  LDG.E.64 R20, desc[UR8][R20.64] ;  /* 0x0000000814147981 */ /* 0x000ea2000c1e1b00 */
[----:B------:R-:W-:-:S04]  /*7d50*/  IABS R25, R5 ;  /* 0x0000000500197213 */ /* 0x000fc80000000000 */
[----:B------:R-:W-:Y:S02]  /*7d60*/  ISETP.GT.U32.AND P2, PT, R25, R6, PT ;  /* 0x000000061900720c */ /* 0x000fe40003f44070 */
[----:B------:R-:W-:-:S04]  /*7d70*/  LOP3.LUT R24, R7, R24, RZ, 0x3c, !PT ;  /* 0x0000001807187212 */ /* 0x000fc800078e3cff */
[----:B------:R-:W-:-:S07]  /*7d80*/  ISETP.GE.AND P4, PT, R24, RZ, PT ;  /* 0x000000ff1800720c */ /* 0x000fce0003f86270 */
[----:B------:R-:W-:-:S04]  /*7d90*/  @!P2 IADD3 R6, PT, PT, R6, -R25, RZ ;  /* 0x800000190606a210 */ /* 0x000fc80007ffe0ff */
[----:B------:R-:W-:Y:S01]  /*7da0*/  ISETP.GT.U32.AND P2, PT, R25, R6, PT ;  /* 0x000000061900720c */ /* 0x000fe20003f44070 */
[----:B------:R-:W-:Y:S01]  /*7db0*/  @!P5 VIADD R8, R8, 0x1 ;  /* 0x000000010808d836 */ /* 0x000fe20000000000 */
[----:B------:R-:W-:-:S04]  /*7dc0*/  ISETP.GE.AND P3, PT, R22, RZ, PT ;  /* 0x000000ff1600720c */ /* 0x000fc80003f66270 */
[----:B------:R-:W-:-:S04]  /*7dd0*/  @P6 IADD3 R8, PT, PT, R8, 0x1, RZ ;  /* 0x0000000108086810 */ /* 0x000fc80007ffe0ff */
[----:B------:R-:W-:-:S03]  /*7de0*/  @!P4 IADD3 R8, PT, PT, -R8, RZ, RZ ;  /* 0x000000ff0808c210 */ /* 0x000fc60007ffe1ff */
[----:B------:R-:W-:Y:S01]  /*7df0*/  @!P2 IMAD.IADD R6, R6, 0x1, -R25 ;  /* 0x000000010606a824 */ /* 0x000fe200078e0a19 */
[----:B------:R-:W-:Y:S02]  /*7e00*/  SEL R8, R23, R8, !P1 ;  /* 0x0000000817087207 */ /* 0x000fe40004800000 */
[----:B------:R-:W-:Y:S01]  /*7e10*/  LOP3.LUT R23, RZ, R5, RZ, 0x33, !PT ;  /* 0x00000005ff177212 */ /* 0x000fe200078e33ff */
[----:B------:R-:W-:Y:S01]  /*7e20*/  @!P3 IMAD.MOV R6, RZ, RZ, -R6 ;  /* 0x000000ffff06b224 */ /* 0x000fe200078e0a06 */
[----:B---3--:R-:W-:Y:S01]  /*7e30*/  DADD R18, R18, R14 ;  /* 0x0000000012127229 */ /* 0x008fe2000000000e */
[----:B------:R-:W0:Y:S03]  /*7e40*/  LDC.64 R14, c[0x0][0x388] ;  /* 0x0000e200ff0e7b82 */ /* 0x000e260000000a00 */
[----:B------:R-:W-:Y:S01]  /*7e50*/  SEL R23, R23, R6, !P0 ;  /* 0x0000000617177207 */ /* 0x000fe20004000000 */
[----:B------:R-:W-:Y:S01]  /*7e60*/  IMAD R8, R8, R11, R11 ;  /* 0x0000000b08087224 */ /* 0x000fe200078e020b */
[----:B------:R-:W-:-:S03]  /*7e70*/  IADD3 R22, PT, PT, -R22, RZ, RZ ;  /* 0x000000ff16167210 */ /* 0x000fc60007ffe1ff */
[----:B------:R-:W-:Y:S02]  /*7e80*/  IMAD.IADD R23, R23, 0x1, R8 ;  /* 0x0000000117177824 */ /* 0x000fe400078e0208 */
[----:B------:R-:W-:Y:S02]  /*7e90*/  IMAD R22, R0, R22, R7 ;  /* 0x0000001600167224 */ /* 0x000fe400078e0207 */
[----:B------:R-:W-:Y:S01]  /*7ea0*/  IMAD R23, R23, R10, R10 ;  /* 0x0000000a17177224 */ /* 0x000fe200078e020a */
[----:B------:R-:W-:Y:S01]  /*7eb0*/  UMOV UR18, 0x55555555 ;  /* 0x5555555500127882 */ /* 0x000fe20000000000 */
[----:B------:R-:W-:-:S03]  /*7ec0*/  UMOV UR19, 0x3fc55555 ;  /* 0x3fc5555500137882 */ /* 0x000fc60000000000 */
[----:B------:R-:W-:Y:S01]  /*7ed0*/  IADD3 R27, PT, PT, R22, 0x1, R23 ;  /* 0x00000001161b7810 */ /* 0x000fe20007ffe017 */
[----:B0-----:R-:W-:-:S04]  /*7ee0*/  IMAD.WIDE R28, R13, 0x8, R14 ;  /* 0x000000080d1c7825 */ /* 0x001fc800078e020e */
[C---:B------:R-:W-:Y:S01]  /*7ef0*/  IMAD.IADD R13, R27.reuse, 0x1, -R26 ;  /* 0x000000011b0d7824 */ /* 0x040fe200078e0a1a */
[----:B--2---:R-:W-:Y:S01]  /*7f00*/  DADD R18, R18, R20 ;  /* 0x0000000012127229 */ /* 0x004fe20000000014 */
[----:B------:R-:W-:-:S07]  /*7f10*/  IMAD.WIDE R20, R27, 0x8, R16 ;  /* 0x000000081b147825 */ /* 0x000fce00078e0210 */
[----:B------:R-:W-:Y:S01]  /*7f20*/  DMUL R24, R18, UR18 ;  /* 0x0000001212187c28 */ /* 0x000fe20008000000 */
[----:B------:R-:W-:-:S06]  /*7f30*/  IMAD.WIDE R22, R10, 0x8, R20 ;  /* 0x000000080a167825 */ /* 0x000fcc00078e0214 */
[----:B------:R0:W-:Y:S01]  /*7f40*/  STG.E.64 desc[UR8][R28.64], R24 ;  /* 0x000000181c007986 */ /* 0x0001e2000c101b08 */
[----:B------:R-:W-:-:S03]  /*7f50*/  IADD3 R19, PT, PT, R27, -R10, RZ ;  /* 0x8000000a1b137210 */ /* 0x000fc60007ffe0ff */
        /* <DEDUP_REMOVED lines=27> */
.L_x_23:
[----:B------:R-:W1:Y:S02]  /*8110*/  LDCU UR5, c[0x0][0x39c] ;  /* 0x00007380ff0577ac */ /* 0x000e640008000800 */
[----:B-1----:R-:W-:-:S04]  /*8120*/  ULOP3.LUT UR6, UR5, 0x1, URZ, 0xc0, !UPT ;  /* 0x0000000105067892 */ /* 0x002fc8000f8ec0ff */
[----:B------:R-:W-:-:S09]  /*8130*/  UISETP.NE.U32.AND UP0, UPT, UR6, 0x1, UPT ;  /* 0x000000010600788c */ /* 0x000fd2000bf05070 */
[----:B------:R-:W-:Y:S05]  /*8140*/  BRA.U !UP0, `(.L_x_22) ;  /* 0x0000000508c07547 */ /* 0x000fea000b800000 */
[-C--:B------:R-:W-:Y:S01]  /*8150*/  IABS R6, R0.reuse ;  /* 0x0000000000067213 */ /* 0x080fe20000000000 */
[----:B------:R-:W-:Y:S01]  /*8160*/  IMAD R2, R0, R5, RZ ;  /* 0x0000000500027224 */ /* 0x000fe200078e02ff */
[----:B------:R-:W-:Y:S01]  /*8170*/  UIMAD UR17, UR11, UR12, URZ ;  /* 0x0000000c0b1172a4 */ /* 0x000fe2000f8e02ff */
[----:B------:R-:W-:Y:S01]  /*8180*/  IABS R16, R0 ;  /* 0x0000000000107213 */ /* 0x000fe20000000000 */
[----:B------:R-:W1:Y:S01]  /*8190*/  I2F.RP R4, R6 ;  /* 0x0000000600047306 */ /* 0x000e620000209400 */
[----:B------:R-:W-:Y:S01]  /*81a0*/  UIMAD UR6, UR10, UR13, URZ ;  /* 0x0000000d0a0672a4 */ /* 0x000fe2000f8e02ff */
[----:B0-----:R-:W-:Y:S02]  /*81b0*/  IABS R14, R2 ;  /* 0x00000002000e7213 */ /* 0x001fe40000000000 */
[----:B------:R-:W-:Y:S01]  /*81c0*/  IMAD R7, R12, UR17, RZ ;  /* 0x000000110c077c24 */ /* 0x000fe2000f8e02ff */
[----:B------:R-:W-:Y:S01]  /*81d0*/  UIMAD UR6, UR6, UR7, URZ ;  /* 0x00000007060672a4 */ /* 0x000fe2000f8e02ff */
[----:B------:R-:W-:-:S02]  /*81e0*/  IADD3 R17, PT, PT, RZ, -R16, RZ ;  /* 0x80000010ff117210 */ /* 0x000fc40007ffe0ff */
[----:B------:R-:W0:Y:S01]  /*81f0*/  I2F.RP R19, R14 ;  /* 0x0000000e00137306 */ /* 0x000e220000209400 */
[----:B------:R-:W-:-:S07]  /*8200*/  ISETP.NE.AND P4, PT, R2, RZ, PT ;  /* 0x000000ff0200720c */ /* 0x000fce0003f85270 */
[----:B-1----:R-:W1:Y:S08]  /*8210*/  MUFU.RCP R4, R4 ;  /* 0x0000000400047308 */ /* 0x002e700000001000 */
[----:B0-----:R-:W-:Y:S01]  /*8220*/  MUFU.RCP R19, R19 ;  /* 0x0000001300137308 */ /* 0x001fe20000001000 */
[----:B-1----:R-:W-:Y:S02]  /*8230*/  IADD3 R8, PT, PT, R4, 0xffffffe, RZ ;  /* 0x0ffffffe04087810 */ /* 0x002fe40007ffe0ff */
[----:B------:R-:W-:-:S05]  /*8240*/  IABS R4, R5 ;  /* 0x0000000500047213 */ /* 0x000fca0000000000 */
[----:B------:R0:W1:Y:S08]  /*8250*/  F2I.FTZ.U32.TRUNC.NTZ R9, R8 ;  /* 0x0000000800097305 */ /* 0x000070000021f000 */
[----:B------:R-:W2:Y:S01]  /*8260*/  I2F.RP R18, R4 ;  /* 0x0000000400127306 */ /* 0x000ea20000209400 */
[----:B0-----:R-:W-:Y:S02]  /*8270*/  IMAD R8, R7, UR6, RZ ;  /* 0x0000000607087c24 */ /* 0x001fe4000f8e02ff */
[----:B-1----:R-:W-:-:S05]  /*8280*/  IMAD.MOV R13, RZ, RZ, -R9 ;  /* 0x000000ffff0d7224 */ /* 0x002fca00078e0a09 */
[----:B------:R-:W-:Y:S01]  /*8290*/  MOV R7, R13 ;  /* 0x0000000d00077202 */ /* 0x000fe20000000f00 */
[----:B------:R-:W-:Y:S02]  /*82a0*/  IMAD R13, R8, UR4, R3 ;  /* 0x00000004080d7c24 */ /* 0x000fe4000f8e0203 */
[----:B------:R-:W-:Y:S01]  /*82b0*/  IMAD.MOV.U32 R8, RZ, RZ, RZ ;  /* 0x000000ffff087224 */ /* 0x000fe200078e00ff */
[----:B--2---:R-:W0:Y:S01]  /*82c0*/  MUFU.RCP R18, R18 ;  /* 0x0000001200127308 */ /* 0x004e220000001000 */
[----:B------:R-:W-:Y:S01]  /*82d0*/  IMAD R7, R7, R6, RZ ;  /* 0x0000000607077224 */ /* 0x000fe200078e02ff */
[----:B------:R-:W-:-:S03]  /*82e0*/  IABS R15, R13 ;  /* 0x0000000d000f7213 */ /* 0x000fc60000000000 */
[----:B------:R-:W-:-:S04]  /*82f0*/  IMAD.HI.U32 R8, R9, R7, R8 ;  /* 0x0000000709087227 */ /* 0x000fc800078e0008 */
[----:B------:R-:W-:Y:S02]  /*8300*/  VIADD R7, R19, 0xffffffe ;  /* 0x0ffffffe13077836 */ /* 0x000fe40000000000 */
[----:B------:R-:W-:-:S04]  /*8310*/  IMAD.HI.U32 R16, R8, R15, RZ ;  /* 0x0000000f08107227 */ /* 0x000fc800078e00ff */
[----:B------:R-:W-:Y:S01]  /*8320*/  IMAD R17, R16, R17, R15 ;  /* 0x0000001110117224 */ /* 0x000fe200078e020f */
[----:B------:R-:W-:Y:S01]  /*8330*/  F2I.FTZ.U32.TRUNC.NTZ R7, R7 ;  /* 0x0000000700077305 */ /* 0x000fe2000021f000 */
[----:B0-----:R-:W-:-:S03]  /*8340*/  IADD3 R8, PT, PT, R18, 0xffffffe, RZ ;  /* 0x0ffffffe12087810 */ /* 0x001fc60007ffe0ff */
[----:B------:R-:W-:-:S04]  /*8350*/  ISETP.GT.U32.AND P1, PT, R6, R17, PT ;  /* 0x000000110600720c */ /* 0x000fc80003f24070 */
[----:B------:R0:W1:Y:S09]  /*8360*/  F2I.FTZ.U32.TRUNC.NTZ R9, R8 ;  /* 0x0000000800097305 */ /* 0x000072000021f000 */
[----:B------:R-:W-:Y:S02]  /*8370*/  @!P1 IMAD.IADD R17, R17, 0x1, -R6 ;  /* 0x0000000111119824 */ /* 0x000fe400078e0a06 */
[----:B------:R-:W-:Y:S01]  /*8380*/  @!P1 VIADD R16, R16, 0x1 ;  /* 0x0000000110109836 */ /* 0x000fe20000000000 */
[----:B------:R-:W-:Y:S01]  /*8390*/  ISETP.NE.AND P1, PT, R0, RZ, PT ;  /* 0x000000ff0000720c */ /* 0x000fe20003f25270 */
[----:B0-----:R-:W-:Y:S01]  /*83a0*/  IMAD.MOV.U32 R8, RZ, RZ, RZ ;  /* 0x000000ffff087224 */ /* 0x001fe200078e00ff */
[----:B------:R-:W-:Y:S01]  /*83b0*/  ISETP.GE.U32.AND P0, PT, R17, R6, PT ;  /* 0x000000061100720c */ /* 0x000fe20003f06070 */
[----:B-1----:R-:W-:Y:S01]  /*83c0*/  IMAD.MOV R19, RZ, RZ, -R9 ;  /* 0x000000ffff137224 */ /* 0x002fe200078e0a09 */
[----:B------:R-:W-:-:S02]  /*83d0*/  LOP3.LUT R6, R13, R0, RZ, 0x3c, !PT ;  /* 0x000000000d067212 */ /* 0x000fc400078e3cff */
[----:B------:R-:W-:Y:S02]  /*83e0*/  IADD3 R17, PT, PT, RZ, -R7, RZ ;  /* 0x80000007ff117210 */ /* 0x000fe40007ffe0ff */
[----:B------:R-:W-:Y:S01]  /*83f0*/  ISETP.GE.AND P2, PT, R6, RZ, PT ;  /* 0x000000ff0600720c */ /* 0x000fe20003f46270 */
[----:B------:R-:W-:Y:S02]  /*8400*/  HFMA2 R6, -RZ, RZ, 0, 0 ;  /* 0x00000000ff067431 */ /* 0x000fe400000001ff */
[----:B------:R-:W-:-:S04]  /*8410*/  IMAD R17, R17, R14, RZ ;  /* 0x0000000e11117224 */ /* 0x000fc800078e02ff */
[----:B------:R-:W-:Y:S01]  /*8420*/  @P0 IADD3 R16, PT, PT, R16, 0x1, RZ ;  /* 0x0000000110100810 */ /* 0x000fe20007ffe0ff */
[----:B------:R-:W-:Y:S01]  /*8430*/  IMAD.HI.U32 R18, R7, R17, R6 ;  /* 0x0000001107127227 */ /* 0x000fe200078e0006 */
[----:B------:R-:W-:Y:S02]  /*8440*/  IABS R6, R2 ;  /* 0x0000000200067213 */ /* 0x000fe40000000000 */
[----:B------:R-:W-:Y:S01]  /*8450*/  IABS R17, R5 ;  /* 0x0000000500117213 */ /* 0x000fe20000000000 */
[----:B------:R-:W-:Y:S01]  /*8460*/  IMAD R7, R19, R4, RZ ;  /* 0x0000000413077224 */ /* 0x000fe200078e02ff */
[----:B------:R-:W-:Y:S01]  /*8470*/  IADD3 R19, PT, PT, RZ, -R6, RZ ;  /* 0x80000006ff137210 */ /* 0x000fe20007ffe0ff */
[----:B------:R-:W-:Y:S01]  /*8480*/  @!P2 IMAD.MOV R16, RZ, RZ, -R16 ;  /* 0x000000ffff10a224 */ /* 0x000fe200078e0a10 */
[----:B------:R-:W-:Y:S01]  /*8490*/  @!P1 LOP3.LUT R16, RZ, R0, RZ, 0x33, !PT ;  /* 0x00000000ff109212 */ /* 0x000fe200078e33ff */
[----:B------:R-:W-:Y:S01]  /*84a0*/  IMAD.HI.U32 R6, R9, R7, R8 ;  /* 0x0000000709067227 */ /* 0x000fe200078e0008 */
[----:B------:R-:W-:-:S02]  /*84b0*/  IADD3 R17, PT, PT, RZ, -R17, RZ ;  /* 0x80000011ff117210 */ /* 0x000fc40007ffe0ff */
[----:B------:R-:W-:Y:S01]  /*84c0*/  IABS R7, R16 ;  /* 0x0000001000077213 */ /* 0x000fe20000000000 */
        /* <DEDUP_REMOVED lines=38> */
[----:B------:R-:W-:Y:S02]  /*8730*/  IMAD R13, R10, R11, RZ ;  /* 0x0000000b0a0d7224 */ /* 0x000fe400078e02ff */
[----:B------:R-:W4:Y:S02]  /*8740*/  LDG.E.64 R14, desc[UR8][R14.64] ;  /* 0x000000080e0e7981 */ /* 0x000f24000c1e1b00 */
[C---:B------:R-:W-:Y:S01]  /*8750*/  IMAD.WIDE R20, R13.reuse, 0x8, R22 ;  /* 0x000000080d147825 */ /* 0x040fe200078e0216 */
[----:B------:R-:W-:-:S05]  /*8760*/  IADD3 R13, PT, PT, -R13, R5, RZ ;  /* 0x000000050d0d7210 */ /* 0x000fca0007ffe1ff */
[----:B------:R-:W5:Y:S01]  /*8770*/  LDG.E.64 R20, desc[UR8][R20.64] ;  /* 0x0000000814147981 */ /* 0x000f62000c1e1b00 */
        /* <DEDUP_REMOVED lines=13> */
.L_x_22:
[----:B------:R-:W1:Y:S01]  /*8850*/  LDCU UR4, c[0x0][0x398] ;  /* 0x00007300ff0477ac */ /* 0x000e620008000800 */
[----:B------:R-:W-:-:S04]  /*8860*/  VIADD R0, R10, 0xfffffffe ;  /* 0xfffffffe0a007836 */ /* 0x000fc80000000000 */
[----:B-1----:R-:W-:-:S05]  /*8870*/  IMAD R4, R0, UR4, RZ ;  /* 0x0000000400047c24 */ /* 0x002fca000f8e02ff */
[----:B------:R-:W-:-:S04]  /*8880*/  IADD3.X R2, PT, PT, R4, UR5, RZ, PT, !PT ;  /* 0x0000000504027c10 */ /* 0x000fc8000bffe4ff */
[----:B------:R-:W-:-:S13]  /*8890*/  ISETP.GE.AND P0, PT, R2, 0x1, PT ;  /* 0x000000010200780c */ /* 0x000fda0003f06270 */
[----:B------:R-:W-:Y:S05]  /*88a0*/  @!P0 EXIT ;  /* 0x000000000000894d */ /* 0x000fea0003800000 */
[----:B------:R-:W-:Y:S01]  /*88b0*/  IADD3 R4, PT, PT, -R4, RZ, RZ ;  /* 0x000000ff04047210 */ /* 0x000fe20007ffe1ff */
[----:B------:R-:W-:Y:S01]  /*88c0*/  VIADD R5, R11, 0xfffffffe ;  /* 0xfffffffe0b057836 */ /* 0x000fe20000000000 */
[----:B------:R-:W-:Y:S02]  /*88d0*/  MOV R6, RZ ;  /* 0x000000ff00067202 */ /* 0x000fe40000000f00 */
[----:B------:R-:W-:Y:S01]  /*88e0*/  ISETP.NE.AND P0, PT, R4, UR5, PT ;  /* 0x0000000504007c0c */ /* 0x000fe2000bf05270 */
[----:B------:R-:W-:Y:S02]  /*88f0*/  IMAD R4, R10, R11, RZ ;  /* 0x0000000b0a047224 */ /* 0x000fe400078e02ff */
[----:B------:R-:W-:-:S10]  /*8900*/  IMAD R8, R0, R5, RZ ;  /* 0x0000000500087224 */ /* 0x000fd400078e02ff */
[----:B------:R-:W-:Y:S05]  /*8910*/  @!P0 BRA `(.L_x_25) ;  /* 0x0000001400bc8947 */ /* 0x000fea0003800000 */
[----:B------:R-:W-:Y:S01]  /*8920*/  IABS R7, R0 ;  /* 0x0000000000077213 */ /* 0x000fe20000000000 */
[----:B------:R-:W1:Y:S01]  /*8930*/  S2R R23, SR_TID.Z ;  /* 0x0000000000177919 */ /* 0x000e620000002300 */
[----:B0-----:R-:W-:Y:S01]  /*8940*/  IABS R18, R8 ;  /* 0x0000000800127213 */ /* 0x001fe20000000000 */
[----:B------:R-:W-:Y:S01]  /*8950*/  UIADD3 UR4, UPT, UPT, UR15, UR13, URZ ;  /* 0x0000000d0f047290 */ /* 0x000fe2000fffe0ff */
[----:B------:R-:W0:Y:S01]  /*8960*/  I2F.RP R9, R7 ;  /* 0x0000000700097306 */ /* 0x000e220000209400 */
        /* <DEDUP_REMOVED lines=11> */
[----:B0-----:R-:W0:Y:S08]  /*8a20*/  MUFU.RCP R9, R9 ;  /* 0x0000000900097308 */ /* 0x001e300000001000 */
[----:B---3--:R-:W-:Y:S08]  /*8a30*/  MUFU.RCP R16, R16 ;  /* 0x0000001000107308 */ /* 0x008ff00000001000 */
[----:B------:R-:W3:Y:S01]  /*8a40*/  I2F.RP R13, R6 ;  /* 0x00000006000d7306 */ /* 0x000ee20000209400 */
[----:B0-----:R-:W-:-:S07]  /*8a50*/  VIADD R14, R9, 0xffffffe ;  /* 0x0ffffffe090e7836 */ /* 0x001fce0000000000 */
[----:B------:R0:W4:Y:S08]  /*8a60*/  F2I.FTZ.U32.TRUNC.NTZ R15, R14 ;  /* 0x0000000e000f7305 */ /* 0x000130000021f000 */
[----:B---3--:R-:W3:Y:S01]  /*8a70*/  MUFU.RCP R13, R13 ;  /* 0x0000000d000d7308 */ /* 0x008ee20000001000 */
[----:B0-----:R-:W-:Y:S01]  /*8a80*/  IMAD.MOV.U32 R14, RZ, RZ, RZ ;  /* 0x000000ffff0e7224 */ /* 0x001fe200078e00ff */
        /* <DEDUP_REMOVED lines=10> */
[----:B0-----:R-:W-:Y:S01]  /*8b30*/  IMAD.MOV.U32 R16, RZ, RZ, RZ ;  /* 0x000000ffff107224 */ /* 0x001fe200078e00ff */
[----:B---3--:R-:W-:-:S09]  /*8b40*/  IADD3 R25, PT, PT, RZ, -R17, RZ ;  /* 0x80000011ff197210 */ /* 0x008fd20007ffe0ff */
[-C--:B------:R-:W-:Y:S01]  /*8b50*/  @!P0 IADD3 R14, PT, PT, R14, -R7.reuse, RZ ;  /* 0x800000070e0e8210 */ /* 0x080fe20007ffe0ff */
[----:B------:R-:W-:Y:S02]  /*8b60*/  @!P0 VIADD R20, R20, 0x1 ;  /* 0x0000000114148836 */ /* 0x000fe40000000000 */
[----:B------:R-:W-:Y:S01]  /*8b70*/  IMAD R25, R25, R6, RZ ;  /* 0x0000000619197224 */ /* 0x000fe200078e02ff */
[----:B------:R-:W-:Y:S01]  /*8b80*/  ISETP.GE.U32.AND P1, PT, R14, R7, PT ;  /* 0x000000070e00720c */ /* 0x000fe20003f26070 */
[----:B----4-:R-:W-:Y:S02]  /*8b90*/  IMAD.MOV R13, RZ, RZ, -R15 ;  /* 0x000000ffff0d7224 */ /* 0x010fe400078e0a0f */
[----:B------:R-:W-:Y:S02]  /*8ba0*/  IMAD.MOV.U32 R14, RZ, RZ, RZ ;  /* 0x000000ffff0e7224 */ /* 0x000fe400078e00ff */
[----:B------:R-:W-:-:S04]  /*8bb0*/  IMAD R13, R13, R18, RZ ;  /* 0x000000120d0d7224 */ /* 0x000fc800078e02ff */
[----:B------:R-:W-:Y:S01]  /*8bc0*/  IMAD.HI.U32 R15, R15, R13, R14 ;  /* 0x0000000d0f0f7227 */ /* 0x000fe200078e000e */
[-C--:B------:R-:W-:Y:S01]  /*8bd0*/  LOP3.LUT R14, R3, R0.reuse, RZ, 0x3c, !PT ;  /* 0x00000000030e7212 */ /* 0x080fe200078e3cff */
[----:B------:R-:W0:Y:S02]  /*8be0*/  S2R R13, SR_TID.X ;  /* 0x00000000000d7919 */ /* 0x000e240000002100 */
[----:B------:R-:W-:Y:S02]  /*8bf0*/  @P1 IADD3 R20, PT, PT, R20, 0x1, RZ ;  /* 0x0000000114141810 */ /* 0x000fe40007ffe0ff */
[----:B------:R-:W-:Y:S01]  /*8c00*/  ISETP.GE.AND P2, PT, R14, RZ, PT ;  /* 0x000000ff0e00720c */ /* 0x000fe20003f46270 */
[----:B------:R-:W-:Y:S01]  /*8c10*/  IMAD.HI.U32 R14, R17, R25, R16 ;  /* 0x00000019110e7227 */ /* 0x000fe200078e0010 */
[----:B------:R-:W-:Y:S02]  /*8c20*/  ISETP.NE.AND P1, PT, R0, RZ, PT ;  /* 0x000000ff0000720c */ /* 0x000fe40003f25270 */
[----:B------:R-:W-:Y:S01]  /*8c30*/  LOP3.LUT R17, RZ, R0, RZ, 0x33, !PT ;  /* 0x00000000ff117212 */ /* 0x000fe200078e33ff */
[----:B-1----:R-:W-:-:S02]  /*8c40*/  IMAD R16, R12, UR4, R23 ;  /* 0x000000040c107c24 */ /* 0x002fc4000f8e0217 */
[----:B------:R-:W-:Y:S02]  /*8c50*/  IMAD.MOV R23, RZ, RZ, -R24 ;  /* 0x000000ffff177224 */ /* 0x000fe400078e0a18 */
[----:B--2---:R-:W-:-:S04]  /*8c60*/  IMAD R16, R16, UR12, R21 ;  /* 0x0000000c10107c24 */ /* 0x004fc8000f8e0215 */
[----:B------:R-:W-:-:S04]  /*8c70*/  @!P2 IADD3 R20, PT, PT, -R20, RZ, RZ ;  /* 0x000000ff1414a210 */ /* 0x000fc80007ffe1ff */
[----:B------:R-:W-:Y:S02]  /*8c80*/  SEL R20, R17, R20, !P1 ;  /* 0x0000001411147207 */ /* 0x000fe40004800000 */
[----:B------:R-:W-:Y:S02]  /*8c90*/  IABS R17, R5 ;  /* 0x0000000500117213 */ /* 0x000fe40000000000 */
[----:B------:R-:W-:Y:S02]  /*8ca0*/  IABS R21, R20 ;  /* 0x0000001400157213 */ /* 0x000fe40000000000 */
[----:B------:R-:W-:Y:S01]  /*8cb0*/  IADD3 R24, PT, PT, RZ, -R17, RZ ;  /* 0x80000011ff187210 */ /* 0x000fe20007ffe0ff */
[----:B------:R-:W-:Y:S01]  /*8cc0*/  IMAD.HI.U32 R17, R15, R22, RZ ;  /* 0x000000160f117227 */ /* 0x000fe200078e00ff */
[C---:B------:R-:W-:Y:S02]  /*8cd0*/  ISETP.GE.AND P4, PT, R20.reuse, RZ, PT ;  /* 0x000000ff1400720c */ /* 0x040fe40003f86270 */
[----:B------:R-:W-:Y:S01]  /*8ce0*/  IADD3 R20, PT, PT, -R20, RZ, RZ ;  /* 0x000000ff14147210 */ /* 0x000fe20007ffe1ff */
[----:B0-----:R-:W-:-:S02]  /*8cf0*/  IMAD R13, R16, UR11, R13 ;  /* 0x0000000b100d7c24 */ /* 0x001fc4000f8e020d */
        /* <DEDUP_REMOVED lines=9> */
[----:B------:R-:W-:Y:S01]  /*8d90*/  LOP3.LUT R19, R3, R8, RZ, 0x3c, !PT ;  /* 0x0000000803137212 */ /* 0x000fe200078e3cff */
[----:B------:R-:W-:Y:S02]  /*8da0*/  IMAD R20, R0, R20, R3 ;  /* 0x0000001400147224 */ /* 0x000fe400078e0203 */
[----:B------:R-:W-:Y:S02]  /*8db0*/  @!P2 IADD3 R23, PT, PT, R23, -R18, RZ ;  /* 0x800000121717a210 */ /* 0x000fe40007ffe0ff */
[----:B------:R-:W-:Y:S02]  /*8dc0*/  ISETP.GT.U32.AND P5, PT, R7, R22, PT ;  /* 0x000000160700720c */ /* 0x000fe40003fa4070 */
[----:B------:R-:W-:Y:S02]  /*8dd0*/  ISETP.GE.U32.AND P3, PT, R23, R18, PT ;  /* 0x000000121700720c */ /* 0x000fe40003f66070 */
[----:B------:R-:W-:-:S02]  /*8de0*/  @!P2 IADD3 R17, PT, PT, R17, 0x1, RZ ;  /* 0x000000011111a810 */ /* 0x000fc40007ffe0ff */
[----:B------:R-:W-:Y:S01]  /*8df0*/  @!P0 IMAD.IADD R21, R21, 0x1, -R6 ;  /* 0x0000000115158824 */ /* 0x000fe200078e0a06 */
[----:B------:R-:W-:Y:S02]  /*8e00*/  ISETP.GE.AND P6, PT, R19, RZ, PT ;  /* 0x000000ff1300720c */ /* 0x000fe40003fc6270 */
[----:B------:R-:W-:Y:S02]  /*8e10*/  LOP3.LUT R19, R13, R0, RZ, 0x3c, !PT ;  /* 0x000000000d137212 */ /* 0x000fe400078e3cff */
[----:B------:R-:W-:Y:S02]  /*8e20*/  ISETP.GT.U32.AND P0, PT, R6, R21, PT ;  /* 0x000000150600720c */ /* 0x000fe40003f04070 */
[----:B------:R-:W-:Y:S01]  /*8e30*/  @!P5 IMAD.IADD R22, R22, 0x1, -R7 ;  /* 0x000000011616d824 */ /* 0x000fe200078e0a07 */
[----:B------:R-:W-:Y:S01]  /*8e40*/  ISETP.GE.AND P2, PT, R19, RZ, PT ;  /* 0x000000ff1300720c */ /* 0x000fe20003f46270 */
[----:B------:R-:W-:Y:S01]  /*8e50*/  @!P5 VIADD R16, R16, 0x1 ;  /* 0x000000011010d836 */ /* 0x000fe20000000000 */
[----:B------:R-:W-:-:S02]  /*8e60*/  @P3 IADD3 R17, PT, PT, R17, 0x1, RZ ;  /* 0x0000000111113810 */ /* 0x000fc40007ffe0ff */
[----:B------:R-:W-:Y:S02]  /*8e70*/  ISETP.GE.U32.AND P3, PT, R22, R7, PT ;  /* 0x000000071600720c */ /* 0x000fe40003f66070 */
[----:B------:R-:W-:Y:S02]  /*8e80*/  IABS R19, R8 ;  /* 0x0000000800137213 */ /* 0x000fe40000000000 */
[----:B------:R-:W-:Y:S02]  /*8e90*/  @!P6 IADD3 R17, PT, PT, -R17, RZ, RZ ;  /* 0x000000ff1111e210 */ /* 0x000fe40007ffe1ff */
[----:B------:R-:W-:Y:S01]  /*8ea0*/  @!P0 IMAD.IADD R21, R21, 0x1, -R6 ;  /* 0x0000000115158824 */ /* 0x000fe200078e0a06 */
[----:B------:R-:W-:Y:S02]  /*8eb0*/  ISETP.NE.AND P0, PT, R5, RZ, PT ;  /* 0x000000ff0500720c */ /* 0x000fe40003f05270 */
[----:B------:R-:W-:Y:S02]  /*8ec0*/  LOP3.LUT R22, RZ, R5, RZ, 0x33, !PT ;  /* 0x00000005ff167212 */ /* 0x000fe400078e33ff */
[----:B------:R-:W-:-:S02]  /*8ed0*/  @!P4 IADD3 R21, PT, PT, -R21, RZ, RZ ;  /* 0x000000ff1515c210 */ /* 0x000fc40007ffe1ff */
[----:B------:R-:W-:Y:S01]  /*8ee0*/  @P3 VIADD R16, R16, 0x1 ;  /* 0x0000000110103836 */ /* 0x000fe20000000000 */
[----:B------:R-:W-:Y:S02]  /*8ef0*/  ISETP.NE.AND P6, PT, R8, RZ, PT ;  /* 0x000000ff0800720c */ /* 0x000fe40003fc5270 */
[----:B------:R-:W-:Y:S02]  /*8f00*/  IADD3 R23, PT, PT, RZ, -R19, RZ ;  /* 0x80000013ff177210 */ /* 0x000fe40007ffe0ff */
[----:B------:R-:W-:Y:S01]  /*8f10*/  SEL R19, R22, R21, !P0 ;  /* 0x0000001516137207 */ /* 0x000fe20004000000 */
[----:B------:R-:W-:Y:S01]  /*8f20*/  IMAD.MOV.U32 R21, RZ, RZ, R16 ;  /* 0x000000ffff157224 */ /* 0x000fe200078e0010 */
[----:B------:R-:W-:Y:S01]  /*8f30*/  SEL R26, R26, R17, !P6 ;  /* 0x000000111a1a7207 */ /* 0x000fe20007000000 */
[----:B------:R-:W-:Y:S01]  /*8f40*/  IMAD.HI.U32 R22, R15, R24, RZ ;  /* 0x000000180f167227 */ /* 0x000fe200078e00ff */
[----:B------:R-:W0:Y:S02]  /*8f50*/  LDC.64 R16, c[0x0][0x380] ;  /* 0x0000e000ff107b82 */ /* 0x000e240000000a00 */
[----:B------:R-:W-:Y:S01]  /*8f60*/  @!P2 IADD3 R21, PT, PT, -R21, RZ, RZ ;  /* 0x000000ff1515a210 */ /* 0x000fe20007ffe1ff */
[----:B------:R-:W-:-:S02]  /*8f70*/  IMAD R15, R22, R23, R24 ;  /* 0x00000017160f7224 */ /* 0x000fc400078e0218 */
[----:B------:R-:W-:Y:S01]  /*8f80*/  IMAD R26, R26, R11, R11 ;  /* 0x0000000b1a1a7224 */ /* 0x000fe200078e020b */
[----:B------:R-:W-:Y:S02]  /*8f90*/  SEL R24, R28, R21, !P1 ;  /* 0x000000151c187207 */ /* 0x000fe40004800000 */
        /* <DEDUP_REMOVED lines=87> */
[----:B-1----:R-:W-:Y:S05]  /*9510*/  @!P0 BRA `(.L_x_25) ;  /* 0x0000000800bc8947 */ /* 0x002fea0003800000 */
[C---:B------:R-:W-:Y:S01]  /*9520*/  LEA R13, R22.reuse, R13, 0x1 ;  /* 0x0000000d160d7211 */ /* 0x040fe200078e08ff */
[----:B------:R-:W-:Y:S01]  /*9530*/  IMAD.MOV.U32 R24, RZ, RZ, R16 ;  /* 0x000000ffff187224 */ /* 0x000fe200078e0010 */
[----:B------:R-:W-:-:S07]  /*9540*/  LEA R23, R22, R3, 0x1 ;  /* 0x0000000316177211 */ /* 0x000fce00078e08ff */
.L_x_26:
[-C--:B------:R-:W-:Y:S02]  /*9550*/  IABS R19, R0.reuse ;  /* 0x0000000000137213 */ /* 0x080fe40000000000 */
[----:B-1----:R-:W-:Y:S02]  /*9560*/  IABS R16, R5 ;  /* 0x0000000500107213 */ /* 0x002fe40000000000 */
        /* <DEDUP_REMOVED lines=170> */
.L_x_25:
[----:B------:R-:W-:-:S04]  /*a010*/  LOP3.LUT R2, R2, 0x1, RZ, 0xc0, !PT ;  /* 0x0000000102027812 */ /* 0x000fc800078ec0ff */
[----:B------:R-:W-:-:S13]  /*a020*/  ISETP.NE.U32.AND P0, PT, R2, 0x1, PT ;  /* 0x000000010200780c */ /* 0x000fda0003f05070 */
[----:B------:R-:W-:Y:S05]  /*a030*/  @P0 EXIT ;  /* 0x000000000000094d */ /* 0x000fea0003800000 */
[----:B------:R-:W-:Y:S01]  /*a040*/  IABS R2, R0 ;  /* 0x0000000000027213 */ /* 0x000fe20000000000 */
[----:B------:R-:W-:Y:S01]  /*a050*/  UIMAD UR5, UR11, UR12, URZ ;  /* 0x0000000c0b0572a4 */ /* 0x000fe2000f8e02ff */
[----:B------:R-:W-:Y:S01]  /*a060*/  IABS R13, R8 ;  /* 0x00000008000d7213 */ /* 0x000fe20000000000 */
[----:B------:R-:W-:Y:S01]  /*a070*/  UIMAD UR4, UR10, UR13, URZ ;  /* 0x0000000d0a0472a4 */ /* 0x000fe2000f8e02ff */
[----:B------:R-:W2:Y:S01]  /*a080*/  I2F.RP R9, R2 ;  /* 0x0000000200097306 */ /* 0x000ea20000209400 */
[----:B0-----:R-:W-:Y:S02]  /*a090*/  IABS R14, R5 ;  /* 0x00000005000e7213 */ /* 0x001fe40000000000 */
[----:B------:R-:W-:Y:S01]  /*a0a0*/  UIMAD UR4, UR4, UR7, URZ ;  /* 0x00000007040472a4 */ /* 0x000fe2000f8e02ff */
[----:B------:R-:W-:Y:S01]  /*a0b0*/  IMAD R12, R12, UR5, RZ ;  /* 0x000000050c0c7c24 */ /* 0x000fe2000f8e02ff */
[----:B------:R-:W-:-:S03]  /*a0c0*/  ISETP.NE.AND P4, PT, R8, RZ, PT ;  /* 0x000000ff0800720c */ /* 0x000fc60003f85270 */
[----:B------:R-:W0:Y:S08]  /*a0d0*/  I2F.RP R18, R13 ;  /* 0x0000000d00127306 */ /* 0x000e300000209400 */
[----:B--2---:R-:W2:Y:S08]  /*a0e0*/  MUFU.RCP R9, R9 ;  /* 0x0000000900097308 */ /* 0x004eb00000001000 */
[----:B0-----:R-:W-:Y:S01]  /*a0f0*/  MUFU.RCP R18, R18 ;  /* 0x0000001200127308 */ /* 0x001fe20000001000 */
[----:B--2---:R-:W-:-:S02]  /*a100*/  VIADD R7, R9, 0xffffffe ;  /* 0x0ffffffe09077836 */ /* 0x004fc40000000000 */
[----:B------:R-:W-:Y:S02]  /*a110*/  IMAD R9, R12, UR4, RZ ;  /* 0x000000040c097c24 */ /* 0x000fe4000f8e02ff */
[----:B------:R-:W-:-:S03]  /*a120*/  IMAD.MOV.U32 R12, RZ, RZ, R14 ;  /* 0x000000ffff0c7224 */ /* 0x000fc600078e000e */
[----:B------:R-:W0:Y:S01]  /*a130*/  F2I.FTZ.U32.TRUNC.NTZ R7, R7 ;  /* 0x0000000700077305 */ /* 0x000e22000021f000 */
[----:B------:R-:W-:Y:S01]  /*a140*/  IMAD R9, R9, R6, R3 ;  /* 0x0000000609097224 */ /* 0x000fe200078e0203 */
[----:B------:R-:W-:-:S04]  /*a150*/  MOV R6, RZ ;  /* 0x000000ff00067202 */ /* 0x000fc80000000f00 */
[----:B------:R-:W-:Y:S02]  /*a160*/  IABS R14, R9 ;  /* 0x00000009000e7213 */ /* 0x000fe40000000000 */
[----:B-1----:R-:W1:Y:S01]  /*a170*/  I2F.RP R16, R12 ;  /* 0x0000000c00107306 */ /* 0x002e620000209400 */
[----:B0-----:R-:W-:-:S05]  /*a180*/  IADD3 R15, PT, PT, RZ, -R7, RZ ;  /* 0x80000007ff0f7210 */ /* 0x001fca0007ffe0ff */
[----:B------:R-:W-:Y:S01]  /*a190*/  IMAD R3, R15, R2, RZ ;  /* 0x000000020f037224 */ /* 0x000fe200078e02ff */
[----:B------:R-:W-:Y:S01]  /*a1a0*/  IABS R15, R0 ;  /* 0x00000000000f7213 */ /* 0x000fe20000000000 */
[----:B-1----:R-:W0:Y:S02]  /*a1b0*/  MUFU.RCP R16, R16 ;  /* 0x0000001000107308 */ /* 0x002e240000001000 */
        /* <DEDUP_REMOVED lines=88> */
.L_x_27:
        /* <DEDUP_REMOVED lines=12> */
.L_x_29:


//--------------------- .nv.shared.reserved.0     --------------------------
	.section	.nv.shared.reserved.0,"aw",@nobits
	.weak		__nv_reservedSMEM_offset_0_alias
	.size		__nv_reservedSMEM_offset_0_alias, 0, 64
	.other		__nv_reservedSMEM_offset_0_alias,@"STO_CUDA_RESERVED_SHARED STV_DEFAULT"
__nv_reservedSMEM_offset_0_alias:
	.zero		0
	.zero		64


//--------------------- .nv.constant0._Z9jacobiMidPdS_iiiiiiiiiii --------------------------
	.section	.nv.constant0._Z9jacobiMidPdS_iiiiiiiiiii,"a",@progbits
	.sectionflags	@""
	.align	4
.nv.constant0._Z9jacobiMidPdS_iiiiiiiiiii:
	.zero		956


//--------------------- .nv.constant0._Z10jacobiEdgePdS_iiiii --------------------------
	.section	.nv.constant0._Z10jacobiEdgePdS_iiiii,"a",@progbits
	.sectionflags	@""
	.align	4
.nv.constant0._Z10jacobiEdgePdS_iiiii:
	.zero		932


//--------------------- SYMBOLS --------------------------

	.type		.nv.reservedSmem.offset0,@object
	.size		.nv.reservedSmem.offset0,0x4
